// auto-generated by cutlass_sweep.epilogue — config: {"arch": "sm_90", "cluster_m": 1, "cluster_n": 1, "dtype": "bf16", "fusion": "sigmoid", "tile_k": 64, "tile_m": 256, "tile_n": 256}
#include "cutlass/cutlass.h"
#include "cutlass/gemm/collective/collective_builder.hpp"
#include "cutlass/gemm/device/gemm_universal_adapter.h"
#include "cutlass/gemm/kernel/gemm_universal.hpp"
#include "cutlass/epilogue/collective/collective_builder.hpp"
#include "cutlass/epilogue/fusion/operations.hpp"
#include "cutlass/epilogue/thread/activation.h"

using Elem = cutlass::bfloat16_t;
using Acc  = float;
using TileShape    = cute::Shape<cute::_256, cute::_256, cute::_64>;
using ClusterShape = cute::Shape<cute::_1, cute::_1, cute::_1>;
using FusionOp     = cutlass::epilogue::fusion::LinCombEltAct<cutlass::epilogue::thread::Sigmoid, Elem, Acc>;

using CollectiveEpilogue = typename cutlass::epilogue::collective::CollectiveBuilder<
    cutlass::arch::Sm90, cutlass::arch::OpClassTensorOp,
    TileShape, ClusterShape,
    cutlass::epilogue::collective::EpilogueTileAuto,
    Acc, Acc,
    Elem, cutlass::layout::RowMajor, 128 / cutlass::sizeof_bits<Elem>::value,
    Elem, cutlass::layout::RowMajor, 128 / cutlass::sizeof_bits<Elem>::value,
    cutlass::epilogue::TmaWarpSpecializedCooperative,
    FusionOp
  >::CollectiveOp;

using CollectiveMainloop = typename cutlass::gemm::collective::CollectiveBuilder<
    cutlass::arch::Sm90, cutlass::arch::OpClassTensorOp,
    Elem, cutlass::layout::RowMajor, 128 / cutlass::sizeof_bits<Elem>::value,
    Elem, cutlass::layout::ColumnMajor, 128 / cutlass::sizeof_bits<Elem>::value,
    Acc,
    TileShape, ClusterShape,
    cutlass::gemm::collective::StageCountAutoCarveout<
        static_cast<int>(sizeof(typename CollectiveEpilogue::SharedStorage))>,
    cutlass::gemm::KernelTmaWarpSpecializedCooperative
  >::CollectiveOp;

using GemmKernel = cutlass::gemm::kernel::GemmUniversal<
    cute::Shape<int,int,int,int>, CollectiveMainloop, CollectiveEpilogue>;
using Gemm = cutlass::gemm::device::GemmUniversalAdapter<GemmKernel>;

auto* _anchor = &cutlass::device_kernel<GemmKernel>;


// ===== COMPILED SASS (sm_90a) =====

	.target	sm_90a

	.elftype	@"ET_EXEC"


//--------------------- .note.nv.tkinfo           --------------------------
	.section	.note.nv.tkinfo,"",@"SHT_NOTE"
	.sectionflags	@"SHF_NOTE_NV_TKINFO"
	.tkinfo
        /*0018*/ 	.word	0x00000002
        /*0030*/ 	.string	""
        /*0030*/ 	.string	"ptxas"
        /*0030*/ 	.string	"Cuda compilation tools, release 13.0, V13.0.88"
        /*0030*/ 	.string	"Build cuda_13.0.r13.0/compiler.36424714_0"
        /*0030*/ 	.string	"-arch sm_90a -m 64 "



//--------------------- .note.nv.cuinfo           --------------------------
	.section	.note.nv.cuinfo,"",@"SHT_NOTE"
	.sectionflags	@"SHF_NOTE_NV_CUINFO"
        /*0018*/ 	.short	0x0002
        /*001a*/ 	.short	0x005a
        /*001c*/ 	.short	0x0082
	.zero		2


//--------------------- .nv.info                  --------------------------
	.section	.nv.info,"",@"SHT_CUDA_INFO"
	.align	4


	//----- nvinfo : EIATTR_REGCOUNT
	.align		4
        /*0000*/ 	.byte	0x04, 0x2f
        /*0002*/ 	.short	(.L_18 - .L_17)
	.align		4
.L_17:
        /*0004*/ 	.word	index@(_ZN7cutlass13device_kernelINS_4gemm6kernel13GemmUniversalIN4cute5tupleIJiiiiEEENS1_10collective13CollectiveMmaINS1_34MainloopSm90TmaGmmaWarpSpecializedILi3ENS5_IJNS4_1CILi1EEESB_SB_EEENS1_35KernelTmaWarpSpecializedCooperativeEEENS5_IJNSA_ILi256EEESF_NSA_ILi64EEEEEENS_10bfloat16_tENS5_IJlSB_lEEESI_SJ_NS4_8TiledMMAINS4_8MMA_AtomIJNS4_4SM904GMMA28MMA_64x256x16_F32BF16BF16_SSILNSN_5MajorE0ELSP_0ELNSN_7ScaleInE1ELSQ_1EEEEEENS4_6LayoutINS5_IJNSA_ILi2EEESB_SB_EEENS5_IJSB_NSA_ILi0EEESW_EEEEENS5_IJNS4_10UnderscoreESZ_SZ_EEEEENS4_13SM90_TMA_LOADENS4_14ComposedLayoutINS4_7SwizzleILi3ELi4ELi3EEENS4_18smem_ptr_flag_bitsILi16EEENST_INS5_IJNSA_ILi8EEESG_EEENS5_IJSG_SB_EEEEEEEvNS4_8identityES12_S1C_vS1D_EENS_8epilogue10collective18CollectiveEpilogueINS1F_22Sm90TmaWarpSpecializedILi4ELi2ELi16ELb1ELb0EEEJSH_NS5_IJNSA_ILi128EEENSA_ILi32EEEEEESI_SJ_SI_SJ_NS1F_6fusion15FusionCallbacksIS1J_NS1N_13LinCombEltActINS1F_6thread7SigmoidESI_fSI_fLNS_15FloatRoundStyleE2EEESH_S1M_JEEES12_NS13_INS14_ILi2ELi4ELi3EEES17_NST_INS5_IJS18_S1L_EEENS5_IJS1L_SB_EEEEEEENS4_17SM75_U32x4_LDSM_NENS4_14SM90_TMA_STOREES1Z_NS4_17SM90_U32x4_STSM_NENS4_9Copy_AtomIJS22_NS_6half_tEEEEvEEEvvEEEEvNT_6ParamsE)
        /*0008*/ 	.word	0x000000a8


	//----- nvinfo : EIATTR_FRAME_SIZE
	.align		4
.L_18:
        /*000c*/ 	.byte	0x04, 0x11
        /*000e*/ 	.short	(.L_20 - .L_19)
	.align		4
.L_19:
        /*0010*/ 	.word	index@($__internal_0_$__cuda_sm20_rcp_rn_f32_slowpath)
        /*0014*/ 	.word	0x000007b0


	//----- nvinfo : EIATTR_FRAME_SIZE
	.align		4
.L_20:
        /*0018*/ 	.byte	0x04, 0x11
        /*001a*/ 	.short	(.L_22 - .L_21)
	.align		4
.L_21:
        /*001c*/ 	.word	index@(_ZN7cutlass13device_kernelINS_4gemm6kernel13GemmUniversalIN4cute5tupleIJiiiiEEENS1_10collective13CollectiveMmaINS1_34MainloopSm90TmaGmmaWarpSpecializedILi3ENS5_IJNS4_1CILi1EEESB_SB_EEENS1_35KernelTmaWarpSpecializedCooperativeEEENS5_IJNSA_ILi256EEESF_NSA_ILi64EEEEEENS_10bfloat16_tENS5_IJlSB_lEEESI_SJ_NS4_8TiledMMAINS4_8MMA_AtomIJNS4_4SM904GMMA28MMA_64x256x16_F32BF16BF16_SSILNSN_5MajorE0ELSP_0ELNSN_7ScaleInE1ELSQ_1EEEEEENS4_6LayoutINS5_IJNSA_ILi2EEESB_SB_EEENS5_IJSB_NSA_ILi0EEESW_EEEEENS5_IJNS4_10UnderscoreESZ_SZ_EEEEENS4_13SM90_TMA_LOADENS4_14ComposedLayoutINS4_7SwizzleILi3ELi4ELi3EEENS4_18smem_ptr_flag_bitsILi16EEENST_INS5_IJNSA_ILi8EEESG_EEENS5_IJSG_SB_EEEEEEEvNS4_8identityES12_S1C_vS1D_EENS_8epilogue10collective18CollectiveEpilogueINS1F_22Sm90TmaWarpSpecializedILi4ELi2ELi16ELb1ELb0EEEJSH_NS5_IJNSA_ILi128EEENSA_ILi32EEEEEESI_SJ_SI_SJ_NS1F_6fusion15FusionCallbacksIS1J_NS1N_13LinCombEltActINS1F_6thread7SigmoidESI_fSI_fLNS_15FloatRoundStyleE2EEESH_S1M_JEEES12_NS13_INS14_ILi2ELi4ELi3EEES17_NST_INS5_IJS18_S1L_EEENS5_IJS1L_SB_EEEEEEENS4_17SM75_U32x4_LDSM_NENS4_14SM90_TMA_STOREES1Z_NS4_17SM90_U32x4_STSM_NENS4_9Copy_AtomIJS22_NS_6half_tEEEEvEEEvvEEEEvNT_6ParamsE)
        /*0020*/ 	.word	0x000007b0


	//----- nvinfo : EIATTR_MIN_STACK_SIZE
	.align		4
.L_22:
        /*0024*/ 	.byte	0x04, 0x12
        /*0026*/ 	.short	(.L_24 - .L_23)
	.align		4
.L_23:
        /*0028*/ 	.word	index@(_ZN7cutlass13device_kernelINS_4gemm6kernel13GemmUniversalIN4cute5tupleIJiiiiEEENS1_10collective13CollectiveMmaINS1_34MainloopSm90TmaGmmaWarpSpecializedILi3ENS5_IJNS4_1CILi1EEESB_SB_EEENS1_35KernelTmaWarpSpecializedCooperativeEEENS5_IJNSA_ILi256EEESF_NSA_ILi64EEEEEENS_10bfloat16_tENS5_IJlSB_lEEESI_SJ_NS4_8TiledMMAINS4_8MMA_AtomIJNS4_4SM904GMMA28MMA_64x256x16_F32BF16BF16_SSILNSN_5MajorE0ELSP_0ELNSN_7ScaleInE1ELSQ_1EEEEEENS4_6LayoutINS5_IJNSA_ILi2EEESB_SB_EEENS5_IJSB_NSA_ILi0EEESW_EEEEENS5_IJNS4_10UnderscoreESZ_SZ_EEEEENS4_13SM90_TMA_LOADENS4_14ComposedLayoutINS4_7SwizzleILi3ELi4ELi3EEENS4_18smem_ptr_flag_bitsILi16EEENST_INS5_IJNSA_ILi8EEESG_EEENS5_IJSG_SB_EEEEEEEvNS4_8identityES12_S1C_vS1D_EENS_8epilogue10collective18CollectiveEpilogueINS1F_22Sm90TmaWarpSpecializedILi4ELi2ELi16ELb1ELb0EEEJSH_NS5_IJNSA_ILi128EEENSA_ILi32EEEEEESI_SJ_SI_SJ_NS1F_6fusion15FusionCallbacksIS1J_NS1N_13LinCombEltActINS1F_6thread7SigmoidESI_fSI_fLNS_15FloatRoundStyleE2EEESH_S1M_JEEES12_NS13_INS14_ILi2ELi4ELi3EEES17_NST_INS5_IJS18_S1L_EEENS5_IJS1L_SB_EEEEEEENS4_17SM75_U32x4_LDSM_NENS4_14SM90_TMA_STOREES1Z_NS4_17SM90_U32x4_STSM_NENS4_9Copy_AtomIJS22_NS_6half_tEEEEvEEEvvEEEEvNT_6ParamsE)
        /*002c*/ 	.word	0x000007b0
.L_24:


//--------------------- .nv.compat                --------------------------
	.section	.nv.compat,"",@"SHT_CUDA_COMPAT_INFO"
	.align	4
        /*0000*/ 	.byte	0x02, 0x09, 0x01, 0x00, 0x02, 0x02, 0x04, 0x00, 0x02, 0x05, 0x05, 0x00, 0x03, 0x07, 0x01, 0x01
        /*0010*/ 	.byte	0x02, 0x03, 0x01, 0x00, 0x02, 0x06, 0x01, 0x00, 0x04, 0x0b, 0x08, 0x00, 0x00, 0x00, 0x00, 0x00
        /*0020*/ 	.byte	0x00, 0x00, 0x00, 0x00


//--------------------- .nv.info._ZN7cutlass13device_kernelINS_4gemm6kernel13GemmUniversalIN4cute5tupleIJiiiiEEENS1_10collective13CollectiveMmaINS1_34MainloopSm90TmaGmmaWarpSpecializedILi3ENS5_IJNS4_1CILi1EEESB_SB_EEENS1_35KernelTmaWarpSpecializedCooperativeEEENS5_IJNSA_ILi256EEESF_NSA_ILi64EEEEEENS_10bfloat16_tENS5_IJlSB_lEEESI_SJ_NS4_8TiledMMAINS4_8MMA_AtomIJNS4_4SM904GMMA28MMA_64x256x16_F32BF16BF16_SSILNSN_5MajorE0ELSP_0ELNSN_7ScaleInE1ELSQ_1EEEEEENS4_6LayoutINS5_IJNSA_ILi2EEESB_SB_EEENS5_IJSB_NSA_ILi0EEESW_EEEEENS5_IJNS4_10UnderscoreESZ_SZ_EEEEENS4_13SM90_TMA_LOADENS4_14ComposedLayoutINS4_7SwizzleILi3ELi4ELi3EEENS4_18smem_ptr_flag_bitsILi16EEENST_INS5_IJNSA_ILi8EEESG_EEENS5_IJSG_SB_EEEEEEEvNS4_8identityES12_S1C_vS1D_EENS_8epilogue10collective18CollectiveEpilogueINS1F_22Sm90TmaWarpSpecializedILi4ELi2ELi16ELb1ELb0EEEJSH_NS5_IJNSA_ILi128EEENSA_ILi32EEEEEESI_SJ_SI_SJ_NS1F_6fusion15FusionCallbacksIS1J_NS1N_13LinCombEltActINS1F_6thread7SigmoidESI_fSI_fLNS_15FloatRoundStyleE2EEESH_S1M_JEEES12_NS13_INS14_ILi2ELi4ELi3EEES17_NST_INS5_IJS18_S1L_EEENS5_IJS1L_SB_EEEEEEENS4_17SM75_U32x4_LDSM_NENS4_14SM90_TMA_STOREES1Z_NS4_17SM90_U32x4_STSM_NENS4_9Copy_AtomIJS22_NS_6half_tEEEEvEEEvvEEEEvNT_6ParamsE --------------------------
	.section	.nv.info._ZN7cutlass13device_kernelINS_4gemm6kernel13GemmUniversalIN4cute5tupleIJiiiiEEENS1_10collective13CollectiveMmaINS1_34MainloopSm90TmaGmmaWarpSpecializedILi3ENS5_IJNS4_1CILi1EEESB_SB_EEENS1_35KernelTmaWarpSpecializedCooperativeEEENS5_IJNSA_ILi256EEESF_NSA_ILi64EEEEEENS_10bfloat16_tENS5_IJlSB_lEEESI_SJ_NS4_8TiledMMAINS4_8MMA_AtomIJNS4_4SM904GMMA28MMA_64x256x16_F32BF16BF16_SSILNSN_5MajorE0ELSP_0ELNSN_7ScaleInE1ELSQ_1EEEEEENS4_6LayoutINS5_IJNSA_ILi2EEESB_SB_EEENS5_IJSB_NSA_ILi0EEESW_EEEEENS5_IJNS4_10UnderscoreESZ_SZ_EEEEENS4_13SM90_TMA_LOADENS4_14ComposedLayoutINS4_7SwizzleILi3ELi4ELi3EEENS4_18smem_ptr_flag_bitsILi16EEENST_INS5_IJNSA_ILi8EEESG_EEENS5_IJSG_SB_EEEEEEEvNS4_8identityES12_S1C_vS1D_EENS_8epilogue10collective18CollectiveEpilogueINS1F_22Sm90TmaWarpSpecializedILi4ELi2ELi16ELb1ELb0EEEJSH_NS5_IJNSA_ILi128EEENSA_ILi32EEEEEESI_SJ_SI_SJ_NS1F_6fusion15FusionCallbacksIS1J_NS1N_13LinCombEltActINS1F_6thread7SigmoidESI_fSI_fLNS_15FloatRoundStyleE2EEESH_S1M_JEEES12_NS13_INS14_ILi2ELi4ELi3EEES17_NST_INS5_IJS18_S1L_EEENS5_IJS1L_SB_EEEEEEENS4_17SM75_U32x4_LDSM_NENS4_14SM90_TMA_STOREES1Z_NS4_17SM90_U32x4_STSM_NENS4_9Copy_AtomIJS22_NS_6half_tEEEEvEEEvvEEEEvNT_6ParamsE,"",@"SHT_CUDA_INFO"
	.sectionflags	@""
	.align	4


	//----- nvinfo : EIATTR_CUDA_API_VERSION
	.align		4
        /*0000*/ 	.byte	0x04, 0x37
        /*0002*/ 	.short	(.L_26 - .L_25)
.L_25:
        /*0004*/ 	.word	0x00000082


	//----- nvinfo : EIATTR_KPARAM_INFO
	.align		4
.L_26:
        /*0008*/ 	.byte	0x04, 0x17
        /*000a*/ 	.short	(.L_28 - .L_27)
.L_27:
        /*000c*/ 	.word	0x00000000
        /*0010*/ 	.short	0x0000
        /*0012*/ 	.short	0x0070
        /*0014*/ 	.byte	0x00, 0xf0, 0x01, 0x1c


	//----- nvinfo : EIATTR_SPARSE_MMA_MASK
	.align		4
.L_28:
        /*0018*/ 	.byte	0x03, 0x50
        /*001a*/ 	.short	0x0000


	//----- nvinfo : EIATTR_MAXREG_COUNT
	.align		4
        /*001c*/ 	.byte	0x03, 0x1b
        /*001e*/ 	.short	0x00a8


	//----- nvinfo : EIATTR_NUM_BARRIERS
	.align		4
        /*0020*/ 	.byte	0x02, 0x4c
        /*0022*/ 	.byte	0x02
	.zero		1


	//----- nvinfo : EIATTR_EXTERNS
	.align		4
        /*0024*/ 	.byte	0x04, 0x0f
        /*0026*/ 	.short	(.L_30 - .L_29)


	//   ....[0]....
	.align		4
.L_29:
        /*0028*/ 	.word	index@(__assertfail)


	//----- nvinfo : EIATTR_ANNOTATIONS
	.align		4
.L_30:
        /*002c*/ 	.byte	0x04, 0x55
        /*002e*/ 	.short	(.L_32 - .L_31)


	//   ....[0]....
.L_31:
        /*0030*/ 	.word	0x00000001
        /*0034*/ 	.byte	0x50, 0x0a, 0x00, 0x00, 0x01, 0x00, 0x00, 0x00, 0x60, 0x0a, 0x00, 0x00, 0x01, 0x00, 0x00, 0x00
        /* <DEDUP_REMOVED lines=683> */
        /*2af4*/ 	.byte	0x70, 0xc7, 0x02, 0x00


	//----- nvinfo : EIATTR_MERCURY_ISA_VERSION
	.align		4
.L_32:
        /*2af8*/ 	.byte	0x03, 0x5f
        /*2afa*/ 	.short	0x0101


	//----- nvinfo : EIATTR_INT_WARP_WIDE_INSTR_OFFSETS
	.align		4
        /*2afc*/ 	.byte	0x04, 0x31
        /*2afe*/ 	.short	(.L_34 - .L_33)


	//   ....[0]....
.L_33:
        /*2b00*/ 	.word	0x00000890


	//   ....[1]....
        /*2b04*/ 	.word	0x000008a0


	//   ....[2]....
        /*2b08*/ 	.word	0x00000930


	//----- nvinfo : EIATTR_COOP_GROUP_MASK_REGIDS
	.align		4
.L_34:
        /*2b0c*/ 	.byte	0x04, 0x29
        /*2b0e*/ 	.short	(.L_36 - .L_35)


	//   ....[0]....
.L_35:
        /*2b10*/ 	.word	0xffffffff


	//   ....[1]....
        /*2b14*/ 	.word	0xffffffff


	//   ....[2]....
        /*2b18*/ 	.word	0xffffffff


	//   ....[3]....
        /*2b1c*/ 	.word	0xffffffff


	//   ....[4]....
        /*2b20*/ 	.word	0xffffffff


	//   ....[5]....
        /*2b24*/ 	.word	0xffffffff


	//----- nvinfo : EIATTR_COOP_GROUP_INSTR_OFFSETS
	.align		4
.L_36:
        /*2b28*/ 	.byte	0x04, 0x28
        /*2b2a*/ 	.short	(.L_38 - .L_37)


	//   ....[0]....
.L_37:
        /*2b2c*/ 	.word	0x00000080


	//   ....[1]....
        /*2b30*/ 	.word	0x00000090


	//   ....[2]....
        /*2b34*/ 	.word	0x00000450


	//   ....[3]....
        /*2b38*/ 	.word	0x000005c0


	//   ....[4]....
        /*2b3c*/ 	.word	0x00000770


	//   ....[5]....
        /*2b40*/ 	.word	0x00001580


	//----- nvinfo : EIATTR_REG_RECONFIG
	.align		4
.L_38:
        /*2b44*/ 	.byte	0x01, 0x54
	.zero		2


	//----- nvinfo : EIATTR_SYSCALL_OFFSETS
	.align		4
        /*2b48*/ 	.byte	0x04, 0x46
        /*2b4a*/ 	.short	(.L_40 - .L_39)


	//   ....[0]....
.L_39:
        /*2b4c*/ 	.word	0x00001730


	//   ....[1]....
        /*2b50*/ 	.word	0x00009490


	//   ....[2]....
        /*2b54*/ 	.word	0x00009580


	//----- nvinfo : EIATTR_MBARRIER_INSTR_OFFSETS
	.align		4
.L_40:
        /*2b58*/ 	.byte	0x04, 0x39
        /*2b5a*/ 	.short	(.L_42 - .L_41)


	//   ....[0]....
.L_41:
        /*2b5c*/ 	.word	0x00000550
        /*2b60*/ 	.word	0x000000ff
        /*2b64*/ 	.word	0x00000000
        /*2b68*/ 	.short	0x0100
        /*2b6a*/ 	.byte	0x08
	.zero		1


	//   ....[1]....
        /*2b6c*/ 	.word	0x00000560
        /*2b70*/ 	.word	0x000000ff
        /*2b74*/ 	.word	0x00000018
        /*2b78*/ 	.short	0x0100
        /*2b7a*/ 	.byte	0x08
	.zero		1


	//   ....[2]....
        /*2b7c*/ 	.word	0x00000570
        /*2b80*/ 	.word	0x000000ff
        /*2b84*/ 	.word	0x00000008
        /*2b88*/ 	.short	0x0100
        /*2b8a*/ 	.byte	0x08
	.zero		1


	//   ....[3]....
        /*2b8c*/ 	.word	0x00000580
        /*2b90*/ 	.word	0x000000ff
        /*2b94*/ 	.word	0x00000020
        /*2b98*/ 	.short	0x0100
        /*2b9a*/ 	.byte	0x08
	.zero		1


	//   ....[4]....
        /*2b9c*/ 	.word	0x00000590
        /*2ba0*/ 	.word	0x000000ff
        /*2ba4*/ 	.word	0x00000010
        /*2ba8*/ 	.short	0x0100
        /*2baa*/ 	.byte	0x08
	.zero		1


	//   ....[5]....
        /*2bac*/ 	.word	0x000005a0
        /*2bb0*/ 	.word	0x000000ff
        /*2bb4*/ 	.word	0x00000028
        /*2bb8*/ 	.short	0x0100
        /*2bba*/ 	.byte	0x08
	.zero		1


	//   ....[6]....
        /*2bbc*/ 	.word	0x000006e0
        /*2bc0*/ 	.word	0x000000ff
        /*2bc4*/ 	.word	0x00000030
        /*2bc8*/ 	.short	0x0100
        /*2bca*/ 	.byte	0x08
	.zero		1


	//   ....[7]....
        /*2bcc*/ 	.word	0x000006f0
        /*2bd0*/ 	.word	0x000000ff
        /*2bd4*/ 	.word	0x00000050
        /*2bd8*/ 	.short	0x0100
        /*2bda*/ 	.byte	0x08
	.zero		1


	//   ....[8]....
        /*2bdc*/ 	.word	0x00000700
        /*2be0*/ 	.word	0x000000ff
        /*2be4*/ 	.word	0x00000038
        /*2be8*/ 	.short	0x0100
        /*2bea*/ 	.byte	0x08
	.zero		1


	//   ....[9]....
        /*2bec*/ 	.word	0x00000710
        /*2bf0*/ 	.word	0x000000ff
        /*2bf4*/ 	.word	0x00000058
        /*2bf8*/ 	.short	0x0100
        /*2bfa*/ 	.byte	0x08
	.zero		1


	//   ....[10]....
        /*2bfc*/ 	.word	0x00000720
        /*2c00*/ 	.word	0x000000ff
        /*2c04*/ 	.word	0x00000040
        /*2c08*/ 	.short	0x0100
        /*2c0a*/ 	.byte	0x08
	.zero		1


	//   ....[11]....
        /*2c0c*/ 	.word	0x00000730
        /*2c10*/ 	.word	0x000000ff
        /*2c14*/ 	.word	0x00000060
        /*2c18*/ 	.short	0x0100
        /*2c1a*/ 	.byte	0x08
	.zero		1


	//   ....[12]....
        /*2c1c*/ 	.word	0x00000740
        /*2c20*/ 	.word	0x000000ff
        /*2c24*/ 	.word	0x00000048
        /*2c28*/ 	.short	0x0100
        /*2c2a*/ 	.byte	0x08
	.zero		1


	//   ....[13]....
        /*2c2c*/ 	.word	0x00000750
        /*2c30*/ 	.word	0x000000ff
        /*2c34*/ 	.word	0x00000068
        /*2c38*/ 	.short	0x0100
        /*2c3a*/ 	.byte	0x08
	.zero		1


	//   ....[14]....
        /*2c3c*/ 	.word	0x000009f0
        /*2c40*/ 	.word	0x000000ff
        /*2c44*/ 	.word	0x00000070
        /*2c48*/ 	.short	0x0100
        /*2c4a*/ 	.byte	0x08
	.zero		1


	//   ....[15]....
        /*2c4c*/ 	.word	0x00000a80
        /*2c50*/ 	.word	0x000000ff
        /*2c54*/ 	.word	0x00000078
        /*2c58*/ 	.short	0x0100
        /*2c5a*/ 	.byte	0x08
	.zero		1


	//   ....[16]....
        /*2c5c*/ 	.word	0x000017b0
        /*2c60*/ 	.word	0x00000003
        /*2c64*/ 	.word	0x00000000
        /*2c68*/ 	.short	0x010a
        /*2c6a*/ 	.byte	0x3f
	.zero		1


	//   ....[17]....
        /*2c6c*/ 	.word	0x000017f0
        /*2c70*/ 	.word	0x00000003
        /*2c74*/ 	.word	0x00000000
        /*2c78*/ 	.short	0x010a
        /*2c7a*/ 	.byte	0x3f
	.zero		1


	//   ....[18]....
        /*2c7c*/ 	.word	0x00004e90
        /*2c80*/ 	.word	0x000000ff
        /*2c84*/ 	.word	0x00000000
        /*2c88*/ 	.short	0x010a
        /*2c8a*/ 	.byte	0x08
	.zero		1


	//   ....[19]....
        /*2c8c*/ 	.word	0x00004ed0
        /*2c90*/ 	.word	0x000000ff
        /*2c94*/ 	.word	0x00000000
        /*2c98*/ 	.short	0x010a
        /*2c9a*/ 	.byte	0x08
	.zero		1


	//   ....[20]....
        /*2c9c*/ 	.word	0x00009070
        /*2ca0*/ 	.word	0x000000ff
        /*2ca4*/ 	.word	0x00000000
        /*2ca8*/ 	.short	0x0101
        /*2caa*/ 	.byte	0x08
	.zero		1


	//   ....[21]....
        /*2cac*/ 	.word	0x00009250
        /*2cb0*/ 	.word	0x000000ff
        /*2cb4*/ 	.word	0x00000000
        /*2cb8*/ 	.short	0x0101
        /*2cba*/ 	.byte	0x06
	.zero		1


	//   ....[22]....
        /*2cbc*/ 	.word	0x00009a40
        /*2cc0*/ 	.word	0x000000ff
        /*2cc4*/ 	.word	0x00000030
        /*2cc8*/ 	.short	0x010a
        /*2cca*/ 	.byte	0x31
	.zero		1


	//   ....[23]....
        /*2ccc*/ 	.word	0x0000ba60
        /*2cd0*/ 	.word	0x000000ff
        /*2cd4*/ 	.word	0x00000000
        /*2cd8*/ 	.short	0x0101
        /*2cda*/ 	.byte	0x04
	.zero		1


	//   ....[24]....
        /*2cdc*/ 	.word	0x0000bb30
        /*2ce0*/ 	.word	0x00000000
        /*2ce4*/ 	.word	0x00000030
        /*2ce8*/ 	.short	0x010a
        /*2cea*/ 	.byte	0x3f
	.zero		1


	//   ....[25]....
        /*2cec*/ 	.word	0x0000d870
        /*2cf0*/ 	.word	0x000000ff
        /*2cf4*/ 	.word	0x00000000
        /*2cf8*/ 	.short	0x0101
        /*2cfa*/ 	.byte	0x04
	.zero		1


	//   ....[26]....
        /*2cfc*/ 	.word	0x0000d950
        /*2d00*/ 	.word	0x00000000
        /*2d04*/ 	.word	0x00000030
        /*2d08*/ 	.short	0x010a
        /*2d0a*/ 	.byte	0x3f
	.zero		1


	//   ....[27]....
        /*2d0c*/ 	.word	0x0000f7c0
        /*2d10*/ 	.word	0x000000ff
        /*2d14*/ 	.word	0x00000000
        /*2d18*/ 	.short	0x0101
        /*2d1a*/ 	.byte	0x04
	.zero		1


	//   ....[28]....
        /*2d1c*/ 	.word	0x0000f890
        /*2d20*/ 	.word	0x00000000
        /*2d24*/ 	.word	0x00000030
        /*2d28*/ 	.short	0x010a
        /*2d2a*/ 	.byte	0x3f
	.zero		1


	//   ....[29]....
        /*2d2c*/ 	.word	0x00011600
        /*2d30*/ 	.word	0x000000ff
        /*2d34*/ 	.word	0x00000000
        /*2d38*/ 	.short	0x0101
        /*2d3a*/ 	.byte	0x04
	.zero		1


	//   ....[30]....
        /*2d3c*/ 	.word	0x000116e0
        /*2d40*/ 	.word	0x00000002
        /*2d44*/ 	.word	0x00000030
        /*2d48*/ 	.short	0x010a
        /*2d4a*/ 	.byte	0x3f
	.zero		1


	//   ....[31]....
        /*2d4c*/ 	.word	0x00013510
        /*2d50*/ 	.word	0x000000ff
        /*2d54*/ 	.word	0x00000000
        /*2d58*/ 	.short	0x0101
        /*2d5a*/ 	.byte	0x04
	.zero		1


	//   ....[32]....
        /*2d5c*/ 	.word	0x000135f0
        /*2d60*/ 	.word	0x00000003
        /*2d64*/ 	.word	0x00000030
        /*2d68*/ 	.short	0x010a
        /*2d6a*/ 	.byte	0x3f
	.zero		1


	//   ....[33]....
        /*2d6c*/ 	.word	0x00015330
        /*2d70*/ 	.word	0x000000ff
        /*2d74*/ 	.word	0x00000000
        /*2d78*/ 	.short	0x0101
        /*2d7a*/ 	.byte	0x04
	.zero		1


	//   ....[34]....
        /*2d7c*/ 	.word	0x00015410
        /*2d80*/ 	.word	0x00000000
        /*2d84*/ 	.word	0x00000030
        /*2d88*/ 	.short	0x010a
        /*2d8a*/ 	.byte	0x3f
	.zero		1


	//   ....[35]....
        /*2d8c*/ 	.word	0x00017240
        /*2d90*/ 	.word	0x000000ff
        /*2d94*/ 	.word	0x00000000
        /*2d98*/ 	.short	0x0101
        /*2d9a*/ 	.byte	0x04
	.zero		1


	//   ....[36]....
        /*2d9c*/ 	.word	0x00017320
        /*2da0*/ 	.word	0x00000000
        /*2da4*/ 	.word	0x00000030
        /*2da8*/ 	.short	0x010a
        /*2daa*/ 	.byte	0x3f
	.zero		1


	//   ....[37]....
        /*2dac*/ 	.word	0x00019060
        /*2db0*/ 	.word	0x000000ff
        /*2db4*/ 	.word	0x00000000
        /*2db8*/ 	.short	0x0101
        /*2dba*/ 	.byte	0x04
	.zero		1


	//   ....[38]....
        /*2dbc*/ 	.word	0x00019140
        /*2dc0*/ 	.word	0x00000000
        /*2dc4*/ 	.word	0x00000030
        /*2dc8*/ 	.short	0x010a
        /*2dca*/ 	.byte	0x3f
	.zero		1


	//   ....[39]....
        /*2dcc*/ 	.word	0x0001af80
        /*2dd0*/ 	.word	0x000000ff
        /*2dd4*/ 	.word	0x00000000
        /*2dd8*/ 	.short	0x0101
        /*2dda*/ 	.byte	0x04
	.zero		1


	//   ....[40]....
        /*2ddc*/ 	.word	0x0001b060
        /*2de0*/ 	.word	0x00000000
        /*2de4*/ 	.word	0x00000030
        /*2de8*/ 	.short	0x010a
        /*2dea*/ 	.byte	0x3f
	.zero		1


	//   ....[41]....
        /*2dec*/ 	.word	0x0001cda0
        /*2df0*/ 	.word	0x000000ff
        /*2df4*/ 	.word	0x00000000
        /*2df8*/ 	.short	0x0101
        /*2dfa*/ 	.byte	0x04
	.zero		1


	//   ....[42]....
        /*2dfc*/ 	.word	0x0001ce80
        /*2e00*/ 	.word	0x00000000
        /*2e04*/ 	.word	0x00000030
        /*2e08*/ 	.short	0x010a
        /*2e0a*/ 	.byte	0x3f
	.zero		1


	//   ....[43]....
        /*2e0c*/ 	.word	0x0001ecc0
        /*2e10*/ 	.word	0x000000ff
        /*2e14*/ 	.word	0x00000000
        /*2e18*/ 	.short	0x0101
        /*2e1a*/ 	.byte	0x04
	.zero		1


	//   ....[44]....
        /*2e1c*/ 	.word	0x0001eda0
        /*2e20*/ 	.word	0x00000000
        /*2e24*/ 	.word	0x00000030
        /*2e28*/ 	.short	0x010a
        /*2e2a*/ 	.byte	0x3f
	.zero		1


	//   ....[45]....
        /*2e2c*/ 	.word	0x00020ae0
        /*2e30*/ 	.word	0x000000ff
        /*2e34*/ 	.word	0x00000000
        /*2e38*/ 	.short	0x0101
        /*2e3a*/ 	.byte	0x04
	.zero		1


	//   ....[46]....
        /*2e3c*/ 	.word	0x00020bc0
        /*2e40*/ 	.word	0x00000000
        /*2e44*/ 	.word	0x00000030
        /*2e48*/ 	.short	0x010a
        /*2e4a*/ 	.byte	0x3f
	.zero		1


	//   ....[47]....
        /*2e4c*/ 	.word	0x00022a00
        /*2e50*/ 	.word	0x000000ff
        /*2e54*/ 	.word	0x00000000
        /*2e58*/ 	.short	0x0101
        /*2e5a*/ 	.byte	0x04
	.zero		1


	//   ....[48]....
        /*2e5c*/ 	.word	0x00022ae0
        /*2e60*/ 	.word	0x00000000
        /*2e64*/ 	.word	0x00000030
        /*2e68*/ 	.short	0x010a
        /*2e6a*/ 	.byte	0x3f
	.zero		1


	//   ....[49]....
        /*2e6c*/ 	.word	0x00024820
        /*2e70*/ 	.word	0x000000ff
        /*2e74*/ 	.word	0x00000000
        /*2e78*/ 	.short	0x0101
        /*2e7a*/ 	.byte	0x04
	.zero		1


	//   ....[50]....
        /*2e7c*/ 	.word	0x00024900
        /*2e80*/ 	.word	0x00000000
        /*2e84*/ 	.word	0x00000030
        /*2e88*/ 	.short	0x010a
        /*2e8a*/ 	.byte	0x3f
	.zero		1


	//   ....[51]....
        /*2e8c*/ 	.word	0x00026740
        /*2e90*/ 	.word	0x000000ff
        /*2e94*/ 	.word	0x00000000
        /*2e98*/ 	.short	0x0101
        /*2e9a*/ 	.byte	0x04
	.zero		1


	//   ....[52]....
        /*2e9c*/ 	.word	0x00026810
        /*2ea0*/ 	.word	0x00000000
        /*2ea4*/ 	.word	0x00000030
        /*2ea8*/ 	.short	0x010a
        /*2eaa*/ 	.byte	0x3f
	.zero		1


	//   ....[53]....
        /*2eac*/ 	.word	0x00028510
        /*2eb0*/ 	.word	0x000000ff
        /*2eb4*/ 	.word	0x00000000
        /*2eb8*/ 	.short	0x0101
        /*2eba*/ 	.byte	0x04
	.zero		1


	//   ....[54]....
        /*2ebc*/ 	.word	0x00028f00
        /*2ec0*/ 	.word	0x000000ff
        /*2ec4*/ 	.word	0x00000000
        /*2ec8*/ 	.short	0x0101
        /*2eca*/ 	.byte	0x04
	.zero		1


	//   ....[55]....
        /*2ecc*/ 	.word	0x00029630
        /*2ed0*/ 	.word	0x000000ff
        /*2ed4*/ 	.word	0x00000078
        /*2ed8*/ 	.short	0x010a
        /*2eda*/ 	.byte	0x04
	.zero		1


	//   ....[56]....
        /*2edc*/ 	.word	0x00029a40
        /*2ee0*/ 	.word	0x000000ff
        /*2ee4*/ 	.word	0x00000050
        /*2ee8*/ 	.short	0x010a
        /*2eea*/ 	.byte	0x0d
	.zero		1


	//   ....[57]....
        /*2eec*/ 	.word	0x00029b30
        /*2ef0*/ 	.word	0x000000ff
        /*2ef4*/ 	.word	0x00000030
        /*2ef8*/ 	.short	0x010b
        /*2efa*/ 	.byte	0x0d
	.zero		1


	//   ....[58]....
        /*2efc*/ 	.word	0x00029b90
        /*2f00*/ 	.word	0x000000ff
        /*2f04*/ 	.word	0x00000000
        /*2f08*/ 	.short	0x0101
        /*2f0a*/ 	.byte	0x1d
	.zero		1


	//   ....[59]....
        /*2f0c*/ 	.word	0x00029bc0
        /*2f10*/ 	.word	0x000000ff
        /*2f14*/ 	.word	0x00000058
        /*2f18*/ 	.short	0x010a
        /*2f1a*/ 	.byte	0x0d
	.zero		1


	//   ....[60]....
        /*2f1c*/ 	.word	0x00029cd0
        /*2f20*/ 	.word	0x000000ff
        /*2f24*/ 	.word	0x00000038
        /*2f28*/ 	.short	0x010b
        /*2f2a*/ 	.byte	0x0d
	.zero		1


	//   ....[61]....
        /*2f2c*/ 	.word	0x00029d40
        /*2f30*/ 	.word	0x000000ff
        /*2f34*/ 	.word	0x00000000
        /*2f38*/ 	.short	0x0101
        /*2f3a*/ 	.byte	0x17
	.zero		1


	//   ....[62]....
        /*2f3c*/ 	.word	0x00029d70
        /*2f40*/ 	.word	0x000000ff
        /*2f44*/ 	.word	0x00000060
        /*2f48*/ 	.short	0x010a
        /*2f4a*/ 	.byte	0x0d
	.zero		1


	//   ....[63]....
        /*2f4c*/ 	.word	0x00029e70
        /*2f50*/ 	.word	0x000000ff
        /*2f54*/ 	.word	0x00000040
        /*2f58*/ 	.short	0x010b
        /*2f5a*/ 	.byte	0x0d
	.zero		1


	//   ....[64]....
        /*2f5c*/ 	.word	0x00029ed0
        /*2f60*/ 	.word	0x000000ff
        /*2f64*/ 	.word	0x00000000
        /*2f68*/ 	.short	0x0101
        /*2f6a*/ 	.byte	0x15
	.zero		1


	//   ....[65]....
        /*2f6c*/ 	.word	0x00029f00
        /*2f70*/ 	.word	0x000000ff
        /*2f74*/ 	.word	0x00000068
        /*2f78*/ 	.short	0x010a
        /*2f7a*/ 	.byte	0x0d
	.zero		1


	//   ....[66]....
        /*2f7c*/ 	.word	0x0002a000
        /*2f80*/ 	.word	0x000000ff
        /*2f84*/ 	.word	0x00000048
        /*2f88*/ 	.short	0x010b
        /*2f8a*/ 	.byte	0x0d
	.zero		1


	//   ....[67]....
        /*2f8c*/ 	.word	0x0002a070
        /*2f90*/ 	.word	0x000000ff
        /*2f94*/ 	.word	0x00000000
        /*2f98*/ 	.short	0x0101
        /*2f9a*/ 	.byte	0x16
	.zero		1


	//   ....[68]....
        /*2f9c*/ 	.word	0x0002a0b0
        /*2fa0*/ 	.word	0x000000ff
        /*2fa4*/ 	.word	0x00000050
        /*2fa8*/ 	.short	0x010a
        /*2faa*/ 	.byte	0x0d
	.zero		1


	//   ....[69]....
        /*2fac*/ 	.word	0x0002a1a0
        /*2fb0*/ 	.word	0x000000ff
        /*2fb4*/ 	.word	0x00000030
        /*2fb8*/ 	.short	0x010b
        /*2fba*/ 	.byte	0x0d
	.zero		1


	//   ....[70]....
        /*2fbc*/ 	.word	0x0002a1e0
        /*2fc0*/ 	.word	0x000000ff
        /*2fc4*/ 	.word	0x00000000
        /*2fc8*/ 	.short	0x0101
        /*2fca*/ 	.byte	0x1d
	.zero		1


	//   ....[71]....
        /*2fcc*/ 	.word	0x0002a210
        /*2fd0*/ 	.word	0x000000ff
        /*2fd4*/ 	.word	0x00000058
        /*2fd8*/ 	.short	0x010a
        /*2fda*/ 	.byte	0x0d
	.zero		1


	//   ....[72]....
        /*2fdc*/ 	.word	0x0002a310
        /*2fe0*/ 	.word	0x000000ff
        /*2fe4*/ 	.word	0x00000038
        /*2fe8*/ 	.short	0x010b
        /*2fea*/ 	.byte	0x0d
	.zero		1


	//   ....[73]....
        /*2fec*/ 	.word	0x0002a350
        /*2ff0*/ 	.word	0x000000ff
        /*2ff4*/ 	.word	0x00000000
        /*2ff8*/ 	.short	0x0101
        /*2ffa*/ 	.byte	0x17
	.zero		1


	//   ....[74]....
        /*2ffc*/ 	.word	0x0002a390
        /*3000*/ 	.word	0x000000ff
        /*3004*/ 	.word	0x00000060
        /*3008*/ 	.short	0x010a
        /*300a*/ 	.byte	0x0d
	.zero		1


	//   ....[75]....
        /*300c*/ 	.word	0x0002a480
        /*3010*/ 	.word	0x000000ff
        /*3014*/ 	.word	0x00000040
        /*3018*/ 	.short	0x010b
        /*301a*/ 	.byte	0x0d
	.zero		1


	//   ....[76]....
        /*301c*/ 	.word	0x0002a4c0
        /*3020*/ 	.word	0x000000ff
        /*3024*/ 	.word	0x00000000
        /*3028*/ 	.short	0x0101
        /*302a*/ 	.byte	0x15
	.zero		1


	//   ....[77]....
        /*302c*/ 	.word	0x0002a4f0
        /*3030*/ 	.word	0x000000ff
        /*3034*/ 	.word	0x00000068
        /*3038*/ 	.short	0x010a
        /*303a*/ 	.byte	0x0d
	.zero		1


	//   ....[78]....
        /*303c*/ 	.word	0x0002a5f0
        /*3040*/ 	.word	0x000000ff
        /*3044*/ 	.word	0x00000048
        /*3048*/ 	.short	0x010b
        /*304a*/ 	.byte	0x0d
	.zero		1


	//   ....[79]....
        /*304c*/ 	.word	0x0002a630
        /*3050*/ 	.word	0x000000ff
        /*3054*/ 	.word	0x00000000
        /*3058*/ 	.short	0x0101
        /*305a*/ 	.byte	0x16
	.zero		1


	//   ....[80]....
        /*305c*/ 	.word	0x0002a670
        /*3060*/ 	.word	0x000000ff
        /*3064*/ 	.word	0x00000050
        /*3068*/ 	.short	0x010a
        /*306a*/ 	.byte	0x0d
	.zero		1


	//   ....[81]....
        /*306c*/ 	.word	0x0002a770
        /*3070*/ 	.word	0x000000ff
        /*3074*/ 	.word	0x00000030
        /*3078*/ 	.short	0x010b
        /*307a*/ 	.byte	0x0d
	.zero		1


	//   ....[82]....
        /*307c*/ 	.word	0x0002a7b0
        /*3080*/ 	.word	0x000000ff
        /*3084*/ 	.word	0x00000000
        /*3088*/ 	.short	0x0101
        /*308a*/ 	.byte	0x1d
	.zero		1


	//   ....[83]....
        /*308c*/ 	.word	0x0002a7e0
        /*3090*/ 	.word	0x000000ff
        /*3094*/ 	.word	0x00000058
        /*3098*/ 	.short	0x010a
        /*309a*/ 	.byte	0x0d
	.zero		1


	//   ....[84]....
        /*309c*/ 	.word	0x0002a8e0
        /*30a0*/ 	.word	0x000000ff
        /*30a4*/ 	.word	0x00000038
        /*30a8*/ 	.short	0x010b
        /*30aa*/ 	.byte	0x0d
	.zero		1


	//   ....[85]....
        /*30ac*/ 	.word	0x0002a920
        /*30b0*/ 	.word	0x000000ff
        /*30b4*/ 	.word	0x00000000
        /*30b8*/ 	.short	0x0101
        /*30ba*/ 	.byte	0x17
	.zero		1


	//   ....[86]....
        /*30bc*/ 	.word	0x0002a960
        /*30c0*/ 	.word	0x000000ff
        /*30c4*/ 	.word	0x00000060
        /*30c8*/ 	.short	0x010a
        /*30ca*/ 	.byte	0x0d
	.zero		1


	//   ....[87]....
        /*30cc*/ 	.word	0x0002aa60
        /*30d0*/ 	.word	0x000000ff
        /*30d4*/ 	.word	0x00000040
        /*30d8*/ 	.short	0x010b
        /*30da*/ 	.byte	0x0d
	.zero		1


	//   ....[88]....
        /*30dc*/ 	.word	0x0002aaa0
        /*30e0*/ 	.word	0x000000ff
        /*30e4*/ 	.word	0x00000000
        /*30e8*/ 	.short	0x0101
        /*30ea*/ 	.byte	0x15
	.zero		1


	//   ....[89]....
        /*30ec*/ 	.word	0x0002aad0
        /*30f0*/ 	.word	0x000000ff
        /*30f4*/ 	.word	0x00000068
        /*30f8*/ 	.short	0x010a
        /*30fa*/ 	.byte	0x0d
	.zero		1


	//   ....[90]....
        /*30fc*/ 	.word	0x0002abd0
        /*3100*/ 	.word	0x000000ff
        /*3104*/ 	.word	0x00000048
        /*3108*/ 	.short	0x010b
        /*310a*/ 	.byte	0x0d
	.zero		1


	//   ....[91]....
        /*310c*/ 	.word	0x0002ac10
        /*3110*/ 	.word	0x000000ff
        /*3114*/ 	.word	0x00000000
        /*3118*/ 	.short	0x0101
        /*311a*/ 	.byte	0x16
	.zero		1


	//   ....[92]....
        /*311c*/ 	.word	0x0002ac50
        /*3120*/ 	.word	0x000000ff
        /*3124*/ 	.word	0x00000050
        /*3128*/ 	.short	0x010a
        /*312a*/ 	.byte	0x0d
	.zero		1


	//   ....[93]....
        /*312c*/ 	.word	0x0002ad50
        /*3130*/ 	.word	0x000000ff
        /*3134*/ 	.word	0x00000030
        /*3138*/ 	.short	0x010b
        /*313a*/ 	.byte	0x0d
	.zero		1


	//   ....[94]....
        /*313c*/ 	.word	0x0002ad90
        /*3140*/ 	.word	0x000000ff
        /*3144*/ 	.word	0x00000000
        /*3148*/ 	.short	0x0101
        /*314a*/ 	.byte	0x1d
	.zero		1


	//   ....[95]....
        /*314c*/ 	.word	0x0002adc0
        /*3150*/ 	.word	0x000000ff
        /*3154*/ 	.word	0x00000058
        /*3158*/ 	.short	0x010a
        /*315a*/ 	.byte	0x0d
	.zero		1


	//   ....[96]....
        /*315c*/ 	.word	0x0002aec0
        /*3160*/ 	.word	0x000000ff
        /*3164*/ 	.word	0x00000038
        /*3168*/ 	.short	0x010b
        /*316a*/ 	.byte	0x0d
	.zero		1


	//   ....[97]....
        /*316c*/ 	.word	0x0002af00
        /*3170*/ 	.word	0x000000ff
        /*3174*/ 	.word	0x00000000
        /*3178*/ 	.short	0x0101
        /*317a*/ 	.byte	0x17
	.zero		1


	//   ....[98]....
        /*317c*/ 	.word	0x0002af40
        /*3180*/ 	.word	0x000000ff
        /*3184*/ 	.word	0x00000060
        /*3188*/ 	.short	0x010a
        /*318a*/ 	.byte	0x0d
	.zero		1


	//   ....[99]....
        /*318c*/ 	.word	0x0002b040
        /*3190*/ 	.word	0x000000ff
        /*3194*/ 	.word	0x00000040
        /*3198*/ 	.short	0x010b
        /*319a*/ 	.byte	0x0d
	.zero		1


	//   ....[100]....
        /*319c*/ 	.word	0x0002b080
        /*31a0*/ 	.word	0x000000ff
        /*31a4*/ 	.word	0x00000000
        /*31a8*/ 	.short	0x0101
        /*31aa*/ 	.byte	0x15
	.zero		1


	//   ....[101]....
        /*31ac*/ 	.word	0x0002b0b0
        /*31b0*/ 	.word	0x000000ff
        /*31b4*/ 	.word	0x00000068
        /*31b8*/ 	.short	0x010a
        /*31ba*/ 	.byte	0x0d
	.zero		1


	//   ....[102]....
        /*31bc*/ 	.word	0x0002b1b0
        /*31c0*/ 	.word	0x000000ff
        /*31c4*/ 	.word	0x00000048
        /*31c8*/ 	.short	0x010b
        /*31ca*/ 	.byte	0x0d
	.zero		1


	//   ....[103]....
        /*31cc*/ 	.word	0x0002b200
        /*31d0*/ 	.word	0x000000ff
        /*31d4*/ 	.word	0x00000000
        /*31d8*/ 	.short	0x0101
        /*31da*/ 	.byte	0x16
	.zero		1


	//   ....[104]....
        /*31dc*/ 	.word	0x0002b900
        /*31e0*/ 	.word	0x00000000
        /*31e4*/ 	.word	0x00000050
        /*31e8*/ 	.short	0x010a
        /*31ea*/ 	.byte	0x3f
	.zero		1


	//   ....[105]....
        /*31ec*/ 	.word	0x0002b940
        /*31f0*/ 	.word	0x00000000
        /*31f4*/ 	.word	0x00000058
        /*31f8*/ 	.short	0x010a
        /*31fa*/ 	.byte	0x3f
	.zero		1


	//   ....[106]....
        /*31fc*/ 	.word	0x0002b980
        /*3200*/ 	.word	0x00000000
        /*3204*/ 	.word	0x00000060
        /*3208*/ 	.short	0x010a
        /*320a*/ 	.byte	0x3f
	.zero		1


	//   ....[107]....
        /*320c*/ 	.word	0x0002b9e0
        /*3210*/ 	.word	0x00000000
        /*3214*/ 	.word	0x00000068
        /*3218*/ 	.short	0x010a
        /*321a*/ 	.byte	0x3f
	.zero		1


	//   ....[108]....
        /*321c*/ 	.word	0x0002bd20
        /*3220*/ 	.word	0x0000000d
        /*3224*/ 	.word	0x00000018
        /*3228*/ 	.short	0x010a
        /*322a*/ 	.byte	0x3f
	.zero		1


	//   ....[109]....
        /*322c*/ 	.word	0x0002c070
        /*3230*/ 	.word	0x00000002
        /*3234*/ 	.word	0x00000078
        /*3238*/ 	.short	0x0101
        /*323a*/ 	.byte	0x3f
	.zero		1


	//   ....[110]....
        /*323c*/ 	.word	0x0002c820
        /*3240*/ 	.word	0x00000005
        /*3244*/ 	.word	0x00000000
        /*3248*/ 	.short	0x010a
        /*324a*/ 	.byte	0x3f
	.zero		1


	//   ....[111]....
        /*324c*/ 	.word	0x0002c8b0
        /*3250*/ 	.word	0x00000007
        /*3254*/ 	.word	0x00000000
        /*3258*/ 	.short	0x010a
        /*325a*/ 	.byte	0x3f
	.zero		1


	//   ....[112]....
        /*325c*/ 	.word	0x0002c940
        /*3260*/ 	.word	0x00000003
        /*3264*/ 	.word	0x00000000
        /*3268*/ 	.short	0x010a
        /*326a*/ 	.byte	0x3f
	.zero		1


	//   ....[113]....
        /*326c*/ 	.word	0x0002c9a0
        /*3270*/ 	.word	0x00000003
        /*3274*/ 	.word	0x00000000
        /*3278*/ 	.short	0x010a
        /*327a*/ 	.byte	0x3f
	.zero		1


	//   ....[114]....
        /*327c*/ 	.word	0x0002ca00
        /*3280*/ 	.word	0x00000004
        /*3284*/ 	.word	0x00000000
        /*3288*/ 	.short	0x010a
        /*328a*/ 	.byte	0x3f
	.zero		1


	//   ....[115]....
        /*328c*/ 	.word	0x0002ca60
        /*3290*/ 	.word	0x00000003
        /*3294*/ 	.word	0x00000030
        /*3298*/ 	.short	0x010a
        /*329a*/ 	.byte	0x3f
	.zero		1


	//   ....[116]....
        /*329c*/ 	.word	0x0002cab0
        /*32a0*/ 	.word	0x00000000
        /*32a4*/ 	.word	0x00000030
        /*32a8*/ 	.short	0x010a
        /*32aa*/ 	.byte	0x3f
	.zero		1


	//   ....[117]....
        /*32ac*/ 	.word	0x0002cb00
        /*32b0*/ 	.word	0x00000000
        /*32b4*/ 	.word	0x00000030
        /*32b8*/ 	.short	0x010a
        /*32ba*/ 	.byte	0x3f
	.zero		1


	//   ....[118]....
        /*32bc*/ 	.word	0x0002cb50
        /*32c0*/ 	.word	0x00000000
        /*32c4*/ 	.word	0x00000030
        /*32c8*/ 	.short	0x010a
        /*32ca*/ 	.byte	0x3f
	.zero		1


	//   ....[119]....
        /*32cc*/ 	.word	0x0002cba0
        /*32d0*/ 	.word	0x00000002
        /*32d4*/ 	.word	0x00000030
        /*32d8*/ 	.short	0x010a
        /*32da*/ 	.byte	0x3f
	.zero		1


	//   ....[120]....
        /*32dc*/ 	.word	0x0002cbf0
        /*32e0*/ 	.word	0x00000003
        /*32e4*/ 	.word	0x00000030
        /*32e8*/ 	.short	0x010a
        /*32ea*/ 	.byte	0x3f
	.zero		1


	//   ....[121]....
        /*32ec*/ 	.word	0x0002cc40
        /*32f0*/ 	.word	0x00000000
        /*32f4*/ 	.word	0x00000030
        /*32f8*/ 	.short	0x010a
        /*32fa*/ 	.byte	0x3f
	.zero		1


	//   ....[122]....
        /*32fc*/ 	.word	0x0002cc90
        /*3300*/ 	.word	0x00000000
        /*3304*/ 	.word	0x00000030
        /*3308*/ 	.short	0x010a
        /*330a*/ 	.byte	0x3f
	.zero		1


	//   ....[123]....
        /*330c*/ 	.word	0x0002cce0
        /*3310*/ 	.word	0x00000000
        /*3314*/ 	.word	0x00000030
        /*3318*/ 	.short	0x010a
        /*331a*/ 	.byte	0x3f
	.zero		1


	//   ....[124]....
        /*331c*/ 	.word	0x0002cd30
        /*3320*/ 	.word	0x00000000
        /*3324*/ 	.word	0x00000030
        /*3328*/ 	.short	0x010a
        /*332a*/ 	.byte	0x3f
	.zero		1


	//   ....[125]....
        /*332c*/ 	.word	0x0002cd80
        /*3330*/ 	.word	0x00000000
        /*3334*/ 	.word	0x00000030
        /*3338*/ 	.short	0x010a
        /*333a*/ 	.byte	0x3f
	.zero		1


	//   ....[126]....
        /*333c*/ 	.word	0x0002cdd0
        /*3340*/ 	.word	0x00000000
        /*3344*/ 	.word	0x00000030
        /*3348*/ 	.short	0x010a
        /*334a*/ 	.byte	0x3f
	.zero		1


	//   ....[127]....
        /*334c*/ 	.word	0x0002ce20
        /*3350*/ 	.word	0x00000000
        /*3354*/ 	.word	0x00000030
        /*3358*/ 	.short	0x010a
        /*335a*/ 	.byte	0x3f
	.zero		1


	//   ....[128]....
        /*335c*/ 	.word	0x0002ce70
        /*3360*/ 	.word	0x00000000
        /*3364*/ 	.word	0x00000030
        /*3368*/ 	.short	0x010a
        /*336a*/ 	.byte	0x3f
	.zero		1


	//   ....[129]....
        /*336c*/ 	.word	0x0002cec0
        /*3370*/ 	.word	0x00000000
        /*3374*/ 	.word	0x00000030
        /*3378*/ 	.short	0x010a
        /*337a*/ 	.byte	0x3f
	.zero		1


	//   ....[130]....
        /*337c*/ 	.word	0x0002cf10
        /*3380*/ 	.word	0x00000000
        /*3384*/ 	.word	0x00000030
        /*3388*/ 	.short	0x010a
        /*338a*/ 	.byte	0x3f
	.zero		1


	//   ....[131]....
        /*338c*/ 	.word	0x0002cf70
        /*3390*/ 	.word	0x00000005
        /*3394*/ 	.word	0x00000078
        /*3398*/ 	.short	0x010a
        /*339a*/ 	.byte	0x3f
	.zero		1


	//   ....[132]....
        /*339c*/ 	.word	0x0002cfd0
        /*33a0*/ 	.word	0x00000003
        /*33a4*/ 	.word	0x00000050
        /*33a8*/ 	.short	0x010a
        /*33aa*/ 	.byte	0x3f
	.zero		1


	//   ....[133]....
        /*33ac*/ 	.word	0x0002d030
        /*33b0*/ 	.word	0x00000003
        /*33b4*/ 	.word	0x00000058
        /*33b8*/ 	.short	0x010a
        /*33ba*/ 	.byte	0x3f
	.zero		1


	//   ....[134]....
        /*33bc*/ 	.word	0x0002d090
        /*33c0*/ 	.word	0x00000003
        /*33c4*/ 	.word	0x00000060
        /*33c8*/ 	.short	0x010a
        /*33ca*/ 	.byte	0x3f
	.zero		1


	//   ....[135]....
        /*33cc*/ 	.word	0x0002d0f0
        /*33d0*/ 	.word	0x00000003
        /*33d4*/ 	.word	0x00000068
        /*33d8*/ 	.short	0x010a
        /*33da*/ 	.byte	0x3f
	.zero		1


	//   ....[136]....
        /*33dc*/ 	.word	0x0002d150
        /*33e0*/ 	.word	0x00000004
        /*33e4*/ 	.word	0x00000050
        /*33e8*/ 	.short	0x010a
        /*33ea*/ 	.byte	0x3f
	.zero		1


	//   ....[137]....
        /*33ec*/ 	.word	0x0002d1b0
        /*33f0*/ 	.word	0x00000004
        /*33f4*/ 	.word	0x00000058
        /*33f8*/ 	.short	0x010a
        /*33fa*/ 	.byte	0x3f
	.zero		1


	//   ....[138]....
        /*33fc*/ 	.word	0x0002d210
        /*3400*/ 	.word	0x00000004
        /*3404*/ 	.word	0x00000060
        /*3408*/ 	.short	0x010a
        /*340a*/ 	.byte	0x3f
	.zero		1


	//   ....[139]....
        /*340c*/ 	.word	0x0002d270
        /*3410*/ 	.word	0x00000004
        /*3414*/ 	.word	0x00000068
        /*3418*/ 	.short	0x010a
        /*341a*/ 	.byte	0x3f
	.zero		1


	//   ....[140]....
        /*341c*/ 	.word	0x0002d2d0
        /*3420*/ 	.word	0x00000005
        /*3424*/ 	.word	0x00000050
        /*3428*/ 	.short	0x010a
        /*342a*/ 	.byte	0x3f
	.zero		1


	//   ....[141]....
        /*342c*/ 	.word	0x0002d330
        /*3430*/ 	.word	0x00000005
        /*3434*/ 	.word	0x00000058
        /*3438*/ 	.short	0x010a
        /*343a*/ 	.byte	0x3f
	.zero		1


	//   ....[142]....
        /*343c*/ 	.word	0x0002d390
        /*3440*/ 	.word	0x00000005
        /*3444*/ 	.word	0x00000060
        /*3448*/ 	.short	0x010a
        /*344a*/ 	.byte	0x3f
	.zero		1


	//   ....[143]....
        /*344c*/ 	.word	0x0002d3f0
        /*3450*/ 	.word	0x00000005
        /*3454*/ 	.word	0x00000068
        /*3458*/ 	.short	0x010a
        /*345a*/ 	.byte	0x3f
	.zero		1


	//   ....[144]....
        /*345c*/ 	.word	0x0002d450
        /*3460*/ 	.word	0x00000002
        /*3464*/ 	.word	0x00000050
        /*3468*/ 	.short	0x010a
        /*346a*/ 	.byte	0x3f
	.zero		1


	//   ....[145]....
        /*346c*/ 	.word	0x0002d4b0
        /*3470*/ 	.word	0x00000002
        /*3474*/ 	.word	0x00000058
        /*3478*/ 	.short	0x010a
        /*347a*/ 	.byte	0x3f
	.zero		1


	//   ....[146]....
        /*347c*/ 	.word	0x0002d510
        /*3480*/ 	.word	0x00000002
        /*3484*/ 	.word	0x00000060
        /*3488*/ 	.short	0x010a
        /*348a*/ 	.byte	0x3f
	.zero		1


	//   ....[147]....
        /*348c*/ 	.word	0x0002d570
        /*3490*/ 	.word	0x00000002
        /*3494*/ 	.word	0x00000068
        /*3498*/ 	.short	0x010a
        /*349a*/ 	.byte	0x3f
	.zero		1


	//   ....[148]....
        /*349c*/ 	.word	0x0002d5c0
        /*34a0*/ 	.word	0x00000000
        /*34a4*/ 	.word	0x00000050
        /*34a8*/ 	.short	0x010a
        /*34aa*/ 	.byte	0x3f
	.zero		1


	//   ....[149]....
        /*34ac*/ 	.word	0x0002d610
        /*34b0*/ 	.word	0x00000000
        /*34b4*/ 	.word	0x00000058
        /*34b8*/ 	.short	0x010a
        /*34ba*/ 	.byte	0x3f
	.zero		1


	//   ....[150]....
        /*34bc*/ 	.word	0x0002d660
        /*34c0*/ 	.word	0x00000000
        /*34c4*/ 	.word	0x00000060
        /*34c8*/ 	.short	0x010a
        /*34ca*/ 	.byte	0x3f
	.zero		1


	//   ....[151]....
        /*34cc*/ 	.word	0x0002d730
        /*34d0*/ 	.word	0x0000000d
        /*34d4*/ 	.word	0x00000018
        /*34d8*/ 	.short	0x010a
        /*34da*/ 	.byte	0x3f
	.zero		1


	//   ....[152]....
        /*34dc*/ 	.word	0x0002d800
        /*34e0*/ 	.word	0x00000005
        /*34e4*/ 	.word	0x00000000
        /*34e8*/ 	.short	0x010a
        /*34ea*/ 	.byte	0x3f
	.zero		1


	//   ....[153]....
        /*34ec*/ 	.word	0x0002d850
        /*34f0*/ 	.word	0x00000007
        /*34f4*/ 	.word	0x00000000
        /*34f8*/ 	.short	0x010a
        /*34fa*/ 	.byte	0x3f
	.zero		1


	//----- nvinfo : EIATTR_NUM_MBARRIERS
	.align		4
.L_42:
        /*34fc*/ 	.byte	0x03, 0x38
        /*34fe*/ 	.short	0x0010


	//----- nvinfo : EIATTR_EXIT_INSTR_OFFSETS
	.align		4
        /*3500*/ 	.byte	0x04, 0x1c
        /*3502*/ 	.short	(.L_44 - .L_43)


	//   ....[0]....
.L_43:
        /*3504*/ 	.word	0x0002c990


	//----- nvinfo : EIATTR_MAX_THREADS
	.align		4
.L_44:
        /*3508*/ 	.byte	0x04, 0x05
        /*350a*/ 	.short	(.L_46 - .L_45)
.L_45:
        /*350c*/ 	.word	0x00000180
        /*3510*/ 	.word	0x00000001
        /*3514*/ 	.word	0x00000001


	//----- nvinfo : EIATTR_CRS_STACK_SIZE
	.align		4
.L_46:
        /*3518*/ 	.byte	0x04, 0x1e
        /*351a*/ 	.short	(.L_48 - .L_47)
.L_47:
        /*351c*/ 	.word	0x00000000


	//----- nvinfo : EIATTR_CBANK_PARAM_SIZE
	.align		4
.L_48:
        /*3520*/ 	.byte	0x03, 0x19
        /*3522*/ 	.short	0x0770


	//----- nvinfo : EIATTR_PARAM_CBANK
	.align		4
        /*3524*/ 	.byte	0x04, 0x0a
        /*3526*/ 	.short	(.L_50 - .L_49)
	.align		4
.L_49:
        /*3528*/ 	.word	index@(.nv.constant0._ZN7cutlass13device_kernelINS_4gemm6kernel13GemmUniversalIN4cute5tupleIJiiiiEEENS1_10collective13CollectiveMmaINS1_34MainloopSm90TmaGmmaWarpSpecializedILi3ENS5_IJNS4_1CILi1EEESB_SB_EEENS1_35KernelTmaWarpSpecializedCooperativeEEENS5_IJNSA_ILi256EEESF_NSA_ILi64EEEEEENS_10bfloat16_tENS5_IJlSB_lEEESI_SJ_NS4_8TiledMMAINS4_8MMA_AtomIJNS4_4SM904GMMA28MMA_64x256x16_F32BF16BF16_SSILNSN_5MajorE0ELSP_0ELNSN_7ScaleInE1ELSQ_1EEEEEENS4_6LayoutINS5_IJNSA_ILi2EEESB_SB_EEENS5_IJSB_NSA_ILi0EEESW_EEEEENS5_IJNS4_10UnderscoreESZ_SZ_EEEEENS4_13SM90_TMA_LOADENS4_14ComposedLayoutINS4_7SwizzleILi3ELi4ELi3EEENS4_18smem_ptr_flag_bitsILi16EEENST_INS5_IJNSA_ILi8EEESG_EEENS5_IJSG_SB_EEEEEEEvNS4_8identityES12_S1C_vS1D_EENS_8epilogue10collective18CollectiveEpilogueINS1F_22Sm90TmaWarpSpecializedILi4ELi2ELi16ELb1ELb0EEEJSH_NS5_IJNSA_ILi128EEENSA_ILi32EEEEEESI_SJ_SI_SJ_NS1F_6fusion15FusionCallbacksIS1J_NS1N_13LinCombEltActINS1F_6thread7SigmoidESI_fSI_fLNS_15FloatRoundStyleE2EEESH_S1M_JEEES12_NS13_INS14_ILi2ELi4ELi3EEES17_NST_INS5_IJS18_S1L_EEENS5_IJS1L_SB_EEEEEEENS4_17SM75_U32x4_LDSM_NENS4_14SM90_TMA_STOREES1Z_NS4_17SM90_U32x4_STSM_NENS4_9Copy_AtomIJS22_NS_6half_tEEEEvEEEvvEEEEvNT_6ParamsE)
        /*352c*/ 	.short	0x0210
        /*352e*/ 	.short	0x0770


	//----- nvinfo : EIATTR_SW_WAR
	.align		4
.L_50:
        /*3530*/ 	.byte	0x04, 0x36
        /*3532*/ 	.short	(.L_52 - .L_51)
.L_51:
        /*3534*/ 	.word	0x00000008
.L_52:


//--------------------- .nv.callgraph             --------------------------
	.section	.nv.callgraph,"",@"SHT_CUDA_CALLGRAPH"
	.align	4
	.sectionentsize	8
	.align		4
        /*0000*/ 	.word	0x00000000
	.align		4
        /*0004*/ 	.word	0xffffffff
	.align		4
        /*0008*/ 	.word	index@(_ZN7cutlass13device_kernelINS_4gemm6kernel13GemmUniversalIN4cute5tupleIJiiiiEEENS1_10collective13CollectiveMmaINS1_34MainloopSm90TmaGmmaWarpSpecializedILi3ENS5_IJNS4_1CILi1EEESB_SB_EEENS1_35KernelTmaWarpSpecializedCooperativeEEENS5_IJNSA_ILi256EEESF_NSA_ILi64EEEEEENS_10bfloat16_tENS5_IJlSB_lEEESI_SJ_NS4_8TiledMMAINS4_8MMA_AtomIJNS4_4SM904GMMA28MMA_64x256x16_F32BF16BF16_SSILNSN_5MajorE0ELSP_0ELNSN_7ScaleInE1ELSQ_1EEEEEENS4_6LayoutINS5_IJNSA_ILi2EEESB_SB_EEENS5_IJSB_NSA_ILi0EEESW_EEEEENS5_IJNS4_10UnderscoreESZ_SZ_EEEEENS4_13SM90_TMA_LOADENS4_14ComposedLayoutINS4_7SwizzleILi3ELi4ELi3EEENS4_18smem_ptr_flag_bitsILi16EEENST_INS5_IJNSA_ILi8EEESG_EEENS5_IJSG_SB_EEEEEEEvNS4_8identityES12_S1C_vS1D_EENS_8epilogue10collective18CollectiveEpilogueINS1F_22Sm90TmaWarpSpecializedILi4ELi2ELi16ELb1ELb0EEEJSH_NS5_IJNSA_ILi128EEENSA_ILi32EEEEEESI_SJ_SI_SJ_NS1F_6fusion15FusionCallbacksIS1J_NS1N_13LinCombEltActINS1F_6thread7SigmoidESI_fSI_fLNS_15FloatRoundStyleE2EEESH_S1M_JEEES12_NS13_INS14_ILi2ELi4ELi3EEES17_NST_INS5_IJS18_S1L_EEENS5_IJS1L_SB_EEEEEEENS4_17SM75_U32x4_LDSM_NENS4_14SM90_TMA_STOREES1Z_NS4_17SM90_U32x4_STSM_NENS4_9Copy_AtomIJS22_NS_6half_tEEEEvEEEvvEEEEvNT_6ParamsE)
	.align		4
        /*000c*/ 	.word	index@(__assertfail)
	.align		4
        /*0010*/ 	.word	0x00000000
	.align		4
        /*0014*/ 	.word	0xfffffffe
	.align		4
        /*0018*/ 	.word	0x00000000
	.align		4
        /*001c*/ 	.word	0xfffffffd
	.align		4
        /*0020*/ 	.word	0x00000000
	.align		4
        /*0024*/ 	.word	0xfffffffc


//--------------------- .nv.constant4             --------------------------
	.section	.nv.constant4,"a",@progbits
	.align	8
	.align		8
.nv.constant4:
        /*0000*/ 	.dword	__assertfail
	.align		8
        /*0008*/ 	.dword	__unnamed_1
	.align		8
        /*0010*/ 	.dword	__unnamed_2
	.align		8
        /*0018*/ 	.dword	_ZN39_INTERNAL_f4abca91_4_k_cu_8df81309_27894cuda3std3__45__cpo5beginE
	.align		8
        /*0020*/ 	.dword	_ZN39_INTERNAL_f4abca91_4_k_cu_8df81309_27894cuda3std3__45__cpo3endE
	.align		8
        /*0028*/ 	.dword	_ZN39_INTERNAL_f4abca91_4_k_cu_8df81309_27894cuda3std3__45__cpo6cbeginE
	.align		8
        /*0030*/ 	.dword	_ZN39_INTERNAL_f4abca91_4_k_cu_8df81309_27894cuda3std3__45__cpo4cendE
	.align		8
        /*0038*/ 	.dword	_ZN39_INTERNAL_f4abca91_4_k_cu_8df81309_27894cuda3std3__441_GLOBAL__N__f4abca91_4_k_cu_8df81309_27896ignoreE
	.align		8
        /*0040*/ 	.dword	_ZN39_INTERNAL_f4abca91_4_k_cu_8df81309_27894cuda3std3__419piecewise_constructE
	.align		8
        /*0048*/ 	.dword	_ZN39_INTERNAL_f4abca91_4_k_cu_8df81309_27894cuda3std3__48in_placeE
	.align		8
        /*0050*/ 	.dword	_ZN39_INTERNAL_f4abca91_4_k_cu_8df81309_27894cuda3std6ranges3__45__cpo4swapE
	.align		8
        /*0058*/ 	.dword	_ZN39_INTERNAL_f4abca91_4_k_cu_8df81309_27894cuda3std6ranges3__45__cpo9iter_moveE
	.align		8
        /*0060*/ 	.dword	_ZN39_INTERNAL_f4abca91_4_k_cu_8df81309_27894cute7productE
	.align		8
        /*0068*/ 	.dword	_ZN39_INTERNAL_f4abca91_4_k_cu_8df81309_27894cute1_E
	.align		8
        /*0070*/ 	.dword	$str$22
	.align		8
        /*0078*/ 	.dword	$str$23
	.align		8
        /*0080*/ 	.dword	$str$26
	.align		8
        /*0088*/ 	.dword	$str$27


//--------------------- .text._ZN7cutlass13device_kernelINS_4gemm6kernel13GemmUniversalIN4cute5tupleIJiiiiEEENS1_10collective13CollectiveMmaINS1_34MainloopSm90TmaGmmaWarpSpecializedILi3ENS5_IJNS4_1CILi1EEESB_SB_EEENS1_35KernelTmaWarpSpecializedCooperativeEEENS5_IJNSA_ILi256EEESF_NSA_ILi64EEEEEENS_10bfloat16_tENS5_IJlSB_lEEESI_SJ_NS4_8TiledMMAINS4_8MMA_AtomIJNS4_4SM904GMMA28MMA_64x256x16_F32BF16BF16_SSILNSN_5MajorE0ELSP_0ELNSN_7ScaleInE1ELSQ_1EEEEEENS4_6LayoutINS5_IJNSA_ILi2EEESB_SB_EEENS5_IJSB_NSA_ILi0EEESW_EEEEENS5_IJNS4_10UnderscoreESZ_SZ_EEEEENS4_13SM90_TMA_LOADENS4_14ComposedLayoutINS4_7SwizzleILi3ELi4ELi3EEENS4_18smem_ptr_flag_bitsILi16EEENST_INS5_IJNSA_ILi8EEESG_EEENS5_IJSG_SB_EEEEEEEvNS4_8identityES12_S1C_vS1D_EENS_8epilogue10collective18CollectiveEpilogueINS1F_22Sm90TmaWarpSpecializedILi4ELi2ELi16ELb1ELb0EEEJSH_NS5_IJNSA_ILi128EEENSA_ILi32EEEEEESI_SJ_SI_SJ_NS1F_6fusion15FusionCallbacksIS1J_NS1N_13LinCombEltActINS1F_6thread7SigmoidESI_fSI_fLNS_15FloatRoundStyleE2EEESH_S1M_JEEES12_NS13_INS14_ILi2ELi4ELi3EEES17_NST_INS5_IJS18_S1L_EEENS5_IJS1L_SB_EEEEEEENS4_17SM75_U32x4_LDSM_NENS4_14SM90_TMA_STOREES1Z_NS4_17SM90_U32x4_STSM_NENS4_9Copy_AtomIJS22_NS_6half_tEEEEvEEEvvEEEEvNT_6ParamsE --------------------------
	.section	.text._ZN7cutlass13device_kernelINS_4gemm6kernel13GemmUniversalIN4cute5tupleIJiiiiEEENS1_10collective13CollectiveMmaINS1_34MainloopSm90TmaGmmaWarpSpecializedILi3ENS5_IJNS4_1CILi1EEESB_SB_EEENS1_35KernelTmaWarpSpecializedCooperativeEEENS5_IJNSA_ILi256EEESF_NSA_ILi64EEEEEENS_10bfloat16_tENS5_IJlSB_lEEESI_SJ_NS4_8TiledMMAINS4_8MMA_AtomIJNS4_4SM904GMMA28MMA_64x256x16_F32BF16BF16_SSILNSN_5MajorE0ELSP_0ELNSN_7ScaleInE1ELSQ_1EEEEEENS4_6LayoutINS5_IJNSA_ILi2EEESB_SB_EEENS5_IJSB_NSA_ILi0EEESW_EEEEENS5_IJNS4_10UnderscoreESZ_SZ_EEEEENS4_13SM90_TMA_LOADENS4_14ComposedLayoutINS4_7SwizzleILi3ELi4ELi3EEENS4_18smem_ptr_flag_bitsILi16EEENST_INS5_IJNSA_ILi8EEESG_EEENS5_IJSG_SB_EEEEEEEvNS4_8identityES12_S1C_vS1D_EENS_8epilogue10collective18CollectiveEpilogueINS1F_22Sm90TmaWarpSpecializedILi4ELi2ELi16ELb1ELb0EEEJSH_NS5_IJNSA_ILi128EEENSA_ILi32EEEEEESI_SJ_SI_SJ_NS1F_6fusion15FusionCallbacksIS1J_NS1N_13LinCombEltActINS1F_6thread7SigmoidESI_fSI_fLNS_15FloatRoundStyleE2EEESH_S1M_JEEES12_NS13_INS14_ILi2ELi4ELi3EEES17_NST_INS5_IJS18_S1L_EEENS5_IJS1L_SB_EEEEEEENS4_17SM75_U32x4_LDSM_NENS4_14SM90_TMA_STOREES1Z_NS4_17SM90_U32x4_STSM_NENS4_9Copy_AtomIJS22_NS_6half_tEEEEvEEEvvEEEEvNT_6ParamsE,"ax",@progbits
	.align	128
.text._ZN7cutlass13device_kernelINS_4gemm6kernel13GemmUniversalIN4cute5tupleIJiiiiEEENS1_10collective13CollectiveMmaINS1_34MainloopSm90TmaGmmaWarpSpecializedILi3ENS5_IJNS4_1CILi1EEESB_SB_EEENS1_35KernelTmaWarpSpecializedCooperativeEEENS5_IJNSA_ILi256EEESF_NSA_ILi64EEEEEENS_10bfloat16_tENS5_IJlSB_lEEESI_SJ_NS4_8TiledMMAINS4_8MMA_AtomIJNS4_4SM904GMMA28MMA_64x256x16_F32BF16BF16_SSILNSN_5MajorE0ELSP_0ELNSN_7ScaleInE1ELSQ_1EEEEEENS4_6LayoutINS5_IJNSA_ILi2EEESB_SB_EEENS5_IJSB_NSA_ILi0EEESW_EEEEENS5_IJNS4_10UnderscoreESZ_SZ_EEEEENS4_13SM90_TMA_LOADENS4_14ComposedLayoutINS4_7SwizzleILi3ELi4ELi3EEENS4_18smem_ptr_flag_bitsILi16EEENST_INS5_IJNSA_ILi8EEESG_EEENS5_IJSG_SB_EEEEEEEvNS4_8identityES12_S1C_vS1D_EENS_8epilogue10collective18CollectiveEpilogueINS1F_22Sm90TmaWarpSpecializedILi4ELi2ELi16ELb1ELb0EEEJSH_NS5_IJNSA_ILi128EEENSA_ILi32EEEEEESI_SJ_SI_SJ_NS1F_6fusion15FusionCallbacksIS1J_NS1N_13LinCombEltActINS1F_6thread7SigmoidESI_fSI_fLNS_15FloatRoundStyleE2EEESH_S1M_JEEES12_NS13_INS14_ILi2ELi4ELi3EEES17_NST_INS5_IJS18_S1L_EEENS5_IJS1L_SB_EEEEEEENS4_17SM75_U32x4_LDSM_NENS4_14SM90_TMA_STOREES1Z_NS4_17SM90_U32x4_STSM_NENS4_9Copy_AtomIJS22_NS_6half_tEEEEvEEEvvEEEEvNT_6ParamsE:
        .type           _ZN7cutlass13device_kernelINS_4gemm6kernel13GemmUniversalIN4cute5tupleIJiiiiEEENS1_10collective13CollectiveMmaINS1_34MainloopSm90TmaGmmaWarpSpecializedILi3ENS5_IJNS4_1CILi1EEESB_SB_EEENS1_35KernelTmaWarpSpecializedCooperativeEEENS5_IJNSA_ILi256EEESF_NSA_ILi64EEEEEENS_10bfloat16_tENS5_IJlSB_lEEESI_SJ_NS4_8TiledMMAINS4_8MMA_AtomIJNS4_4SM904GMMA28MMA_64x256x16_F32BF16BF16_SSILNSN_5MajorE0ELSP_0ELNSN_7ScaleInE1ELSQ_1EEEEEENS4_6LayoutINS5_IJNSA_ILi2EEESB_SB_EEENS5_IJSB_NSA_ILi0EEESW_EEEEENS5_IJNS4_10UnderscoreESZ_SZ_EEEEENS4_13SM90_TMA_LOADENS4_14ComposedLayoutINS4_7SwizzleILi3ELi4ELi3EEENS4_18smem_ptr_flag_bitsILi16EEENST_INS5_IJNSA_ILi8EEESG_EEENS5_IJSG_SB_EEEEEEEvNS4_8identityES12_S1C_vS1D_EENS_8epilogue10collective18CollectiveEpilogueINS1F_22Sm90TmaWarpSpecializedILi4ELi2ELi16ELb1ELb0EEEJSH_NS5_IJNSA_ILi128EEENSA_ILi32EEEEEESI_SJ_SI_SJ_NS1F_6fusion15FusionCallbacksIS1J_NS1N_13LinCombEltActINS1F_6thread7SigmoidESI_fSI_fLNS_15FloatRoundStyleE2EEESH_S1M_JEEES12_NS13_INS14_ILi2ELi4ELi3EEES17_NST_INS5_IJS18_S1L_EEENS5_IJS1L_SB_EEEEEEENS4_17SM75_U32x4_LDSM_NENS4_14SM90_TMA_STOREES1Z_NS4_17SM90_U32x4_STSM_NENS4_9Copy_AtomIJS22_NS_6half_tEEEEvEEEvvEEEEvNT_6ParamsE,@function
        .size           _ZN7cutlass13device_kernelINS_4gemm6kernel13GemmUniversalIN4cute5tupleIJiiiiEEENS1_10collective13CollectiveMmaINS1_34MainloopSm90TmaGmmaWarpSpecializedILi3ENS5_IJNS4_1CILi1EEESB_SB_EEENS1_35KernelTmaWarpSpecializedCooperativeEEENS5_IJNSA_ILi256EEESF_NSA_ILi64EEEEEENS_10bfloat16_tENS5_IJlSB_lEEESI_SJ_NS4_8TiledMMAINS4_8MMA_AtomIJNS4_4SM904GMMA28MMA_64x256x16_F32BF16BF16_SSILNSN_5MajorE0ELSP_0ELNSN_7ScaleInE1ELSQ_1EEEEEENS4_6LayoutINS5_IJNSA_ILi2EEESB_SB_EEENS5_IJSB_NSA_ILi0EEESW_EEEEENS5_IJNS4_10UnderscoreESZ_SZ_EEEEENS4_13SM90_TMA_LOADENS4_14ComposedLayoutINS4_7SwizzleILi3ELi4ELi3EEENS4_18smem_ptr_flag_bitsILi16EEENST_INS5_IJNSA_ILi8EEESG_EEENS5_IJSG_SB_EEEEEEEvNS4_8identityES12_S1C_vS1D_EENS_8epilogue10collective18CollectiveEpilogueINS1F_22Sm90TmaWarpSpecializedILi4ELi2ELi16ELb1ELb0EEEJSH_NS5_IJNSA_ILi128EEENSA_ILi32EEEEEESI_SJ_SI_SJ_NS1F_6fusion15FusionCallbacksIS1J_NS1N_13LinCombEltActINS1F_6thread7SigmoidESI_fSI_fLNS_15FloatRoundStyleE2EEESH_S1M_JEEES12_NS13_INS14_ILi2ELi4ELi3EEES17_NST_INS5_IJS18_S1L_EEENS5_IJS1L_SB_EEEEEEENS4_17SM75_U32x4_LDSM_NENS4_14SM90_TMA_STOREES1Z_NS4_17SM90_U32x4_STSM_NENS4_9Copy_AtomIJS22_NS_6half_tEEEEvEEEvvEEEEvNT_6ParamsE,(.L_x_1170 - _ZN7cutlass13device_kernelINS_4gemm6kernel13GemmUniversalIN4cute5tupleIJiiiiEEENS1_10collective13CollectiveMmaINS1_34MainloopSm90TmaGmmaWarpSpecializedILi3ENS5_IJNS4_1CILi1EEESB_SB_EEENS1_35KernelTmaWarpSpecializedCooperativeEEENS5_IJNSA_ILi256EEESF_NSA_ILi64EEEEEENS_10bfloat16_tENS5_IJlSB_lEEESI_SJ_NS4_8TiledMMAINS4_8MMA_AtomIJNS4_4SM904GMMA28MMA_64x256x16_F32BF16BF16_SSILNSN_5MajorE0ELSP_0ELNSN_7ScaleInE1ELSQ_1EEEEEENS4_6LayoutINS5_IJNSA_ILi2EEESB_SB_EEENS5_IJSB_NSA_ILi0EEESW_EEEEENS5_IJNS4_10UnderscoreESZ_SZ_EEEEENS4_13SM90_TMA_LOADENS4_14ComposedLayoutINS4_7SwizzleILi3ELi4ELi3EEENS4_18smem_ptr_flag_bitsILi16EEENST_INS5_IJNSA_ILi8EEESG_EEENS5_IJSG_SB_EEEEEEEvNS4_8identityES12_S1C_vS1D_EENS_8epilogue10collective18CollectiveEpilogueINS1F_22Sm90TmaWarpSpecializedILi4ELi2ELi16ELb1ELb0EEEJSH_NS5_IJNSA_ILi128EEENSA_ILi32EEEEEESI_SJ_SI_SJ_NS1F_6fusion15FusionCallbacksIS1J_NS1N_13LinCombEltActINS1F_6thread7SigmoidESI_fSI_fLNS_15FloatRoundStyleE2EEESH_S1M_JEEES12_NS13_INS14_ILi2ELi4ELi3EEES17_NST_INS5_IJS18_S1L_EEENS5_IJS1L_SB_EEEEEEENS4_17SM75_U32x4_LDSM_NENS4_14SM90_TMA_STOREES1Z_NS4_17SM90_U32x4_STSM_NENS4_9Copy_AtomIJS22_NS_6half_tEEEEvEEEvvEEEEvNT_6ParamsE)
        .other          _ZN7cutlass13device_kernelINS_4gemm6kernel13GemmUniversalIN4cute5tupleIJiiiiEEENS1_10collective13CollectiveMmaINS1_34MainloopSm90TmaGmmaWarpSpecializedILi3ENS5_IJNS4_1CILi1EEESB_SB_EEENS1_35KernelTmaWarpSpecializedCooperativeEEENS5_IJNSA_ILi256EEESF_NSA_ILi64EEEEEENS_10bfloat16_tENS5_IJlSB_lEEESI_SJ_NS4_8TiledMMAINS4_8MMA_AtomIJNS4_4SM904GMMA28MMA_64x256x16_F32BF16BF16_SSILNSN_5MajorE0ELSP_0ELNSN_7ScaleInE1ELSQ_1EEEEEENS4_6LayoutINS5_IJNSA_ILi2EEESB_SB_EEENS5_IJSB_NSA_ILi0EEESW_EEEEENS5_IJNS4_10UnderscoreESZ_SZ_EEEEENS4_13SM90_TMA_LOADENS4_14ComposedLayoutINS4_7SwizzleILi3ELi4ELi3EEENS4_18smem_ptr_flag_bitsILi16EEENST_INS5_IJNSA_ILi8EEESG_EEENS5_IJSG_SB_EEEEEEEvNS4_8identityES12_S1C_vS1D_EENS_8epilogue10collective18CollectiveEpilogueINS1F_22Sm90TmaWarpSpecializedILi4ELi2ELi16ELb1ELb0EEEJSH_NS5_IJNSA_ILi128EEENSA_ILi32EEEEEESI_SJ_SI_SJ_NS1F_6fusion15FusionCallbacksIS1J_NS1N_13LinCombEltActINS1F_6thread7SigmoidESI_fSI_fLNS_15FloatRoundStyleE2EEESH_S1M_JEEES12_NS13_INS14_ILi2ELi4ELi3EEES17_NST_INS5_IJS18_S1L_EEENS5_IJS1L_SB_EEEEEEENS4_17SM75_U32x4_LDSM_NENS4_14SM90_TMA_STOREES1Z_NS4_17SM90_U32x4_STSM_NENS4_9Copy_AtomIJS22_NS_6half_tEEEEvEEEvvEEEEvNT_6ParamsE,@"STO_CUDA_ENTRY STV_DEFAULT"
_ZN7cutlass13device_kernelINS_4gemm6kernel13GemmUniversalIN4cute5tupleIJiiiiEEENS1_10collective13CollectiveMmaINS1_34MainloopSm90TmaGmmaWarpSpecializedILi3ENS5_IJNS4_1CILi1EEESB_SB_EEENS1_35KernelTmaWarpSpecializedCooperativeEEENS5_IJNSA_ILi256EEESF_NSA_ILi64EEEEEENS_10bfloat16_tENS5_IJlSB_lEEESI_SJ_NS4_8TiledMMAINS4_8MMA_AtomIJNS4_4SM904GMMA28MMA_64x256x16_F32BF16BF16_SSILNSN_5MajorE0ELSP_0ELNSN_7ScaleInE1ELSQ_1EEEEEENS4_6LayoutINS5_IJNSA_ILi2EEESB_SB_EEENS5_IJSB_NSA_ILi0EEESW_EEEEENS5_IJNS4_10UnderscoreESZ_SZ_EEEEENS4_13SM90_TMA_LOADENS4_14ComposedLayoutINS4_7SwizzleILi3ELi4ELi3EEENS4_18smem_ptr_flag_bitsILi16EEENST_INS5_IJNSA_ILi8EEESG_EEENS5_IJSG_SB_EEEEEEEvNS4_8identityES12_S1C_vS1D_EENS_8epilogue10collective18CollectiveEpilogueINS1F_22Sm90TmaWarpSpecializedILi4ELi2ELi16ELb1ELb0EEEJSH_NS5_IJNSA_ILi128EEENSA_ILi32EEEEEESI_SJ_SI_SJ_NS1F_6fusion15FusionCallbacksIS1J_NS1N_13LinCombEltActINS1F_6thread7SigmoidESI_fSI_fLNS_15FloatRoundStyleE2EEESH_S1M_JEEES12_NS13_INS14_ILi2ELi4ELi3EEES17_NST_INS5_IJS18_S1L_EEENS5_IJS1L_SB_EEEEEEENS4_17SM75_U32x4_LDSM_NENS4_14SM90_TMA_STOREES1Z_NS4_17SM90_U32x4_STSM_NENS4_9Copy_AtomIJS22_NS_6half_tEEEEvEEEvvEEEEvNT_6ParamsE:
[----:B------:R-:W1:Y:S02]  /*0000*/  LDC R1, c[0x0][0x28] ;  /* 0x00000a00ff017b82 */ /* 0x000e640000000800 */
[----:B-1----:R-:W-:Y:S01]  /*0010*/  IADD3 R1, R1, -0x7b0, RZ ;  /* 0xfffff85001017810 */ /* 0x002fe20007ffe0ff */
[----:B------:R-:W1:Y:S05]  /*0020*/  S2R R2, SR_TID.X ;  /* 0x0000000000027919 */ /* 0x000e6a0000002100 */
[----:B------:R-:W2:Y:S01]  /*0030*/  LDC.64 R6, c[0x0][0x588] ;  /* 0x00016200ff067b82 */ /* 0x000ea20000000a00 */
[----:B------:R-:W-:Y:S01]  /*0040*/  ELECT P0, URZ, PT ;  /* 0x00000000003f782f */ /* 0x000fe20003800000 */
[----:B------:R-:W-:Y:S01]  /*0050*/  BSSY B0, `(.L_x_0) ;  /* 0x0000016000007945 */ /* 0x000fe20003800000 */
[----:B-1----:R-:W-:-:S02]  /*0060*/  SHF.R.U32.HI R9, RZ, 0x5, R2 ;  /* 0x00000005ff097819 */ /* 0x002fc40000011602 */
[----:B------:R-:W-:-:S03]  /*0070*/  SHF.R.U32.HI R2, RZ, 0x7, R2 ;  /* 0x00000007ff027819 */ /* 0x000fc60000011602 */
[----:B------:R-:W1:Y:S04]  /*0080*/  SHFL.IDX PT, R0, R9, RZ, 0x1f ;  /* 0x00001fff09007589 */ /* 0x000e6800000e0000 */
[----:B------:R3:W4:Y:S01]  /*0090*/  SHFL.IDX PT, R10, R2, RZ, 0x1f ;  /* 0x00001fff020a7589 */ /* 0x00072200000e0000 */
[----:B-1----:R-:W-:Y:S02]  /*00a0*/  ISETP.NE.OR P0, PT, R0, RZ, !P0 ;  /* 0x000000ff0000720c */ /* 0x002fe40004705670 */
[----:B------:R-:W-:-:S11]  /*00b0*/  SHF.R.S32.HI R3, RZ, 0x1f, R0 ;  /* 0x0000001fff037819 */ /* 0x000fd60000011400 */
[----:B--234-:R-:W-:Y:S05]  /*00c0*/  @P0 BRA `(.L_x_1) ;  /* 0x0000000000380947 */ /* 0x01cfea0003800000 */
[----:B------:R-:W-:Y:S02]  /*00d0*/  ULDC.64 UR4, c[0x0][0x198] ;  /* 0x0000660000047ab9 */ /* 0x000fe40000000a00 */
[----:B------:R-:W-:Y:S02]  /*00e0*/  UIADD3 UR6, UP0, UR4, 0xf0, URZ ;  /* 0x000000f004067890 */ /* 0x000fe4000ff1e03f */
[----:B------:R-:W-:Y:S02]  /*00f0*/  UIADD3 UR8, UP1, UR4, 0x1f0, URZ ;  /* 0x000001f004087890 */ /* 0x000fe4000ff3e03f */
[----:B------:R-:W-:Y:S02]  /*0100*/  UIADD3 UR10, UP2, UR4, 0x3f0, URZ ;  /* 0x000003f0040a7890 */ /* 0x000fe4000ff5e03f */
[----:B------:R-:W-:Y:S02]  /*0110*/  UIADD3 UR4, UP3, UR4, 0x4f0, URZ ;  /* 0x000004f004047890 */ /* 0x000fe4000ff7e03f */
[----:B------:R-:W-:-:S02]  /*0120*/  UIADD3.X UR7, URZ, UR5, URZ, UP0, !UPT ;  /* 0x000000053f077290 */ /* 0x000fc400087fe43f */
[----:B------:R-:W-:Y:S02]  /*0130*/  UIADD3.X UR9, URZ, UR5, URZ, UP1, !UPT ;  /* 0x000000053f097290 */ /* 0x000fe40008ffe43f */
[----:B------:R-:W-:Y:S02]  /*0140*/  UIADD3.X UR11, URZ, UR5, URZ, UP2, !UPT ;  /* 0x000000053f0b7290 */ /* 0x000fe400097fe43f */
[----:B------:R-:W-:-:S03]  /*0150*/  UIADD3.X UR5, URZ, UR5, URZ, UP3, !UPT ;  /* 0x000000053f057290 */ /* 0x000fc60009ffe43f */
[----:B------:R1:W-:Y:S02]  /*0160*/  UTMACCTL.PF [UR6] ;  /* 0x00000000060079b9 */ /* 0x0003e40008040000 */
[----:B------:R1:W-:Y:S02]  /*0170*/  UTMACCTL.PF [UR8] ;  /* 0x00000000080079b9 */ /* 0x0003e40008040000 */
[----:B------:R1:W-:Y:S02]  /*0180*/  UTMACCTL.PF [UR10] ;  /* 0x000000000a0079b9 */ /* 0x0003e40008040000 */
[----:B------:R1:W-:Y:S02]  /*0190*/  UTMACCTL.PF [UR4] ;  /* 0x00000000040079b9 */ /* 0x0003e40008040000 */
[----:B-1----:R-:W-:Y:S01]  /*01a0*/  NOP ;  /* 0x0000000000007918 */ /* 0x002fe20000000000 */
.L_x_1:
[----:B------:R-:W-:Y:S05]  /*01b0*/  BSYNC B0 ;  /* 0x0000000000007941 */ /* 0x000fea0003800000 */
.L_x_0:
[----:B------:R-:W-:Y:S01]  /*01c0*/  ULDC.64 UR4, c[0x0][0x590] ;  /* 0x0001640000047ab9 */ /* 0x000fe20000000a00 */
[----:B------:R-:W-:Y:S01]  /*01d0*/  LEA.HI R3, R3, R0, RZ, 0x2 ;  /* 0x0000000003037211 */ /* 0x000fe200078f10ff */
[----:B------:R-:W-:Y:S01]  /*01e0*/  ULDC.64 UR54, c[0x0][0x208] ;  /* 0x0000820000367ab9 */ /* 0x000fe20000000a00 */
[----:B------:R-:W-:Y:S02]  /*01f0*/  ISETP.NE.U32.AND P2, PT, RZ, UR4, PT ;  /* 0x00000004ff007c0c */ /* 0x000fe4000bf45070 */
[----:B------:R-:W-:Y:S02]  /*0200*/  LOP3.LUT R3, R3, 0xfffffffc, RZ, 0xc0, !PT ;  /* 0xfffffffc03037812 */ /* 0x000fe400078ec0ff */
[----:B------:R-:W-:Y:S02]  /*0210*/  ISETP.NE.AND.EX P3, PT, RZ, UR5, PT, P2 ;  /* 0x00000005ff007c0c */ /* 0x000fe4000bf65320 */
[----:B------:R-:W-:Y:S02]  /*0220*/  IADD3 R0, R0, -R3, RZ ;  /* 0x8000000300007210 */ /* 0x000fe40007ffe0ff */
[----:B------:R-:W-:-:S02]  /*0230*/  PRMT R4, RZ, 0x7610, R4 ;  /* 0x00007610ff047816 */ /* 0x000fc40000000004 */
[----:B------:R-:W-:Y:S02]  /*0240*/  MOV R2, R6 ;  /* 0x0000000600027202 */ /* 0x000fe40000000f00 */
[----:B------:R-:W-:-:S05]  /*0250*/  MOV R3, R7 ;  /* 0x0000000700037202 */ /* 0x000fca0000000f00 */
[----:B------:R-:W-:Y:S05]  /*0260*/  @P3 BRA `(.L_x_2) ;  /* 0x0000000000303947 */ /* 0x000fea0003800000 */
[----:B------:R-:W-:Y:S02]  /*0270*/  ULDC.64 UR6, c[0x0][0x588] ;  /* 0x0001620000067ab9 */ /* 0x000fe40000000a00 */
[----:B------:R-:W-:-:S04]  /*0280*/  ISETP.NE.U32.AND P0, PT, RZ, UR6, PT ;  /* 0x00000006ff007c0c */ /* 0x000fc8000bf05070 */
[----:B------:R-:W-:-:S13]  /*0290*/  ISETP.NE.AND.EX P0, PT, RZ, UR7, PT, P0 ;  /* 0x00000007ff007c0c */ /* 0x000fda000bf05300 */
[----:B------:R-:W-:Y:S05]  /*02a0*/  @!P0 BRA `(.L_x_3) ;  /* 0x0000000000108947 */ /* 0x000fea0003800000 */
[----:B------:R-:W2:Y:S02]  /*02b0*/  LDG.E R4, desc[UR54][R2.64] ;  /* 0x0000003602047981 */ /* 0x000ea4000c1e1900 */
[----:B--2---:R-:W-:Y:S01]  /*02c0*/  FSETP.NEU.AND P1, PT, R4, RZ, PT ;  /* 0x000000ff0400720b */ /* 0x004fe20003f2d000 */
[----:B------:R-:W-:Y:S01]  /*02d0*/  IMAD.MOV.U32 R4, RZ, RZ, 0x1 ;  /* 0x00000001ff047424 */ /* 0x000fe200078e00ff */
[----:B------:R-:W-:Y:S11]  /*02e0*/  BRA `(.L_x_2) ;  /* 0x0000000000107947 */ /* 0x000ff60003800000 */
.L_x_3:
[----:B------:R-:W-:Y:S01]  /*02f0*/  ULDC UR6, c[0x0][0x580] ;  /* 0x0001600000067ab9 */ /* 0x000fe20000000800 */
[----:B------:R-:W-:Y:S02]  /*0300*/  MOV R4, 0x1 ;  /* 0x0000000100047802 */ /* 0x000fe40000000f00 */
[----:B------:R-:W-:Y:S02]  /*0310*/  CS2R R2, SRZ ;  /* 0x0000000000027805 */ /* 0x000fe4000001ff00 */
[----:B------:R-:W-:-:S13]  /*0320*/  FSETP.NEU.AND P1, PT, RZ, UR6, PT ;  /* 0x00000006ff007c0b */ /* 0x000fda000bf2d000 */
.L_x_2:
[----:B------:R-:W-:Y:S02]  /*0330*/  ISETP.NE.U32.AND P4, PT, R2, RZ, PT ;  /* 0x000000ff0200720c */ /* 0x000fe40003f85070 */
[----:B------:R-:W-:Y:S02]  /*0340*/  ISETP.NE.AND.EX P5, PT, RZ, UR5, PT, P2 ;  /* 0x00000005ff007c0c */ /* 0x000fe4000bfa5320 */
[----:B------:R-:W-:Y:S02]  /*0350*/  ISETP.NE.AND.EX P2, PT, R3, RZ, PT, P4 ;  /* 0x000000ff0300720c */ /* 0x000fe40003f45340 */
[----:B------:R-:W-:-:S11]  /*0360*/  PLOP3.LUT P0, PT, PT, PT, PT, 0x8, 0x0 ;  /* 0x000000000000781c */ /* 0x000fd60003f0e170 */
[----:B------:R-:W-:Y:S05]  /*0370*/  @P2 BRA P5, `(.L_x_4) ;  /* 0x0000000000342947 */ /* 0x000fea0002800000 */
[----:B------:R-:W-:-:S04]  /*0380*/  ISETP.NE.U32.AND P0, PT, RZ, UR4, PT ;  /* 0x00000004ff007c0c */ /* 0x000fc8000bf05070 */
[----:B------:R-:W-:-:S13]  /*0390*/  ISETP.NE.AND.EX P0, PT, RZ, UR5, PT, P0 ;  /* 0x00000005ff007c0c */ /* 0x000fda000bf05300 */
[----:B------:R-:W-:Y:S05]  /*03a0*/  @!P0 BRA `(.L_x_5) ;  /* 0x0000000000248947 */ /* 0x000fea0003800000 */
[----:B------:R-:W-:Y:S02]  /*03b0*/  PRMT R4, R4, 0x9910, RZ ;  /* 0x0000991004047816 */ /* 0x000fe400000000ff */
[----:B------:R-:W-:Y:S02]  /*03c0*/  ISETP.NE.U32.AND P0, PT, R2, RZ, PT ;  /* 0x000000ff0200720c */ /* 0x000fe40003f05070 */
[----:B------:R-:W-:Y:S02]  /*03d0*/  ISETP.NE.AND P2, PT, R4, RZ, PT ;  /* 0x000000ff0400720c */ /* 0x000fe40003f45270 */
[----:B------:R-:W-:Y:S02]  /*03e0*/  ISETP.NE.AND.EX P0, PT, R3, RZ, PT, P0 ;  /* 0x000000ff0300720c */ /* 0x000fe40003f05300 */
[----:B------:R-:W-:-:S09]  /*03f0*/  SEL R2, RZ, 0xffffffff, P1 ;  /* 0xffffffffff027807 */ /* 0x000fd20000800000 */
[----:B------:R-:W-:-:S04]  /*0400*/  @!P2 SEL R2, RZ, 0xffffffff, P0 ;  /* 0xffffffffff02a807 */ /* 0x000fc80000000000 */
[----:B------:R-:W-:-:S04]  /*0410*/  LOP3.LUT R2, R2, 0x1, RZ, 0xc0, !PT ;  /* 0x0000000102027812 */ /* 0x000fc800078ec0ff */
[----:B------:R-:W-:Y:S01]  /*0420*/  ISETP.EQ.U32.AND P0, PT, R2, 0x1, PT ;  /* 0x000000010200780c */ /* 0x000fe20003f02070 */
[----:B------:R-:W-:-:S12]  /*0430*/  BRA `(.L_x_4) ;  /* 0x0000000000047947 */ /* 0x000fd80003800000 */
.L_x_5:
[----:B------:R-:W-:-:S13]  /*0440*/  PLOP3.LUT P0, PT, P1, PT, PT, 0x8, 0x0 ;  /* 0x000000000000781c */ /* 0x000fda0000f0e170 */
.L_x_4:
[----:B------:R-:W1:Y:S02]  /*0450*/  SHFL.IDX PT, R2, R9, RZ, 0x1f ;  /* 0x00001fff09027589 */ /* 0x000e6400000e0000 */
[----:B-1----:R-:W-:-:S13]  /*0460*/  ISETP.NE.AND P1, PT, R2, RZ, PT ;  /* 0x000000ff0200720c */ /* 0x002fda0003f25270 */
[----:B------:R-:W-:Y:S05]  /*0470*/  @P1 BRA `(.L_x_6) ;  /* 0x0000000000501947 */ /* 0x000fea0003800000 */
[----:B------:R-:W1:Y:S01]  /*0480*/  S2UR UR8, SR_CgaCtaId ;  /* 0x00000000000879c3 */ /* 0x000e620000008800 */
[----:B------:R-:W-:Y:S01]  /*0490*/  UMOV UR4, 0x400 ;  /* 0x0000040000047882 */ /* 0x000fe20000000000 */
[----:B------:R-:W-:Y:S01]  /*04a0*/  UMOV UR5, 0x1 ;  /* 0x0000000100057882 */ /* 0x000fe20000000000 */
[----:B------:R-:W-:Y:S01]  /*04b0*/  UMOV UR6, 0x100 ;  /* 0x0000010000067882 */ /* 0x000fe20000000000 */
[----:B------:R-:W-:Y:S01]  /*04c0*/  ELECT P1, URZ, PT ;  /* 0x00000000003f782f */ /* 0x000fe20003820000 */
[----:B------:R-:W-:-:S04]  /*04d0*/  UIADD3 UR6, -UR6, 0x100000, URZ ;  /* 0x0010000006067890 */ /* 0x000fc8000fffe13f */
[----:B------:R-:W-:Y:S02]  /*04e0*/  USHF.L.U32 UR7, UR6, 0xb, URZ ;  /* 0x0000000b06077899 */ /* 0x000fe4000800063f */
[----:B------:R-:W-:Y:S02]  /*04f0*/  USHF.L.U32 UR6, UR6, 0x1, URZ ;  /* 0x0000000106067899 */ /* 0x000fe4000800063f */
[----:B-1----:R-:W-:Y:S02]  /*0500*/  ULEA UR8, UR8, UR4, 0x18 ;  /* 0x0000000408087291 */ /* 0x002fe4000f8ec03f */
[----:B------:R-:W-:-:S04]  /*0510*/  UIADD3 UR4, -UR5, 0x100000, URZ ;  /* 0x0010000005047890 */ /* 0x000fc8000fffe13f */
[----:B------:R-:W-:Y:S02]  /*0520*/  USHF.L.U32 UR5, UR4, 0xb, URZ ;  /* 0x0000000b04057899 */ /* 0x000fe4000800063f */
[----:B------:R-:W-:Y:S01]  /*0530*/  USHF.L.U32 UR4, UR4, 0x1, URZ ;  /* 0x0000000104047899 */ /* 0x000fe2000800063f */
[----:B------:R-:W1:Y:S11]  /*0540*/  FENCE.VIEW.ASYNC.S ;  /* 0x00000000000073c6 */ /* 0x000e760000000000 */
[----:B-1----:R1:W2:Y:S01]  /*0550*/  SYNCS.EXCH.64 URZ, [UR8], UR4 ;  /* 0x00000004083f75b2 */ /* 0x0022a20008000100 */
[----:B------:R1:W3:Y:S01]  /*0560*/  SYNCS.EXCH.64 URZ, [UR8+0x18], UR6 ;  /* 0x00001806083f75b2 */ /* 0x0002e20008000100 */
[----:B------:R1:W4:Y:S01]  /*0570*/  SYNCS.EXCH.64 URZ, [UR8+0x8], UR4 ;  /* 0x00000804083f75b2 */ /* 0x0003220008000100 */
[----:B------:R1:W1:Y:S01]  /*0580*/  SYNCS.EXCH.64 URZ, [UR8+0x20], UR6 ;  /* 0x00002006083f75b2 */ /* 0x0002620008000100 */
[----:B------:R1:W1:Y:S01]  /*0590*/  SYNCS.EXCH.64 URZ, [UR8+0x10], UR4 ;  /* 0x00001004083f75b2 */ /* 0x0002620008000100 */
[----:B------:R1:W1:Y:S01]  /*05a0*/  SYNCS.EXCH.64 URZ, [UR8+0x28], UR6 ;  /* 0x00002806083f75b2 */ /* 0x0002620008000100 */
[----:B------:R-:W-:Y:S01]  /*05b0*/  NOP ;  /* 0x0000000000007918 */ /* 0x000fe20000000000 */
.L_x_6:
[----:B------:R-:W5:Y:S01]  /*05c0*/  SHFL.IDX PT, R2, R9, RZ, 0x1f ;  /* 0x00001fff09027589 */ /* 0x000f6200000e0000 */
[----:B------:R-:W1:Y:S01]  /*05d0*/  LDC R3, c[0x0][0x904] ;  /* 0x00024100ff037b82 */ /* 0x000e620000000800 */
[----:B------:R-:W-:Y:S01]  /*05e0*/  NOP ;  /* 0x0000000000007918 */ /* 0x000fe20000000000 */
[----:B-----5:R-:W-:-:S13]  /*05f0*/  ISETP.NE.AND P1, PT, R2, RZ, PT ;  /* 0x000000ff0200720c */ /* 0x020fda0003f25270 */
[----:B------:R-:W-:Y:S05]  /*0600*/  @P1 BRA `(.L_x_7) ;  /* 0x0000000000581947 */ /* 0x000fea0003800000 */
[----:B-1----:R-:W1:Y:S01]  /*0610*/  S2UR UR5, SR_CgaCtaId ;  /* 0x00000000000579c3 */ /* 0x002e620000008800 */
[----:B------:R-:W-:Y:S01]  /*0620*/  UMOV UR4, 0x400 ;  /* 0x0000040000047882 */ /* 0x000fe20000000000 */
[----:B------:R-:W-:Y:S01]  /*0630*/  UMOV UR6, 0x20 ;  /* 0x0000002000067882 */ /* 0x000fe20000000000 */
[----:B------:R-:W-:Y:S01]  /*0640*/  UMOV UR7, 0x100 ;  /* 0x0000010000077882 */ /* 0x000fe20000000000 */
[----:B------:R-:W-:Y:S01]  /*0650*/  ELECT P1, URZ, PT ;  /* 0x00000000003f782f */ /* 0x000fe20003820000 */
[----:B-1----:R-:W-:Y:S02]  /*0660*/  ULEA UR8, UR5, UR4, 0x18 ;  /* 0x0000000405087291 */ /* 0x002fe4000f8ec03f */
[----:B------:R-:W-:-:S04]  /*0670*/  UIADD3 UR4, -UR6, 0x100000, URZ ;  /* 0x0010000006047890 */ /* 0x000fc8000fffe13f */
[----:B------:R-:W-:Y:S02]  /*0680*/  USHF.L.U32 UR5, UR4, 0xb, URZ ;  /* 0x0000000b04057899 */ /* 0x000fe4000800063f */
[----:B------:R-:W-:Y:S02]  /*0690*/  USHF.L.U32 UR4, UR4, 0x1, URZ ;  /* 0x0000000104047899 */ /* 0x000fe4000800063f */
[----:B------:R-:W-:-:S04]  /*06a0*/  UIADD3 UR6, -UR7, 0x100000, URZ ;  /* 0x0010000007067890 */ /* 0x000fc8000fffe13f */
[----:B------:R-:W-:Y:S02]  /*06b0*/  USHF.L.U32 UR7, UR6, 0xb, URZ ;  /* 0x0000000b06077899 */ /* 0x000fe4000800063f */
[----:B------:R-:W-:Y:S01]  /*06c0*/  USHF.L.U32 UR6, UR6, 0x1, URZ ;  /* 0x0000000106067899 */ /* 0x000fe2000800063f */
[----:B------:R-:W1:Y:S03]  /*06d0*/  FENCE.VIEW.ASYNC.S ;  /* 0x00000000000073c6 */ /* 0x000e660000000000 */
[----:B-1----:R1:W1:Y:S08]  /*06e0*/  SYNCS.EXCH.64 URZ, [UR8+0x30], UR4 ;  /* 0x00003004083f75b2 */ /* 0x0022700008000100 */
[----:B------:R1:W1:Y:S01]  /*06f0*/  SYNCS.EXCH.64 URZ, [UR8+0x50], UR6 ;  /* 0x00005006083f75b2 */ /* 0x0002620008000100 */
[----:B------:R1:W1:Y:S01]  /*0700*/  SYNCS.EXCH.64 URZ, [UR8+0x38], UR4 ;  /* 0x00003804083f75b2 */ /* 0x0002620008000100 */
[----:B------:R1:W1:Y:S01]  /*0710*/  SYNCS.EXCH.64 URZ, [UR8+0x58], UR6 ;  /* 0x00005806083f75b2 */ /* 0x0002620008000100 */
[----:B------:R1:W1:Y:S01]  /*0720*/  SYNCS.EXCH.64 URZ, [UR8+0x40], UR4 ;  /* 0x00004004083f75b2 */ /* 0x0002620008000100 */
[----:B------:R1:W1:Y:S01]  /*0730*/  SYNCS.EXCH.64 URZ, [UR8+0x60], UR6 ;  /* 0x00006006083f75b2 */ /* 0x0002620008000100 */
[----:B------:R1:W1:Y:S01]  /*0740*/  SYNCS.EXCH.64 URZ, [UR8+0x48], UR4 ;  /* 0x00004804083f75b2 */ /* 0x0002620008000100 */
[----:B------:R1:W1:Y:S01]  /*0750*/  SYNCS.EXCH.64 URZ, [UR8+0x68], UR6 ;  /* 0x00006806083f75b2 */ /* 0x0002620008000100 */
[----:B------:R-:W-:Y:S01]  /*0760*/  NOP ;  /* 0x0000000000007918 */ /* 0x000fe20000000000 */
.L_x_7:
[----:B------:R-:W5:Y:S01]  /*0770*/  SHFL.IDX PT, R9, R9, RZ, 0x1f ;  /* 0x00001fff09097589 */ /* 0x000f6200000e0000 */
[----:B-1----:R-:W-:Y:S02]  /*0780*/  ISETP.NE.AND P6, PT, R3, 0x1, PT ;  /* 0x000000010300780c */ /* 0x002fe40003fc5270 */
[----:B------:R-:W-:Y:S01]  /*0790*/  ELECT P1, URZ, PT ;  /* 0x00000000003f782f */ /* 0x000fe20003820000 */
[----:B------:R-:W1:Y:S01]  /*07a0*/  S2UR UR37, SR_CgaCtaId ;  /* 0x00000000002579c3 */ /* 0x000e620000008800 */
[----:B------:R-:W2:Y:S01]  /*07b0*/  S2R R12, SR_CTAID.Y ;  /* 0x00000000000c7919 */ /* 0x000ea20000002600 */
[----:B------:R-:W-:Y:S01]  /*07c0*/  ISETP.NE.AND P4, PT, R0, RZ, PT ;  /* 0x000000ff0000720c */ /* 0x000fe20003f85270 */
[----:B------:R-:W-:Y:S01]  /*07d0*/  UMOV UR4, 0x20 ;  /* 0x0000002000047882 */ /* 0x000fe20000000000 */
[----:B------:R-:W-:Y:S01]  /*07e0*/  NOP ;  /* 0x0000000000007918 */ /* 0x000fe20000000000 */
[----:B------:R-:W3:Y:S01]  /*07f0*/  S2R R4, SR_CTAID.X ;  /* 0x0000000000047919 */ /* 0x000ee20000002500 */
[----:B------:R-:W-:Y:S04]  /*0800*/  BSSY B6, `(.L_x_8) ;  /* 0x0002c18000067945 */ /* 0x000fe80003800000 */
[----:B------:R-:W3:Y:S01]  /*0810*/  @P6 LDC R3, c[0x0][0x10] ;  /* 0x00000400ff036b82 */ /* 0x000ee20000000800 */
[----:B------:R-:W-:-:S07]  /*0820*/  @P6 MOV R5, RZ ;  /* 0x000000ff00056202 */ /* 0x000fce0000000f00 */
[----:B------:R-:W4:Y:S01]  /*0830*/  @!P6 LDC R11, c[0x0][0xc] ;  /* 0x00000300ff0beb82 */ /* 0x000f220000000800 */
[----:B-----5:R-:W-:Y:S02]  /*0840*/  ISETP.NE.OR P2, PT, R9, RZ, !P1 ;  /* 0x000000ff0900720c */ /* 0x020fe40004f45670 */
[----:B------:R-:W-:Y:S02]  /*0850*/  @P6 MOV R9, RZ ;  /* 0x000000ff00096202 */ /* 0x000fe40000000f00 */
[----:B------:R-:W-:-:S04]  /*0860*/  ISETP.EQ.OR P1, PT, R0, 0x3, !P4 ;  /* 0x000000030000780c */ /* 0x000fc80006722670 */
[----:B------:R-:W-:Y:S02]  /*0870*/  ISETP.EQ.AND P1, PT, R10, RZ, P1 ;  /* 0x000000ff0a00720c */ /* 0x000fe40000f22270 */
[----:B--2---:R-:W-:-:S03]  /*0880*/  @P6 MOV R8, R12 ;  /* 0x0000000c00086202 */ /* 0x004fc60000000f00 */
[----:B------:R-:W-:Y:S01]  /*0890*/  VOTEU.ALL UP0, P2 ;  /* 0x00000000003f7886 */ /* 0x000fe20001000000 */
[----:B------:R-:W-:Y:S01]  /*08a0*/  VOTEU.ALL UP1, P2 ;  /* 0x00000000003f7886 */ /* 0x000fe20001020000 */
[----:B---3--:R-:W-:-:S03]  /*08b0*/  @P6 IMAD.WIDE.U32 R2, R4, R3, R8 ;  /* 0x0000000304026225 */ /* 0x008fc600078e0008 */
[----:B------:R-:W-:Y:S01]  /*08c0*/  @!UP0 UMOV UR6, 0x400 ;  /* 0x0000040000068882 */ /* 0x000fe20000000000 */
[----:B------:R-:W-:-:S04]  /*08d0*/  @!UP0 UIADD3 UR4, -UR4, 0x100000, URZ ;  /* 0x0010000004048890 */ /* 0x000fc8000fffe13f */
[----:B------:R-:W-:Y:S02]  /*08e0*/  @!UP0 USHF.L.U32 UR5, UR4, 0xb, URZ ;  /* 0x0000000b04058899 */ /* 0x000fe4000800063f */
[----:B------:R-:W-:Y:S01]  /*08f0*/  @!UP0 USHF.L.U32 UR4, UR4, 0x1, URZ ;  /* 0x0000000104048899 */ /* 0x000fe2000800063f */
[----:B------:R-:W-:Y:S01]  /*0900*/  SEL R9, RZ, 0x1, !P1 ;  /* 0x00000001ff097807 */ /* 0x000fe20004800000 */
[----:B-1----:R-:W-:Y:S01]  /*0910*/  @!UP0 ULEA UR8, UR37, UR6, 0x18 ;  /* 0x0000000625088291 */ /* 0x002fe2000f8ec03f */
[----:B------:R-:W-:Y:S01]  /*0920*/  @P6 IADD3 R21, R3, R5, RZ ;  /* 0x0000000503156210 */ /* 0x000fe20007ffe0ff */
[----:B------:R-:W-:Y:S01]  /*0930*/  VOTEU.ALL UP0, P2 ;  /* 0x00000000003f7886 */ /* 0x000fe20001000000 */
[C---:B------:R-:W-:Y:S01]  /*0940*/  ISETP.NE.AND P2, PT, R10.reuse, RZ, PT ;  /* 0x000000ff0a00720c */ /* 0x040fe20003f45270 */
[----:B------:R-:W-:Y:S01]  /*0950*/  @!P6 IMAD.MOV.U32 R8, RZ, RZ, R12 ;  /* 0x000000ffff08e224 */ /* 0x000fe200078e000c */
[----:B------:R-:W-:Y:S01]  /*0960*/  MOV R5, RZ ;  /* 0x000000ff00057202 */ /* 0x000fe20000000f00 */
[----:B------:R-:W-:Y:S01]  /*0970*/  ULDC UR6, c[0x0][0xc] ;  /* 0x0000030000067ab9 */ /* 0x000fe20000000800 */
[----:B------:R-:W-:Y:S01]  /*0980*/  IADD3 R10, R10, -0x1, RZ ;  /* 0xffffffff0a0a7810 */ /* 0x000fe20007ffe0ff */
[----:B------:R-:W-:Y:S01]  /*0990*/  ULDC UR7, c[0x0][0x10] ;  /* 0x0000040000077ab9 */ /* 0x000fe20000000800 */
[----:B------:R-:W-:-:S02]  /*09a0*/  ISETP.EQ.AND P5, PT, R0, 0x2, !P2 ;  /* 0x000000020000780c */ /* 0x000fc400057a2270 */
[----:B------:R-:W-:Y:S01]  /*09b0*/  @P6 MOV R20, R2 ;  /* 0x0000000200146202 */ /* 0x000fe20000000f00 */
[----:B----4-:R-:W-:Y:S01]  /*09c0*/  @!P6 IMAD.WIDE.U32 R2, R11, R8, R4 ;  /* 0x000000080b02e225 */ /* 0x010fe200078e0004 */
[----:B------:R-:W-:Y:S01]  /*09d0*/  ISETP.GE.U32.AND P1, PT, R10, 0x2, PT ;  /* 0x000000020a00780c */ /* 0x000fe20003f26070 */
[----:B------:R-:W1:Y:S02]  /*09e0*/  FENCE.VIEW.ASYNC.S ;  /* 0x00000000000073c6 */ /* 0x000e640000000000 */
[----:B-1----:R-:W1:Y:S01]  /*09f0*/  @!UP0 SYNCS.EXCH.64 URZ, [UR8+0x70], UR4 ;  /* 0x00007004083f85b2 */ /* 0x002e620008000100 */
[----:B------:R-:W-:Y:S01]  /*0a00*/  SEL R11, RZ, 0x1, !P5 ;  /* 0x00000001ff0b7807 */ /* 0x000fe20006800000 */
[----:B------:R-:W-:Y:S01]  /*0a10*/  @!P6 IMAD.MOV.U32 R20, RZ, RZ, R2 ;  /* 0x000000ffff14e224 */ /* 0x000fe200078e0002 */
[----:B------:R-:W-:Y:S02]  /*0a20*/  @!P6 MOV R21, R3 ;  /* 0x000000030015e202 */ /* 0x000fe40000000f00 */
[----:B------:R-:W-:-:S02]  /*0a30*/  SEL R11, R11, 0x2, P1 ;  /* 0x000000020b0b7807 */ /* 0x000fc40000800000 */
[----:B------:R-:W-:Y:S01]  /*0a40*/  SEL R3, R9, 0x2, P1 ;  /* 0x0000000209037807 */ /* 0x000fe20000800000 */
[----:B------:R2:W-:Y:S04]  /*0a50*/  STL [R1+0x200], R20 ;  /* 0x0002001401007387 */ /* 0x0005e80000100800 */
[----:B------:R2:W-:Y:S04]  /*0a60*/  STL [R1+0x214], R11 ;  /* 0x0002140b01007387 */ /* 0x0005e80000100800 */
[----:B------:R2:W-:Y:S01]  /*0a70*/  STL [R1+0x204], R21 ;  /* 0x0002041501007387 */ /* 0x0005e20000100800 */
[----:B------:R3:W1:Y:S01]  /*0a80*/  @!UP1 SYNCS.EXCH.64 URZ, [UR8+0x78], UR4 ;  /* 0x00007804083f95b2 */ /* 0x0006620008000100 */
[----:B------:R-:W-:-:S02]  /*0a90*/  NOP ;  /* 0x0000000000007918 */ /* 0x000fc40000000000 */
[----:B------:R2:W-:Y:S01]  /*0aa0*/  STL [R1+0x208], R3 ;  /* 0x0002080301007387 */ /* 0x0005e20000100800 */
[----:B---3--:R-:W-:-:S03]  /*0ab0*/  UIMAD.WIDE.U32 UR4, UR6, UR7, URZ ;  /* 0x00000007060472a5 */ /* 0x008fc6000f8e003f */
[----:B------:R-:W-:Y:S02]  /*0ac0*/  ULDC UR6, c[0x0][0x14] ;  /* 0x0000050000067ab9 */ /* 0x000fe40000000800 */
[----:B------:R-:W-:Y:S02]  /*0ad0*/  UIMAD.WIDE.U32 UR46, UR4, UR6, URZ ;  /* 0x00000006042e72a5 */ /* 0x000fe4000f8e003f */
[----:B------:R-:W-:-:S04]  /*0ae0*/  UIMAD UR38, UR5, UR6, URZ ;  /* 0x00000006052672a4 */ /* 0x000fc8000f8e023f */
[----:B------:R-:W-:Y:S01]  /*0af0*/  UIADD3 UR38, UR47, UR38, URZ ;  /* 0x000000262f267290 */ /* 0x000fe2000fffe03f */
[----:B-1----:R-:W-:Y:S06]  /*0b00*/  BAR.SYNC.DEFER_BLOCKING 0x0 ;  /* 0x0000000000007b1d */ /* 0x002fec0000010000 */
[----:B--2---:R-:W-:Y:S05]  /*0b10*/  @!P2 BRA `(.L_x_9) ;  /* 0x000002840000a947 */ /* 0x004fea0003800000 */
[----:B------:R-:W-:-:S13]  /*0b20*/  ISETP.GT.U32.AND P0, PT, R10, 0x1, PT ;  /* 0x000000010a00780c */ /* 0x000fda0003f04070 */
[----:B------:R-:W-:Y:S05]  /*0b30*/  @P0 BRA `(.L_x_10) ;  /* 0x000002bc00900947 */ /* 0x000fea0003800000 */
[----:B------:R-:W-:Y:S01]  /*0b40*/  PRMT R2, RZ, 0x7610, R2 ;  /* 0x00007610ff027816 */ /* 0x000fe20000000002 */
[----:B------:R-:W-:Y:S01]  /*0b50*/  ULDC.64 UR4, c[0x0][0x8f8] ;  /* 0x00023e0000047ab9 */ /* 0x000fe20000000a00 */
[----:B------:R-:W-:Y:S01]  /*0b60*/  UMOV UR43, 0xffffffff ;  /* 0xffffffff002b7882 */ /* 0x000fe20000000000 */
[----:B------:R-:W-:Y:S02]  /*0b70*/  ISETP.GE.U32.AND P0, PT, R20, UR4, PT ;  /* 0x0000000414007c0c */ /* 0x000fe4000bf06070 */
[----:B------:R1:W-:Y:S01]  /*0b80*/  STL.S16 [R1+0x20c], R2 ;  /* 0x00020c0201007387 */ /* 0x0003e20000100600 */
[----:B------:R-:W-:Y:S02]  /*0b90*/  MOV R19, 0xffffffff ;  /* 0xffffffff00137802 */ /* 0x000fe40000000f00 */
[----:B------:R-:W-:Y:S02]  /*0ba0*/  ISETP.GE.U32.AND.EX P0, PT, R21, UR5, PT, P0 ;  /* 0x0000000515007c0c */ /* 0x000fe4000bf06100 */
[----:B------:R-:W-:-:S02]  /*0bb0*/  MOV R18, 0xffffffff ;  /* 0xffffffff00127802 */ /* 0x000fc40000000f00 */
[----:B------:R-:W-:-:S09]  /*0bc0*/  PRMT R0, RZ, 0x7610, R0 ;  /* 0x00007610ff007816 */ /* 0x000fd20000000000 */
[----:B-1----:R-:W-:Y:S05]  /*0bd0*/  @P0 BRA `(.L_x_11) ;  /* 0x0000000400680947 */ /* 0x002fea0003800000 */
[----:B------:R-:W1:Y:S01]  /*0be0*/  LDC.64 R14, c[0x0][0x8d0] ;  /* 0x00023400ff0e7b82 */ /* 0x000e620000000a00 */
[----:B------:R-:W-:Y:S01]  /*0bf0*/  MOV R2, R20 ;  /* 0x0000001400027202 */ /* 0x000fe20000000f00 */
[----:B------:R-:W-:-:S06]  /*0c00*/  IMAD.MOV.U32 R3, RZ, RZ, R21 ;  /* 0x000000ffff037224 */ /* 0x000fcc00078e0015 */
[----:B------:R-:W2:Y:S08]  /*0c10*/  LDC R0, c[0x0][0x8d8] ;  /* 0x00023600ff007b82 */ /* 0x000eb00000000800 */
[----:B------:R-:W3:Y:S01]  /*0c20*/  LDC.64 R16, c[0x0][0x8c8] ;  /* 0x00023200ff107b82 */ /* 0x000ee20000000a00 */
[----:B-1----:R-:W-:-:S04]  /*0c30*/  ISETP.NE.U32.AND P0, PT, R14, RZ, PT ;  /* 0x000000ff0e00720c */ /* 0x002fc80003f05070 */
[----:B------:R-:W-:-:S13]  /*0c40*/  ISETP.NE.AND.EX P0, PT, R15, RZ, PT, P0 ;  /* 0x000000ff0f00720c */ /* 0x000fda0003f05300 */
[----:B--23--:R-:W-:Y:S05]  /*0c50*/  @!P0 BRA `(.L_x_12) ;  /* 0x0000000000288947 */ /* 0x00cfea0003800000 */
[----:B------:R-:W1:Y:S02]  /*0c60*/  LDC R9, c[0x0][0x8dc] ;  /* 0x00023700ff097b82 */ /* 0x000e640000000800 */
[----:B-1----:R-:W-:-:S04]  /*0c70*/  IADD3 R9, P0, R20, R9, RZ ;  /* 0x0000000914097210 */ /* 0x002fc80007f1e0ff */
[----:B------:R-:W-:-:S05]  /*0c80*/  IADD3.X R13, RZ, R21, RZ, P0, !PT ;  /* 0x00000015ff0d7210 */ /* 0x000fca00007fe4ff */
[----:B------:R-:W-:-:S04]  /*0c90*/  IMAD.WIDE.U32 R2, R13, R14, RZ ;  /* 0x0000000e0d027225 */ /* 0x000fc800078e00ff */
[----:B------:R-:W-:-:S04]  /*0ca0*/  IMAD.WIDE.U32 R6, P0, R9, R15, R2 ;  /* 0x0000000f09067225 */ /* 0x000fc80007800002 */
[----:B------:R-:W-:Y:S01]  /*0cb0*/  IMAD.WIDE.U32 R2, R9, R14, RZ ;  /* 0x0000000e09027225 */ /* 0x000fe200078e00ff */
[----:B------:R-:W-:Y:S02]  /*0cc0*/  IADD3.X R11, RZ, RZ, RZ, P0, !PT ;  /* 0x000000ffff0b7210 */ /* 0x000fe400007fe4ff */
[----:B------:R-:W-:Y:S02]  /*0cd0*/  MOV R10, R7 ;  /* 0x00000007000a7202 */ /* 0x000fe40000000f00 */
[----:B------:R-:W-:-:S05]  /*0ce0*/  IADD3 RZ, P0, R3, R6, RZ ;  /* 0x0000000603ff7210 */ /* 0x000fca0007f1e0ff */
[----:B------:R-:W-:-:S08]  /*0cf0*/  IMAD.WIDE.U32.X R2, R13, R15, R10, P0 ;  /* 0x0000000f0d027225 */ /* 0x000fd000000e040a */
.L_x_12:
[-CC-:B------:R-:W-:Y:S01]  /*0d00*/  SHF.R.U64 R22, R2, R0.reuse, R3.reuse ;  /* 0x0000000002167219 */ /* 0x180fe20000001203 */
[----:B------:R-:W1:Y:S01]  /*0d10*/  LDC R10, c[0x0][0x8c0] ;  /* 0x00023000ff0a7b82 */ /* 0x000e620000000800 */
[----:B------:R-:W-:Y:S01]  /*0d20*/  SHF.R.U32.HI R2, RZ, R0, R3 ;  /* 0x00000000ff027219 */ /* 0x000fe20000011603 */
[----:B------:R-:W-:Y:S01]  /*0d30*/  ULDC UR4, c[0x0][0x150] ;  /* 0x0000540000047ab9 */ /* 0x000fe20000000800 */
[----:B------:R-:W-:Y:S02]  /*0d40*/  IADD3 R7, P0, RZ, -R22, RZ ;  /* 0x80000016ff077210 */ /* 0x000fe40007f1e0ff */
[----:B------:R-:W-:Y:S02]  /*0d50*/  MOV R3, R21 ;  /* 0x0000001500037202 */ /* 0x000fe40000000f00 */
[----:B------:R-:W-:Y:S01]  /*0d60*/  IADD3.X R9, RZ, ~R2, RZ, P0, !PT ;  /* 0x80000002ff097210 */ /* 0x000fe200007fe4ff */
[----:B------:R-:W-:Y:S01]  /*0d70*/  IMAD.MOV.U32 R2, RZ, RZ, R20 ;  /* 0x000000ffff027224 */ /* 0x000fe200078e0014 */
[----:B------:R-:W-:Y:S01]  /*0d80*/  I2FP.F32.U32 R0, R4 ;  /* 0x0000000400007245 */ /* 0x000fe20000201000 */
[----:B------:R-:W2:Y:S02]  /*0d90*/  LDC.64 R20, c[0x0][0x8e8] ;  /* 0x00023a00ff147b82 */ /* 0x000ea40000000a00 */
[----:B------:R-:W-:-:S02]  /*0da0*/  IMAD R6, R9, R16, RZ ;  /* 0x0000001009067224 */ /* 0x000fc400078e02ff */
[----:B------:R-:W-:Y:S01]  /*0db0*/  FMUL R0, R0, UR4 ;  /* 0x0000000400007c20 */ /* 0x000fe20008400000 */
[C---:B------:R-:W-:Y:S01]  /*0dc0*/  IMAD.WIDE.U32 R2, R7.reuse, R16, R2 ;  /* 0x0000001007027225 */ /* 0x040fe200078e0002 */
[----:B------:R-:W-:Y:S02]  /*0dd0*/  ULDC UR4, c[0x0][0x154] ;  /* 0x0000550000047ab9 */ /* 0x000fe40000000800 */
[----:B------:R-:W3:Y:S01]  /*0de0*/  LDC R5, c[0x0][0x144] ;  /* 0x00005100ff057b82 */ /* 0x000ee20000000800 */
[----:B------:R-:W-:Y:S01]  /*0df0*/  IMAD R7, R7, R17, R6 ;  /* 0x0000001107077224 */ /* 0x000fe200078e0206 */
[----:B------:R-:W4:Y:S01]  /*0e00*/  F2I.U32.TRUNC.NTZ R0, R0 ;  /* 0x0000000000007305 */ /* 0x000f22000020f000 */
[----:B------:R-:W-:-:S03]  /*0e10*/  IMAD.MOV.U32 R6, RZ, RZ, 0x1 ;  /* 0x00000001ff067424 */ /* 0x000fc600078e00ff */
[----:B------:R-:W-:Y:S02]  /*0e20*/  IADD3 R7, R3, R7, RZ ;  /* 0x0000000703077210 */ /* 0x000fe40007ffe0ff */
[----:B------:R-:W5:Y:S02]  /*0e30*/  LDC R14, c[0x0][0x8b0] ;  /* 0x00022c00ff0e7b82 */ /* 0x000f640000000800 */
[--C-:B-1----:R-:W-:Y:S02]  /*0e40*/  SHF.R.U64 R12, R2, R10, R7.reuse ;  /* 0x0000000a020c7219 */ /* 0x102fe40000001207 */
[----:B------:R-:W-:Y:S02]  /*0e50*/  I2FP.F32.U32 R2, R8 ;  /* 0x0000000800027245 */ /* 0x000fe40000201000 */
[----:B------:R-:W-:Y:S02]  /*0e60*/  SHF.R.U32.HI R7, RZ, R10, R7 ;  /* 0x0000000aff077219 */ /* 0x000fe40000011607 */
[----:B------:R-:W1:Y:S01]  /*0e70*/  LDC R9, c[0x0][0x900] ;  /* 0x00024000ff097b82 */ /* 0x000e620000000800 */
[----:B--2---:R-:W-:-:S02]  /*0e80*/  ISETP.NE.U32.AND P0, PT, R20, RZ, PT ;  /* 0x000000ff1400720c */ /* 0x004fc40003f05070 */
[----:B----4-:R-:W-:Y:S02]  /*0e90*/  IADD3 R3, -R0, RZ, RZ ;  /* 0x000000ff00037210 */ /* 0x010fe40007ffe1ff */
[----:B------:R-:W-:-:S03]  /*0ea0*/  ISETP.NE.AND.EX P0, PT, R21, RZ, PT, P0 ;  /* 0x000000ff1500720c */ /* 0x000fc60003f05300 */
[----:B------:R-:W2:Y:S01]  /*0eb0*/  LDC R13, c[0x0][0x148] ;  /* 0x00005200ff0d7b82 */ /* 0x000ea20000000800 */
[----:B---3--:R-:W-:Y:S02]  /*0ec0*/  IMAD R0, R5, R3, R4 ;  /* 0x0000000305007224 */ /* 0x008fe400078e0204 */
[----:B------:R-:W-:Y:S01]  /*0ed0*/  FMUL R3, R2, UR4 ;  /* 0x0000000402037c20 */ /* 0x000fe20008400000 */
[----:B------:R-:W-:-:S03]  /*0ee0*/  MOV R2, 0xffffffff ;  /* 0xffffffff00027802 */ /* 0x000fc60000000f00 */
[----:B------:R3:W4:Y:S01]  /*0ef0*/  F2I.U32.TRUNC.NTZ R11, R3 ;  /* 0x00000003000b7305 */ /* 0x000722000020f000 */
[----:B------:R-:W2:Y:S01]  /*0f00*/  LDC R19, c[0x0][0x8a8] ;  /* 0x00022a00ff137b82 */ /* 0x000ea20000000800 */
[-CC-:B-----5:R-:W-:Y:S02]  /*0f10*/  SHF.R.U64 R23, R12, R14.reuse, R7.reuse ;  /* 0x0000000e0c177219 */ /* 0x1a0fe40000001207 */
[----:B------:R-:W-:-:S05]  /*0f20*/  SHF.R.U32.HI R4, RZ, R14, R7 ;  /* 0x0000000eff047219 */ /* 0x000fca0000011607 */
[----:B------:R-:W2:Y:S01]  /*0f30*/  LDC R16, c[0x0][0x8f0] ;  /* 0x00023c00ff107b82 */ /* 0x000ea20000000800 */
[-C--:B-1----:R-:W-:Y:S02]  /*0f40*/  SHF.L.U32 R2, R2, R9.reuse, RZ ;  /* 0x0000000902027219 */ /* 0x082fe400000006ff */
[-CC-:B------:R-:W-:Y:S02]  /*0f50*/  SHF.R.U64 R14, R23, R9.reuse, R4.reuse ;  /* 0x00000009170e7219 */ /* 0x180fe40000001204 */
[-C--:B------:R-:W-:Y:S02]  /*0f60*/  SHF.R.U32.HI R4, RZ, R9.reuse, R4 ;  /* 0x00000009ff047219 */ /* 0x080fe40000011604 */
[----:B------:R-:W-:Y:S01]  /*0f70*/  LOP3.LUT R10, RZ, R2, RZ, 0x33, !PT ;  /* 0x00000002ff0a7212 */ /* 0x000fe200078e33ff */
[----:B------:R-:W1:Y:S01]  /*0f80*/  LDC R17, c[0x0][0x8e0] ;  /* 0x00023800ff117b82 */ /* 0x000e620000000800 */
[----:B------:R-:W-:Y:S02]  /*0f90*/  SHF.L.U32 R9, R6, R9, RZ ;  /* 0x0000000906097219 */ /* 0x000fe400000006ff */
[----:B------:R-:W-:-:S02]  /*0fa0*/  MOV R2, R14 ;  /* 0x0000000e00027202 */ /* 0x000fc40000000f00 */
[----:B---3--:R-:W-:-:S03]  /*0fb0*/  MOV R3, R4 ;  /* 0x0000000400037202 */ /* 0x008fc60000000f00 */
[----:B------:R-:W3:Y:S01]  /*0fc0*/  LDC R18, c[0x0][0x8b8] ;  /* 0x00022e00ff127b82 */ /* 0x000ee20000000800 */
[----:B----4-:R-:W-:Y:S05]  /*0fd0*/  @!P0 BRA `(.L_x_13) ;  /* 0x0000000000288947 */ /* 0x010fea0003800000 */
[----:B------:R-:W4:Y:S02]  /*0fe0*/  LDC R7, c[0x0][0x8f4] ;  /* 0x00023d00ff077b82 */ /* 0x000f240000000800 */
[----:B----4-:R-:W-:-:S04]  /*0ff0*/  IADD3 R7, P0, R14, R7, RZ ;  /* 0x000000070e077210 */ /* 0x010fc80007f1e0ff */
[----:B------:R-:W-:-:S05]  /*1000*/  IADD3.X R15, RZ, R4, RZ, P0, !PT ;  /* 0x00000004ff0f7210 */ /* 0x000fca00007fe4ff */
[----:B------:R-:W-:-:S04]  /*1010*/  IMAD.WIDE.U32 R2, R15, R20, RZ ;  /* 0x000000140f027225 */ /* 0x000fc800078e00ff */
[----:B------:R-:W-:-:S04]  /*1020*/  IMAD.WIDE.U32 R4, P0, R7, R21, R2 ;  /* 0x0000001507047225 */ /* 0x000fc80007800002 */
[----:B------:R-:W-:Y:S01]  /*1030*/  IMAD.WIDE.U32 R2, R7, R20, RZ ;  /* 0x0000001407027225 */ /* 0x000fe200078e00ff */
[----:B------:R-:W-:-:S03]  /*1040*/  IADD3.X R7, RZ, RZ, RZ, P0, !PT ;  /* 0x000000ffff077210 */ /* 0x000fc600007fe4ff */
[----:B------:R-:W-:Y:S01]  /*1050*/  IMAD.MOV.U32 R6, RZ, RZ, R5 ;  /* 0x000000ffff067224 */ /* 0x000fe200078e0005 */
[----:B------:R-:W-:-:S05]  /*1060*/  IADD3 RZ, P0, R3, R4, RZ ;  /* 0x0000000403ff7210 */ /* 0x000fca0007f1e0ff */
[----:B------:R-:W-:-:S08]  /*1070*/  IMAD.WIDE.U32.X R2, R15, R21, R6, P0 ;  /* 0x000000150f027225 */ /* 0x000fd000000e0406 */
.L_x_13:
[----:B--2---:R-:W-:Y:S02]  /*1080*/  SHF.R.U64 R2, R2, R16, R3 ;  /* 0x0000001002027219 */ /* 0x004fe40000001203 */
[----:B------:R-:W-:Y:S02]  /*1090*/  LOP3.LUT R10, R23, R10, RZ, 0xc0, !PT ;  /* 0x0000000a170a7212 */ /* 0x000fe400078ec0ff */
[----:B------:R-:W-:Y:S02]  /*10a0*/  IADD3 R11, -R11, RZ, RZ ;  /* 0x000000ff0b0b7210 */ /* 0x000fe40007ffe1ff */
[----:B------:R-:W-:Y:S01]  /*10b0*/  IADD3 R3, R19, -0x1, RZ ;  /* 0xffffffff13037810 */ /* 0x000fe20007ffe0ff */
[----:B------:R-:W-:Y:S01]  /*10c0*/  IMAD R9, R9, R2, R10 ;  /* 0x0000000209097224 */ /* 0x000fe200078e020a */
[----:B------:R-:W-:Y:S01]  /*10d0*/  IADD3 R4, -R2, RZ, RZ ;  /* 0x000000ff02047210 */ /* 0x000fe20007ffe1ff */
[----:B------:R-:W-:Y:S01]  /*10e0*/  @P6 IMAD R0, R13, R11, R8 ;  /* 0x0000000b0d006224 */ /* 0x000fe200078e0208 */
[----:B------:R-:W-:-:S02]  /*10f0*/  LOP3.LUT R3, R12, R3, RZ, 0xc0, !PT ;  /* 0x000000030c037212 */ /* 0x000fc400078ec0ff */
[----:B------:R-:W-:Y:S01]  /*1100*/  R2UR UR43, R22 ;  /* 0x00000000162b72ca */ /* 0x000fe200000e0000 */
[----:B-1----:R-:W-:Y:S02]  /*1110*/  IMAD R2, R4, R17, R14 ;  /* 0x0000001104027224 */ /* 0x002fe400078e020e */
[----:B---3--:R-:W-:Y:S02]  /*1120*/  IMAD R0, R9, R18, R0 ;  /* 0x0000001209007224 */ /* 0x008fe400078e0200 */
[----:B------:R-:W-:Y:S01]  /*1130*/  IMAD R19, R2, R19, R3 ;  /* 0x0000001302137224 */ /* 0x000fe200078e0203 */
[----:B------:R-:W-:-:S04]  /*1140*/  MOV R2, 0x1 ;  /* 0x0000000100027802 */ /* 0x000fc80000000f00 */
[----:B------:R-:W-:Y:S02]  /*1150*/  SEL R18, R19, R0, !P6 ;  /* 0x0000000013127207 */ /* 0x000fe40007000000 */
[----:B------:R-:W-:Y:S02]  /*1160*/  SEL R19, R0, R19, !P6 ;  /* 0x0000001300137207 */ /* 0x000fe40007000000 */
[----:B------:R-:W-:-:S07]  /*1170*/  PRMT R0, R2, 0x7610, R0 ;  /* 0x0000761002007816 */ /* 0x000fce0000000000 */
.L_x_11:
[----:B------:R-:W-:-:S08]  /*1180*/  NOP ;  /* 0x0000000000007918 */ /* 0x000fd00000000000 */
[----:B------:R-:W1:Y:S02]  /*1190*/  USETMAXREG.TRY_ALLOC.CTAPOOL UP0, 0xf0 ;  /* 0x000000f0000079c8 */ /* 0x000e640008000600 */
[----:B-1----:R-:W-:-:S13]  /*11a0*/  PLOP3.LUT P0, PT, PT, PT, UP0, 0x80, 0x0 ;  /* 0x000000000000781c */ /* 0x002fda0003f0f008 */
[----:B------:R-:W-:Y:S05]  /*11b0*/  @!P0 BRA `(.L_x_11) ;  /* 0xfffffffc00f08947 */ /* 0x000fea000383ffff */
[----:B------:R-:W-:Y:S02]  /*11c0*/  ULDC.64 UR4, c[0x0][0x590] ;  /* 0x0001640000047ab9 */ /* 0x000fe40000000a00 */
[----:B------:R-:W-:-:S04]  /*11d0*/  ISETP.NE.U32.AND P0, PT, RZ, UR4, PT ;  /* 0x00000004ff007c0c */ /* 0x000fc8000bf05070 */
[----:B------:R-:W-:-:S13]  /*11e0*/  ISETP.NE.AND.EX P0, PT, RZ, UR5, PT, P0 ;  /* 0x00000005ff007c0c */ /* 0x000fda000bf05300 */
[----:B------:R-:W-:Y:S05]  /*11f0*/  @P0 BRA `(.L_x_14) ;  /* 0x0000000000340947 */ /* 0x000fea0003800000 */
[----:B------:R-:W-:Y:S02]  /*1200*/  ULDC.64 UR4, c[0x0][0x588] ;  /* 0x0001620000047ab9 */ /* 0x000fe40000000a00 */
[----:B------:R-:W-:-:S04]  /*1210*/  ISETP.NE.U32.AND P0, PT, RZ, UR4, PT ;  /* 0x00000004ff007c0c */ /* 0x000fc8000bf05070 */
[----:B------:R-:W-:-:S13]  /*1220*/  ISETP.NE.AND.EX P0, PT, RZ, UR5, PT, P0 ;  /* 0x00000005ff007c0c */ /* 0x000fda000bf05300 */
[----:B------:R-:W-:Y:S05]  /*1230*/  @!P0 BRA `(.L_x_15) ;  /* 0x0000000000148947 */ /* 0x000fea0003800000 */
[----:B------:R-:W1:Y:S02]  /*1240*/  LDC.64 R16, c[0x0][0x588] ;  /* 0x00016200ff107b82 */ /* 0x000e640000000a00 */
[----:B-1----:R1:W5:Y:S01]  /*1250*/  LDG.E R16, desc[UR54][R16.64] ;  /* 0x0000003610107981 */ /* 0x002362000c1e1900 */
[----:B------:R-:W-:-:S05]  /*1260*/  IMAD.MOV.U32 R2, RZ, RZ, 0x1 ;  /* 0x00000001ff027424 */ /* 0x000fca00078e00ff */
[----:B------:R1:W-:Y:S01]  /*1270*/  STL.S16 [R1+0x20c], R2 ;  /* 0x00020c0201007387 */ /* 0x0003e20000100600 */
[----:B------:R-:W-:Y:S05]  /*1280*/  BRA `(.L_x_14) ;  /* 0x0000000000107947 */ /* 0x000fea0003800000 */
.L_x_15:
[----:B------:R-:W-:Y:S01]  /*1290*/  MOV R2, 0x1 ;  /* 0x0000000100027802 */ /* 0x000fe20000000f00 */
[----:B------:R-:W-:Y:S02]  /*12a0*/  ULDC UR4, c[0x0][0x580] ;  /* 0x0001600000047ab9 */ /* 0x000fe40000000800 */
[----:B------:R-:W-:Y:S02]  /*12b0*/  MOV R16, UR4 ;  /* 0x0000000400107c02 */ /* 0x000fe40008000f00 */
[----:B------:R2:W-:Y:S05]  /*12c0*/  STL.S16 [R1+0x20c], R2 ;  /* 0x00020c0201007387 */ /* 0x0005ea0000100600 */
.L_x_14:
        /* <DEDUP_REMOVED lines=8> */
[----:B-12---:R-:W1:Y:S02]  /*1350*/  LDC.64 R2, c[0x0][0x5a8] ;  /* 0x00016a00ff027b82 */ /* 0x006e640000000a00 */
[----:B-1----:R3:W5:Y:S01]  /*1360*/  LDG.E R17, desc[UR54][R2.64] ;  /* 0x0000003602117981 */ /* 0x002762000c1e1900 */
[----:B------:R-:W-:Y:S05]  /*1370*/  BRA `(.L_x_16) ;  /* 0x0000000000087947 */ /* 0x000fea0003800000 */
.L_x_17:
[----:B------:R-:W-:Y:S02]  /*1380*/  ULDC UR4, c[0x0][0x5a0] ;  /* 0x0001680000047ab9 */ /* 0x000fe40000000800 */
[----:B-1----:R-:W-:-:S07]  /*1390*/  MOV R17, UR4 ;  /* 0x0000000400117c02 */ /* 0x002fce0008000f00 */
.L_x_16:
[----:B------:R-:W-:Y:S01]  /*13a0*/  LOP3.LUT P1, RZ, R0, 0xff, RZ, 0xc0, !PT ;  /* 0x000000ff00ff7812 */ /* 0x000fe2000782c0ff */
[----:B------:R-:W-:Y:S01]  /*13b0*/  UMOV UR36, URZ ;  /* 0x0000003f00247c82 */ /* 0x000fe20008000000 */
[----:B------:R-:W-:-:S11]  /*13c0*/  PLOP3.LUT P0, PT, PT, PT, PT, 0x80, 0x0 ;  /* 0x000000000000781c */ /* 0x000fd60003f0f070 */
[----:B------:R-:W-:Y:S05]  /*13d0*/  @!P1 BRA `(.L_x_18) ;  /* 0x0000027800289947 */ /* 0x000fea0003800000 */
[----:B---3--:R-:W3:Y:S01]  /*13e0*/  LDL R3, [R1+0x208] ;  /* 0x0002080001037983 */ /* 0x008ee20000100800 */
[----:B------:R-:W-:-:S03]  /*13f0*/  ULDC UR4, c[0x0][0x28c] ;  /* 0x0000a30000047ab9 */ /* 0x000fc60000000800 */
[----:B-12---:R-:W2:Y:S01]  /*1400*/  LDL R2, [R1+0x214] ;  /* 0x0002140001027983 */ /* 0x006ea20000100800 */
[----:B------:R-:W-:Y:S01]  /*1410*/  UIADD3 UR4, UR4, 0x3f, URZ ;  /* 0x0000003f04047890 */ /* 0x000fe2000fffe03f */
[----:B------:R-:W-:Y:S01]  /*1420*/  MOV R165, 0x10 ;  /* 0x0000001000a57802 */ /* 0x000fe20000000f00 */
[----:B------:R-:W-:Y:S01]  /*1430*/  ULDC.64 UR50, c[0x0][0x198] ;  /* 0x0000660000327ab9 */ /* 0x000fe20000000a00 */
[----:B------:R-:W1:Y:S01]  /*1440*/  S2R R4, SR_TID.X ;  /* 0x0000000000047919 */ /* 0x000e620000002100 */
[----:B------:R-:W-:Y:S01]  /*1450*/  USHF.R.S32.HI UR5, URZ, 0x1f, UR4 ;  /* 0x0000001f3f057899 */ /* 0x000fe20008011404 */
[----:B------:R-:W-:Y:S01]  /*1460*/  UMOV UR39, URZ ;  /* 0x0000003f00277c82 */ /* 0x000fe20008000000 */
[----:B------:R-:W-:Y:S02]  /*1470*/  UMOV UR44, URZ ;  /* 0x0000003f002c7c82 */ /* 0x000fe40008000000 */
[----:B------:R-:W-:Y:S01]  /*1480*/  ULEA.HI UR5, UR5, UR4, URZ, 0x6 ;  /* 0x0000000405057291 */ /* 0x000fe2000f8f303f */
[----:B------:R-:W-:Y:S01]  /*1490*/  UMOV UR40, URZ ;  /* 0x0000003f00287c82 */ /* 0x000fe20008000000 */
[----:B------:R-:W-:-:S02]  /*14a0*/  UMOV UR36, URZ ;  /* 0x0000003f00247c82 */ /* 0x000fc40008000000 */
[----:B------:R-:W-:Y:S01]  /*14b0*/  USHF.R.S32.HI UR45, URZ, 0x6, UR5 ;  /* 0x000000063f2d7899 */ /* 0x000fe20008011405 */
[C---:B-1----:R-:W-:Y:S02]  /*14c0*/  LOP3.LUT R180, R4.reuse, 0xff, RZ, 0xc0, !PT ;  /* 0x000000ff04b47812 */ /* 0x042fe400078ec0ff */
[----:B------:R-:W-:-:S03]  /*14d0*/  LOP3.LUT P0, RZ, R4, 0x4, RZ, 0xc0, !PT ;  /* 0x0000000404ff7812 */ /* 0x000fc6000780c0ff */
[----:B------:R-:W-:Y:S01]  /*14e0*/  VIADD R180, R180, 0x1f ;  /* 0x0000001fb4b47836 */ /* 0x000fe20000000000 */
[----:B------:R-:W-:Y:S02]  /*14f0*/  SEL R165, R165, 0xfffffff0, !P0 ;  /* 0xfffffff0a5a57807 */ /* 0x000fe40004000000 */
[----:B---3--:R-:W-:Y:S02]  /*1500*/  LOP3.LUT R181, R3, 0x1, RZ, 0xfc, !PT ;  /* 0x0000000103b57812 */ /* 0x008fe400078efcff */
[----:B--2---:R-:W-:-:S07]  /*1510*/  LOP3.LUT R155, R2, 0x1, RZ, 0xfc, !PT ;  /* 0x00000001029b7812 */ /* 0x004fce00078efcff */
.L_x_976:
[----:B-1----:R-:W1:Y:S01]  /*1520*/  S2R R0, SR_TID.X ;  /* 0x0000000000007919 */ /* 0x002e620000002100 */
[----:B------:R-:W2:Y:S01]  /*1530*/  S2UR UR48, SR_CgaCtaId ;  /* 0x00000000003079c3 */ /* 0x000ea20000008800 */
[----:B------:R-:W-:Y:S02]  /*1540*/  UMOV UR49, 0x400 ;  /* 0x0000040000317882 */ /* 0x000fe40000000000 */
[----:B--2---:R-:W-:Y:S01]  /*1550*/  ULEA UR49, UR48, UR49, 0x18 ;  /* 0x0000003130317291 */ /* 0x004fe2000f8ec03f */
[----:B-1----:R-:W-:-:S04]  /*1560*/  LOP3.LUT R0, R0, 0x80, RZ, 0xc0, !PT ;  /* 0x0000008000007812 */ /* 0x002fc800078ec0ff */
[----:B------:R-:W-:-:S06]  /*1570*/  SHF.R.U32.HI R0, RZ, 0x7, R0 ;  /* 0x00000007ff007819 */ /* 0x000fcc0000011600 */
[----:B------:R-:W1:Y:S02]  /*1580*/  SHFL.IDX PT, R0, R0, RZ, 0x1f ;  /* 0x00001fff00007589 */ /* 0x000e6400000e0000 */
[----:B-1----:R-:W-:-:S13]  /*1590*/  R2UR UR4, R0 ;  /* 0x00000000000472ca */ /* 0x002fda00000e0000 */
[----:B------:R-:W-:-:S04]  /*15a0*/  ULEA.HI UR5, UR4, UR4, URZ, 0x1 ;  /* 0x0000000404057291 */ /* 0x000fc8000f8f083f */
[----:B------:R-:W-:-:S04]  /*15b0*/  ULOP3.LUT UR5, UR5, 0x7fffe, URZ, 0xc0, !UPT ;  /* 0x0007fffe05057892 */ /* 0x000fc8000f8ec03f */
[----:B------:R-:W-:-:S03]  /*15c0*/  UIADD3 UR5, UR4, -UR5, URZ ;  /* 0x8000000504057290 */ /* 0x000fc6000fffe03f */
[----:B------:R-:W-:Y:S01]  /*15d0*/  ULDC UR4, c[0x0][0x28c] ;  /* 0x0000a30000047ab9 */ /* 0x000fe20000000800 */
[----:B------:R-:W-:Y:S01]  /*15e0*/  ULEA UR5, UR5, UR49, 0xd ;  /* 0x0000003105057291 */ /* 0x000fe2000f8e683f */
[----:B------:R-:W-:-:S03]  /*15f0*/  ISETP.LT.AND P0, PT, RZ, UR4, PT ;  /* 0x00000004ff007c0c */ /* 0x000fc6000bf01270 */
[----:B------:R-:W-:-:S04]  /*1600*/  UIADD3 UR5, UR5, 0x8400, URZ ;  /* 0x0000840005057890 */ /* 0x000fc8000fffe03f */
[----:B------:R-:W-:-:S04]  /*1610*/  USHF.R.U32.HI UR5, URZ, 0x4, UR5 ;  /* 0x000000043f057899 */ /* 0x000fc80008011605 */
[----:B------:R-:W-:Y:S02]  /*1620*/  ULOP3.LUT UR41, UR5, 0x3fff, URZ, 0xc0, !UPT ;  /* 0x00003fff05297892 */ /* 0x000fe4000f8ec03f */
[----:B------:R-:W-:Y:S10]  /*1630*/  @P0 BRA `(.L_x_19) ;  /* 0x0000000000400947 */ /* 0x000ff40003800000 */
[----:B------:R-:W-:Y:S01]  /*1640*/  MOV R0, 0x0 ;  /* 0x0000000000007802 */ /* 0x000fe20000000f00 */
[----:B------:R-:W-:Y:S01]  /*1650*/  ULDC.64 UR4, c[0x4][0x70] ;  /* 0x01001c0000047ab9 */ /* 0x000fe20000000a00 */
[----:B------:R-:W-:Y:S01]  /*1660*/  ULDC.64 UR6, c[0x4][0x8] ;  /* 0x0100020000067ab9 */ /* 0x000fe20000000a00 */
[----:B------:R-:W-:Y:S01]  /*1670*/  MOV R4, UR4 ;  /* 0x0000000400047c02 */ /* 0x000fe20008000f00 */
[----:B------:R1:W2:Y:S01]  /*1680*/  LDC.64 R2, c[0x4][R0] ;  /* 0x0100000000027b82 */ /* 0x0002a20000000a00 */
[----:B------:R-:W-:Y:S01]  /*1690*/  MOV R5, UR5 ;  /* 0x0000000500057c02 */ /* 0x000fe20008000f00 */
[----:B------:R-:W-:Y:S01]  /*16a0*/  ULDC.64 UR4, c[0x4][0x78] ;  /* 0x01001e0000047ab9 */ /* 0x000fe20000000a00 */
[----:B------:R-:W-:Y:S01]  /*16b0*/  IMAD.U32 R10, RZ, RZ, UR6 ;  /* 0x00000006ff0a7e24 */ /* 0x000fe2000f8e00ff */
[----:B------:R-:W-:Y:S02]  /*16c0*/  MOV R6, UR4 ;  /* 0x0000000400067c02 */ /* 0x000fe40008000f00 */
[----:B------:R-:W-:-:S02]  /*16d0*/  MOV R7, UR5 ;  /* 0x0000000500077c02 */ /* 0x000fc40008000f00 */
[----:B------:R-:W-:Y:S02]  /*16e0*/  MOV R11, UR7 ;  /* 0x00000007000b7c02 */ /* 0x000fe40008000f00 */
[----:B------:R-:W-:Y:S02]  /*16f0*/  MOV R8, 0x1e1 ;  /* 0x000001e100087802 */ /* 0x000fe40000000f00 */
[----:B------:R-:W-:Y:S02]  /*1700*/  MOV R12, 0x1 ;  /* 0x00000001000c7802 */ /* 0x000fe40000000f00 */
[----:B-1----:R-:W-:-:S07]  /*1710*/  MOV R13, RZ ;  /* 0x000000ff000d7202 */ /* 0x002fce0000000f00 */
[----:B------:R-:W-:-:S07]  /*1720*/  LEPC R20, `(.L_x_19) ;  /* 0x000000001014794e */ /* 0x000fce0000000000 */
[----:B--2--5:R-:W-:Y:S05]  /*1730*/  CALL.ABS.NOINC R2 ;  /* 0x0000000002007343 */ /* 0x024fea0003c00000 */
.L_x_19:
[----:B------:R-:W-:-:S13]  /*1740*/  ISETP.NE.AND P0, PT, R181, 0x3, PT ;  /* 0x00000003b500780c */ /* 0x000fda0003f05270 */
[----:B------:R-:W-:Y:S05]  /*1750*/  @!P0 BRA `(.L_x_20) ;  /* 0x0000000000048947 */ /* 0x000fea0003800000 */
[----:B------:R-:W-:Y:S01]  /*1760*/  BPT.TRAP 0x1 ;  /* 0x000000040000795c */ /* 0x000fe20000300000 */
.L_x_20:
[----:B------:R-:W-:Y:S01]  /*1770*/  IMAD.U32 R3, RZ, RZ, UR40 ;  /* 0x00000028ff037e24 */ /* 0x000fe2000f8e00ff */
[----:B------:R-:W-:-:S04]  /*1780*/  MOV R0, UR44 ;  /* 0x0000002c00007c02 */ /* 0x000fc80008000f00 */
[----:B------:R-:W-:Y:S02]  /*1790*/  LEA R3, R3, UR49, 0x3 ;  /* 0x0000003103037c11 */ /* 0x000fe4000f8e18ff */
[----:B------:R-:W-:-:S04]  /*17a0*/  SHF.L.U32 R0, R0, 0x1f, RZ ;  /* 0x0000001f00007819 */ /* 0x000fc800000006ff */
[----:B------:R1:W2:Y:S01]  /*17b0*/  SYNCS.PHASECHK.TRANS64.TRYWAIT P1, [R3+URZ], R0 ;  /* 0x00000000030075a7 */ /* 0x0002a2000802017f */
[----:B------:R-:W-:Y:S05]  /*17c0*/  @!P0 BRA `(.L_x_21) ;  /* 0x0000000000048947 */ /* 0x000fea0003800000 */
[----:B------:R-:W-:Y:S01]  /*17d0*/  BPT.TRAP 0x1 ;  /* 0x000000040000795c */ /* 0x000fe20000300000 */
.L_x_21:
[----:B--2---:R-:W-:Y:S05]  /*17e0*/  @P1 BRA `(.L_x_22) ;  /* 0x0000000000081947 */ /* 0x004fea0003800000 */
[----:B------:R-:W2:Y:S02]  /*17f0*/  SYNCS.PHASECHK.TRANS64.TRYWAIT P1, [R3+URZ], R0 ;  /* 0x00000000030075a7 */ /* 0x000ea4000802017f */
[----:B--2---:R-:W-:Y:S05]  /*1800*/  @!P1 BRA `(.L_x_23) ;  /* 0x000002b000649947 */ /* 0x004fea0003800000 */
.L_x_22:
[----:B------:R-:W-:-:S04]  /*1810*/  UISETP.LT.AND UP0, UPT, UR45, 0x1, UPT ;  /* 0x000000012d00788c */ /* 0x000fc8000bf01270 */
[----:B------:R-:W-:-:S06]  /*1820*/  USEL UR4, UR45, 0x1, UP0 ;  /* 0x000000012d047887 */ /* 0x000fcc0008000000 */
[----:B------:R-:W-:Y:S01]  /*1830*/  MOV R2, UR4 ;  /* 0x0000000400027c02 */ /* 0x000fe20008000f00 */
[----:B------:R-:W-:Y:S05]  /*1840*/  WARPSYNC.ALL ;  /* 0x0000000000007948 */ /* 0x000fea0003800000 */
[----:B------:R-:W-:-:S04]  /*1850*/  IADD3 R2, -R2, UR45, RZ ;  /* 0x0000002d02027c10 */ /* 0x000fc8000fffe1ff */
[----:B------:R-:W-:Y:S01]  /*1860*/  ISETP.GE.AND P1, PT, R2, 0x1, PT ;  /* 0x000000010200780c */ /* 0x000fe20003f26270 */
[----:B------:R-:W-:Y:S01]  /*1870*/  UIADD3 UR4, UR49, 0x20400, URZ ;  /* 0x0002040031047890 */ /* 0x000fe2000fffe03f */
[----:B------:R-:W-:Y:S01]  /*1880*/  WARPGROUP.ARRIVE ;  /* 0x00000000000079c5 */ /* 0x000fe20000000000 */
[----:B------:R-:W-:Y:S01]  /*1890*/  UMOV UR9, 0x40000040 ;  /* 0x4000004000097882 */ /* 0x000fe20000000000 */
[----:B------:R-:W-:Y:S01]  /*18a0*/  UMOV UR11, 0x40000040 ;  /* 0x40000040000b7882 */ /* 0x000fe20000000000 */
[----:B------:R-:W-:Y:S01]  /*18b0*/  USHF.R.U32.HI UR4, URZ, 0x4, UR4 ;  /* 0x000000043f047899 */ /* 0x000fe20008011604 */
[----:B------:R-:W-:Y:S03]  /*18c0*/  STL [R1+0x2e8], R19 ;  /* 0x0002e81301007387 */ /* 0x000fe60000100800 */
[----:B------:R-:W-:Y:S01]  /*18d0*/  ULOP3.LUT UR5, UR4, 0x3fff, URZ, 0xc0, !UPT ;  /* 0x00003fff04057892 */ /* 0x000fe2000f8ec03f */
[----:B------:R-:W-:Y:S01]  /*18e0*/  STL [R1+0x2e4], R18 ;  /* 0x0002e41201007387 */ /* 0x000fe20000100800 */
[----:B------:R-:W-:-:S02]  /*18f0*/  ULOP3.LUT UR4, UR41, 0x10000, URZ, 0xfc, !UPT ;  /* 0x0001000029047892 */ /* 0x000fc4000f8efc3f */
[----:B------:R-:W-:Y:S01]  /*1900*/  ULOP3.LUT UR5, UR5, 0x10000, URZ, 0xfc, !UPT ;  /* 0x0001000005057892 */ /* 0x000fe2000f8efc3f */
[----:B-----5:R-:W-:Y:S01]  /*1910*/  STL [R1+0x2e0], R17 ;  /* 0x0002e01101007387 */ /* 0x020fe20000100800 */
[----:B------:R-:W-:Y:S02]  /*1920*/  ULEA UR6, UR40, UR4, 0xb ;  /* 0x0000000428067291 */ /* 0x000fe4000f8e583f */
[----:B------:R-:W-:Y:S01]  /*1930*/  ULEA UR7, UR40, UR5, 0xb ;  /* 0x0000000528077291 */ /* 0x000fe2000f8e583f */
[----:B------:R3:W-:Y:S04]  /*1940*/  STL [R1+0x2dc], R16 ;  /* 0x0002dc1001007387 */ /* 0x0007e80000100800 */
[----:B------:R-:W-:Y:S01]  /*1950*/  UMOV UR8, UR6 ;  /* 0x0000000600087c82 */ /* 0x000fe20008000000 */
[----:B------:R4:W-:Y:S01]  /*1960*/  STL [R1+0x2d8], R2 ;  /* 0x0002d80201007387 */ /* 0x0009e20000100800 */
[----:B------:R-:W-:-:S02]  /*1970*/  UMOV UR10, UR7 ;  /* 0x00000007000a7c82 */ /* 0x000fc40008000000 */
[----:B------:R-:W-:Y:S01]  /*1980*/  HGMMA.64x256x16.F32.BF16 R24, gdesc[UR8], RZ, !UPT, gsb0 ;  /* 0x03e00000081879f0 */ /* 0x000fe2000c0018ff */
[----:B------:R-:W-:Y:S01]  /*1990*/  UIADD3 UR8, UR6, 0x400, URZ ;  /* 0x0000040006087890 */ /* 0x000fe2000fffe03f */
[----:B------:R-:W-:Y:S01]  /*19a0*/  UMOV UR9, 0x40000040 ;  /* 0x4000004000097882 */ /* 0x000fe20000000000 */
[----:B------:R-:W-:Y:S02]  /*19b0*/  WARPGROUP.DEPBAR.LE gsb0, 0x0 ;  /* 0x00008000000079c5 */ /* 0x000fe40000010000 */
[----:B------:R-:W-:Y:S01]  /*19c0*/  STL.64 [R1], R24 ;  /* 0x0000001801007387 */ /* 0x000fe20000100a00 */
[----:B------:R-:W-:Y:S01]  /*19d0*/  MOV R235, R49 ;  /* 0x0000003100eb7202 */ /* 0x000fe20000000f00 */
[----:B------:R-:W-:Y:S01]  /*19e0*/  IMAD.MOV.U32 R233, RZ, RZ, R51 ;  /* 0x000000ffffe97224 */ /* 0x000fe200078e0033 */
[----:B------:R-:W-:Y:S01]  /*19f0*/  MOV R234, R50 ;  /* 0x0000003200ea7202 */ /* 0x000fe20000000f00 */
[----:B------:R-:W-:Y:S01]  /*1a00*/  STL.64 [R1+0x8], R26 ;  /* 0x0000081a01007387 */ /* 0x000fe20000100a00 */
        /* <DEDUP_REMOVED lines=53> */
[----:B---3--:R-:W-:Y:S01]  /*1d60*/  IMAD.MOV.U32 R16, RZ, RZ, R136 ;  /* 0x000000ffff107224 */ /* 0x008fe200078e0088 */
[----:B------:R-:W-:Y:S01]  /*1d70*/  MOV R169, R85 ;  /* 0x0000005500a97202 */ /* 0x000fe20000000f00 */
[----:B------:R-:W-:Y:S01]  /*1d80*/  IMAD.MOV.U32 R11, RZ, RZ, R141 ;  /* 0x000000ffff0b7224 */ /* 0x000fe200078e008d */
[----:B------:R-:W-:Y:S01]  /*1d90*/  MOV R171, R87 ;  /* 0x0000005700ab7202 */ /* 0x000fe20000000f00 */
[----:B------:R-:W-:Y:S01]  /*1da0*/  IMAD.MOV.U32 R6, RZ, RZ, R146 ;  /* 0x000000ffff067224 */ /* 0x000fe200078e0092 */
[----:B------:R-:W-:Y:S01]  /*1db0*/  MOV R172, R88 ;  /* 0x0000005800ac7202 */ /* 0x000fe20000000f00 */
[----:B------:R3:W-:Y:S01]  /*1dc0*/  STL [R1+0x60], R48 ;  /* 0x0000603001007387 */ /* 0x0007e20000100800 */
[----:B------:R-:W-:Y:S01]  /*1dd0*/  MOV R173, R89 ;  /* 0x0000005900ad7202 */ /* 0x000fe20000000f00 */
[----:B-12---:R-:W-:Y:S01]  /*1de0*/  IMAD.MOV.U32 R0, RZ, RZ, R151 ;  /* 0x000000ffff007224 */ /* 0x006fe200078e0097 */
[----:B------:R-:W-:Y:S01]  /*1df0*/  MOV R174, R90 ;  /* 0x0000005a00ae7202 */ /* 0x000fe20000000f00 */
[----:B------:R-:W-:Y:S01]  /*1e00*/  STL.64 [R1+0x5a8], R180 ;  /* 0x0005a8b401007387 */ /* 0x000fe20000100a00 */
[----:B------:R-:W-:-:S02]  /*1e10*/  MOV R176, R92 ;  /* 0x0000005c00b07202 */ /* 0x000fc40000000f00 */
[----:B------:R-:W-:Y:S01]  /*1e20*/  MOV R177, R93 ;  /* 0x0000005d00b17202 */ /* 0x000fe20000000f00 */
[----:B------:R-:W-:Y:S01]  /*1e30*/  STL [R1+0x5a4], R165 ;  /* 0x0005a4a501007387 */ /* 0x000fe20000100800 */
[----:B------:R-:W-:Y:S02]  /*1e40*/  MOV R178, R94 ;  /* 0x0000005e00b27202 */ /* 0x000fe40000000f00 */
[----:B------:R-:W-:Y:S01]  /*1e50*/  MOV R179, R95 ;  /* 0x0000005f00b37202 */ /* 0x000fe20000000f00 */
[----:B------:R-:W-:Y:S01]  /*1e60*/  STL [R1+0x5a0], R155 ;  /* 0x0005a09b01007387 */ /* 0x000fe20000100800 */
[----:B------:R-:W-:Y:S02]  /*1e70*/  MOV R213, R97 ;  /* 0x0000006100d57202 */ /* 0x000fe40000000f00 */
[----:B------:R-:W-:Y:S02]  /*1e80*/  MOV R182, R98 ;  /* 0x0000006200b67202 */ /* 0x000fe40000000f00 */
[----:B------:R-:W-:-:S02]  /*1e90*/  MOV R183, R99 ;  /* 0x0000006300b77202 */ /* 0x000fc40000000f00 */
[----:B------:R-:W-:Y:S02]  /*1ea0*/  MOV R184, R100 ;  /* 0x0000006400b87202 */ /* 0x000fe40000000f00 */
[----:B------:R-:W-:Y:S02]  /*1eb0*/  MOV R186, R102 ;  /* 0x0000006600ba7202 */ /* 0x000fe40000000f00 */
[----:B------:R-:W-:Y:S02]  /*1ec0*/  MOV R187, R103 ;  /* 0x0000006700bb7202 */ /* 0x000fe40000000f00 */
        /* <DEDUP_REMOVED lines=37> */
[----:B----4-:R-:W-:Y:S02]  /*2120*/  MOV R2, R150 ;  /* 0x0000009600027202 */ /* 0x010fe40000000f00 */
[----:B---3--:R-:W-:-:S06]  /*2130*/  WARPGROUP.ARRIVE ;  /* 0x00000000000079c5 */ /* 0x008fcc0000000000 */
[----:B------:R-:W-:Y:S03]  /*2140*/  HGMMA.64x256x16.F32.BF16 R24, gdesc[UR8], RZ, !UPT, gsb0 ;  /* 0x03e00000081879f0 */ /* 0x000fe6000c0018ff */
[----:B------:R-:W-:Y:S02]  /*2150*/  WARPGROUP.DEPBAR.LE gsb0, 0x0 ;  /* 0x00008000000079c5 */ /* 0x000fe40000010000 */
[----:B------:R-:W-:Y:S04]  /*2160*/  STL.64 [R1+0x598], R150 ;  /* 0x0005989601007387 */ /* 0x000fe80000100a00 */
        /* <DEDUP_REMOVED lines=20> */
[----:B------:R1:W-:Y:S04]  /*22b0*/  STL.64 [R1+0x4f0], R108 ;  /* 0x0004f06c01007387 */ /* 0x0003e80000100a00 */
[----:B-1----:R-:W2:Y:S04]  /*22c0*/  LDL.LU R108, [R1] ;  /* 0x00000000016c7983 */ /* 0x002ea80000300800 */
[----:B------:R-:W2:Y:S04]  /*22d0*/  LDL.LU R109, [R1+0x4] ;  /* 0x00000400016d7983 */ /* 0x000ea80000300800 */
        /* <DEDUP_REMOVED lines=22> */
[----:B------:R-:W2:Y:S01]  /*2440*/  LDL.LU R132, [R1+0x60] ;  /* 0x0000600001847983 */ /* 0x000ea20000300800 */
        /* <DEDUP_REMOVED lines=13> */
[----:B------:R-:W-:Y:S01]  /*2520*/  UIADD3 UR8, UR6, 0x2, URZ ;  /* 0x0000000206087890 */ /* 0x000fe2000fffe03f */
[----:B------:R-:W-:Y:S01]  /*2530*/  MOV R141, R227 ;  /* 0x000000e3008d7202 */ /* 0x000fe20000000f00 */
[----:B------:R-:W-:Y:S01]  /*2540*/  UIADD3 UR10, UR7, 0x2, URZ ;  /* 0x00000002070a7890 */ /* 0x000fe2000fffe03f */
[----:B------:R-:W-:Y:S01]  /*2550*/  MOV R143, R225 ;  /* 0x000000e1008f7202 */ /* 0x000fe20000000f00 */
[----:B------:R-:W-:Y:S01]  /*2560*/  UMOV UR9, 0x40000040 ;  /* 0x4000004000097882 */ /* 0x000fe20000000000 */
[----:B------:R-:W-:Y:S01]  /*2570*/  MOV R144, R224 ;  /* 0x000000e000907202 */ /* 0x000fe20000000f00 */
[----:B------:R-:W-:Y:S01]  /*2580*/  IMAD.MOV.U32 R224, RZ, RZ, R12 ;  /* 0x000000ffffe07224 */ /* 0x000fe200078e000c */
[----:B------:R-:W-:Y:S01]  /*2590*/  MOV R145, R223 ;  /* 0x000000df00917202 */ /* 0x000fe20000000f00 */
[----:B------:R-:W-:Y:S01]  /*25a0*/  UMOV UR11, 0x40000040 ;  /* 0x40000040000b7882 */ /* 0x000fe20000000000 */
[----:B------:R-:W-:-:S02]  /*25b0*/  MOV R146, R222 ;  /* 0x000000de00927202 */ /* 0x000fc40000000f00 */
[----:B------:R-:W-:Y:S02]  /*25c0*/  MOV R148, R220 ;  /* 0x000000dc00947202 */ /* 0x000fe40000000f00 */
[----:B------:R-:W-:Y:S01]  /*25d0*/  MOV R149, R219 ;  /* 0x000000db00957202 */ /* 0x000fe20000000f00 */
[----:B------:R-:W-:Y:S01]  /*25e0*/  IMAD.MOV.U32 R219, RZ, RZ, R17 ;  /* 0x000000ffffdb7224 */ /* 0x000fe200078e0011 */
[----:B------:R-:W-:Y:S02]  /*25f0*/  MOV R150, R218 ;  /* 0x000000da00967202 */ /* 0x000fe40000000f00 */
[----:B------:R-:W-:Y:S02]  /*2600*/  MOV R151, R217 ;  /* 0x000000d900977202 */ /* 0x000fe40000000f00 */
[----:B------:R-:W-:Y:S02]  /*2610*/  MOV R165, R215 ;  /* 0x000000d700a57202 */ /* 0x000fe40000000f00 */
[----:B------:R-:W-:Y:S01]  /*2620*/  MOV R180, R214 ;  /* 0x000000d600b47202 */ /* 0x000fe20000000f00 */
[----:B------:R-:W-:Y:S01]  /*2630*/  IMAD.MOV.U32 R214, RZ, RZ, R22 ;  /* 0x000000ffffd67224 */ /* 0x000fe200078e0016 */
        /* <DEDUP_REMOVED lines=18> */
[----:B------:R-:W-:-:S06]  /*2760*/  MOV R235, R0 ;  /* 0x0000000000eb7202 */ /* 0x000fcc0000000f00 */
[----:B--2---:R-:W-:-:S06]  /*2770*/  WARPGROUP.ARRIVE ;  /* 0x00000000000079c5 */ /* 0x004fcc0000000000 */
[----:B------:R-:W-:Y:S03]  /*2780*/  HGMMA.64x256x16.F32.BF16 R108, gdesc[UR8], R108, gsb0 ;  /* 0x03e00000086c79f0 */ /* 0x000fe6000800186c */
[----:B------:R-:W-:Y:S02]  /*2790*/  WARPGROUP.DEPBAR.LE gsb0, 0x0 ;  /* 0x00008000000079c5 */ /* 0x000fe40000010000 */
[----:B------:R-:W-:Y:S04]  /*27a0*/  STL.64 [R1], R108 ;  /* 0x0000006c01007387 */ /* 0x000fe80000100a00 */
        /* <DEDUP_REMOVED lines=63> */
[----:B-1----:R-:W2:Y:S04]  /*2ba0*/  LDL.LU.64 R180, [R1+0x5a8] ;  /* 0x0005a80001b47983 */ /* 0x002ea80000300a00 */
[----:B------:R-:W3:Y:S04]  /*2bb0*/  LDL.LU R165, [R1+0x5a4] ;  /* 0x0005a40001a57983 */ /* 0x000ee80000300800 */
[----:B------:R-:W4:Y:S04]  /*2bc0*/  LDL.LU R155, [R1+0x5a0] ;  /* 0x0005a000019b7983 */ /* 0x000f280000300800 */
[----:B------:R-:W2:Y:S04]  /*2bd0*/  LDL.LU.64 R150, [R1+0x598] ;  /* 0x0005980001967983 */ /* 0x000ea80000300a00 */
        /* <DEDUP_REMOVED lines=20> */
[----:B------:R-:W2:Y:S01]  /*2d20*/  LDL.LU.64 R108, [R1+0x4f0] ;  /* 0x0004f000016c7983 */ /* 0x000ea20000300a00 */
[----:B------:R-:W-:Y:S01]  /*2d30*/  UIADD3 UR8, UR6, 0x402, URZ ;  /* 0x0000040206087890 */ /* 0x000fe2000fffe03f */
[----:B------:R-:W-:Y:S01]  /*2d40*/  UMOV UR9, 0x40000040 ;  /* 0x4000004000097882 */ /* 0x000fe20000000000 */
[----:B--2---:R-:W-:-:S07]  /*2d50*/  WARPGROUP.ARRIVE ;  /* 0x00000000000079c5 */ /* 0x004fce0000000000 */
[----:B------:R-:W-:Y:S03]  /*2d60*/  HGMMA.64x256x16.F32.BF16 R24, gdesc[UR8], R24, gsb0 ;  /* 0x03e00000081879f0 */ /* 0x000fe60008001818 */
        /* <DEDUP_REMOVED lines=65> */
[----:B-1----:R-:W2:Y:S04]  /*3180*/  LDL.LU.64 R24, [R1] ;  /* 0x0000000001187983 */ /* 0x002ea80000300a00 */
        /* <DEDUP_REMOVED lines=63> */
[----:B------:R-:W-:-:S02]  /*3580*/  UIADD3 UR8, UR6, 0x4, URZ ;  /* 0x0000000406087890 */ /* 0x000fc4000fffe03f */
[----:B------:R-:W-:Y:S01]  /*3590*/  UIADD3 UR10, UR7, 0x4, URZ ;  /* 0x00000004070a7890 */ /* 0x000fe2000fffe03f */
[----:B------:R-:W-:Y:S01]  /*35a0*/  UMOV UR9, 0x40000040 ;  /* 0x4000004000097882 */ /* 0x000fe20000000000 */
[----:B------:R-:W-:Y:S01]  /*35b0*/  UMOV UR11, 0x40000040 ;  /* 0x40000040000b7882 */ /* 0x000fe20000000000 */
[----:B--2---:R-:W-:-:S06]  /*35c0*/  WARPGROUP.ARRIVE ;  /* 0x00000000000079c5 */ /* 0x004fcc0000000000 */
[----:B------:R-:W-:Y:S03]  /*35d0*/  HGMMA.64x256x16.F32.BF16 R24, gdesc[UR8], R24, gsb0 ;  /* 0x03e00000081879f0 */ /* 0x000fe60008001818 */
        /* <DEDUP_REMOVED lines=49> */
[----:B------:R1:W-:Y:S01]  /*38f0*/  STL [R1+0x60], R48 ;  /* 0x0000603001007387 */ /* 0x0003e20000100800 */
[----:B------:R-:W-:Y:S01]  /*3900*/  MOV R207, R123 ;  /* 0x0000007b00cf7202 */ /* 0x000fe20000000f00 */
[----:B------:R-:W-:Y:S01]  /*3910*/  IMAD.MOV.U32 R166, RZ, RZ, R82 ;  /* 0x000000ffffa67224 */ /* 0x000fe200078e0052 */
[----:B------:R-:W-:Y:S01]  /*3920*/  MOV R204, R120 ;  /* 0x0000007800cc7202 */ /* 0x000fe20000000f00 */
[----:B------:R-:W2:Y:S01]  /*3930*/  LDL.LU.64 R150, [R1+0x4e8] ;  /* 0x0004e80001967983 */ /* 0x000ea20000300a00 */
        /* <DEDUP_REMOVED lines=24> */
[----:B------:R-:W-:-:S02]  /*3ac0*/  MOV R188, R104 ;  /* 0x0000006800bc7202 */ /* 0x000fc40000000f00 */
[----:B------:R-:W-:Y:S01]  /*3ad0*/  MOV R189, R105 ;  /* 0x0000006900bd7202 */ /* 0x000fe20000000f00 */
[----:B------:R-:W2:Y:S01]  /*3ae0*/  LDL.LU.64 R136, [R1+0x4b0] ;  /* 0x0004b00001887983 */ /* 0x000ea20000300a00 */
[----:B------:R-:W-:Y:S02]  /*3af0*/  MOV R187, R103 ;  /* 0x0000006700bb7202 */ /* 0x000fe40000000f00 */
[----:B------:R-:W-:Y:S01]  /*3b00*/  MOV R184, R100 ;  /* 0x0000006400b87202 */ /* 0x000fe20000000f00 */
[----:B------:R-:W2:Y:S01]  /*3b10*/  LDL.LU.64 R134, [R1+0x4a8] ;  /* 0x0004a80001867983 */ /* 0x000ea20000300a00 */
[----:B------:R-:W-:Y:S02]  /*3b20*/  MOV R185, R101 ;  /* 0x0000006500b97202 */ /* 0x000fe40000000f00 */
        /* <DEDUP_REMOVED lines=83> */
[----:B-1----:R-:W2:Y:S04]  /*4060*/  LDL.LU.64 R48, [R1+0x350] ;  /* 0x0003500001307983 */ /* 0x002ea80000300a00 */
        /* <DEDUP_REMOVED lines=13> */
[----:B------:R-:W-:-:S02]  /*4140*/  UMOV UR9, 0x40000040 ;  /* 0x4000004000097882 */ /* 0x000fc40000000000 */
[----:B------:R-:W-:Y:S04]  /*4150*/  STL.64 [R1+0x2d0], R180 ;  /* 0x0002d0b401007387 */ /* 0x000fe80000100a00 */
[----:B---3--:R-:W-:Y:S04]  /*4160*/  STL [R1+0x2cc], R165 ;  /* 0x0002cca501007387 */ /* 0x008fe80000100800 */
[----:B----4-:R-:W-:Y:S01]  /*4170*/  STL [R1+0x2c8], R155 ;  /* 0x0002c89b01007387 */ /* 0x010fe20000100800 */
[----:B--2---:R-:W-:-:S06]  /*4180*/  WARPGROUP.ARRIVE ;  /* 0x00000000000079c5 */ /* 0x004fcc0000000000 */
        /* <DEDUP_REMOVED lines=59> */
[----:B------:R-:W-:-:S02]  /*4540*/  MOV R144, R229 ;  /* 0x000000e500907202 */ /* 0x000fc40000000f00 */
[----:B------:R-:W-:Y:S01]  /*4550*/  MOV R145, R228 ;  /* 0x000000e400917202 */ /* 0x000fe20000000f00 */
[----:B------:R-:W-:Y:S01]  /*4560*/  IMAD.MOV.U32 R228, RZ, RZ, R9 ;  /* 0x000000ffffe47224 */ /* 0x000fe200078e0009 */
[----:B------:R-:W-:Y:S02]  /*4570*/  MOV R146, R227 ;  /* 0x000000e300927202 */ /* 0x000fe40000000f00 */
        /* <DEDUP_REMOVED lines=9> */
[----:B------:R-:W-:Y:S01]  /*4610*/  MOV R134, R18 ;  /* 0x0000001200867202 */ /* 0x000fe20000000f00 */
[----:B------:R-:W-:Y:S01]  /*4620*/  UIADD3 UR8, UR6, 0x6, URZ ;  /* 0x0000000606087890 */ /* 0x000fe2000fffe03f */
[----:B------:R-:W-:Y:S01]  /*4630*/  MOV R135, R17 ;  /* 0x0000001100877202 */ /* 0x000fe20000000f00 */
[----:B------:R-:W-:Y:S01]  /*4640*/  UIADD3 UR10, UR7, 0x6, URZ ;  /* 0x00000006070a7890 */ /* 0x000fe2000fffe03f */
[----:B------:R-:W-:Y:S01]  /*4650*/  MOV R137, R2 ;  /* 0x0000000200897202 */ /* 0x000fe20000000f00 */
[----:B------:R-:W-:Y:S01]  /*4660*/  UMOV UR9, 0x40000040 ;  /* 0x4000004000097882 */ /* 0x000fe20000000000 */
[----:B------:R-:W-:Y:S01]  /*4670*/  MOV R218, R23 ;  /* 0x0000001700da7202 */ /* 0x000fe20000000f00 */
[----:B------:R-:W-:Y:S01]  /*4680*/  UMOV UR11, 0x40000040 ;  /* 0x40000040000b7882 */ /* 0x000fe20000000000 */
[----:B------:R-:W-:Y:S01]  /*4690*/  MOV R219, R22 ;  /* 0x0000001600db7202 */ /* 0x000fe20000000f00 */
[----:B------:R1:W5:Y:S01]  /*46a0*/  LDL.LU R19, [R1+0x2e8] ;  /* 0x0002e80001137983 */ /* 0x0003620000300800 */
[----:B------:R-:W-:-:S02]  /*46b0*/  MOV R220, R21 ;  /* 0x0000001500dc7202 */ /* 0x000fc40000000f00 */
[----:B------:R-:W-:Y:S01]  /*46c0*/  MOV R221, R20 ;  /* 0x0000001400dd7202 */ /* 0x000fe20000000f00 */
[----:B------:R1:W5:Y:S01]  /*46d0*/  LDL.LU R18, [R1+0x2e4] ;  /* 0x0002e40001127983 */ /* 0x0003620000300800 */
[----:B------:R-:W-:Y:S02]  /*46e0*/  MOV R223, R14 ;  /* 0x0000000e00df7202 */ /* 0x000fe40000000f00 */
[----:B------:R-:W-:Y:S01]  /*46f0*/  MOV R224, R13 ;  /* 0x0000000d00e07202 */ /* 0x000fe20000000f00 */
[----:B------:R1:W5:Y:S01]  /*4700*/  LDL.LU R17, [R1+0x2e0] ;  /* 0x0002e00001117983 */ /* 0x0003620000300800 */
[----:B------:R-:W-:Y:S02]  /*4710*/  MOV R225, R12 ;  /* 0x0000000c00e17202 */ /* 0x000fe40000000f00 */
[----:B------:R-:W-:Y:S01]  /*4720*/  MOV R226, R11 ;  /* 0x0000000b00e27202 */ /* 0x000fe20000000f00 */
[----:B------:R1:W5:Y:S01]  /*4730*/  LDL.LU R16, [R1+0x2dc] ;  /* 0x0002dc0001107983 */ /* 0x0003620000300800 */
[----:B------:R-:W-:-:S02]  /*4740*/  MOV R227, R10 ;  /* 0x0000000a00e37202 */ /* 0x000fc40000000f00 */
[----:B------:R-:W-:Y:S01]  /*4750*/  MOV R229, R8 ;  /* 0x0000000800e57202 */ /* 0x000fe20000000f00 */
[----:B------:R1:W5:Y:S01]  /*4760*/  LDL.LU R2, [R1+0x2d8] ;  /* 0x0002d80001027983 */ /* 0x0003620000300800 */
        /* <DEDUP_REMOVED lines=72> */
[----:B--2---:R1:W5:Y:S04]  /*4bf0*/  LDL.LU.64 R180, [R1+0x2d0] ;  /* 0x0002d00001b47983 */ /* 0x0043680000300a00 */
[----:B------:R1:W5:Y:S04]  /*4c00*/  LDL.LU R165, [R1+0x2cc] ;  /* 0x0002cc0001a57983 */ /* 0x0003680000300800 */
[----:B------:R1:W5:Y:S04]  /*4c10*/  LDL.LU R155, [R1+0x2c8] ;  /* 0x0002c800019b7983 */ /* 0x0003680000300800 */
        /* <DEDUP_REMOVED lines=27> */
[----:B-1----:R-:W-:Y:S05]  /*4dd0*/  @!P1 BRA `(.L_x_24) ;  /* 0x0000004000e09947 */ /* 0x002fea0003800000 */
[----:B------:R-:W-:-:S04]  /*4de0*/  UIADD3 UR6, UR40, 0x1, URZ ;  /* 0x0000000128067890 */ /* 0x000fc8000fffe03f */
[----:B------:R-:W-:-:S04]  /*4df0*/  UISETP.NE.AND UP0, UPT, UR6, 0x3, UPT ;  /* 0x000000030600788c */ /* 0x000fc8000bf05270 */
[----:B------:R-:W-:Y:S02]  /*4e00*/  USEL UR7, URZ, 0x1, UP0 ;  /* 0x000000013f077887 */ /* 0x000fe40008000000 */
[----:B------:R-:W-:Y:S02]  /*4e10*/  USEL UR6, UR6, URZ, UP0 ;  /* 0x0000003f06067287 */ /* 0x000fe40008000000 */
[----:B------:R-:W-:-:S06]  /*4e20*/  ULOP3.LUT UR7, UR44, UR7, URZ, 0x3c, !UPT ;  /* 0x000000072c077292 */ /* 0x000fcc000f8e3c3f */
[----:B------:R-:W-:Y:S01]  /*4e30*/  MOV R0, UR7 ;  /* 0x0000000700007c02 */ /* 0x000fe20008000f00 */
[----:B------:R-:W-:-:S06]  /*4e40*/  UMOV UR7, UR40 ;  /* 0x0000002800077c82 */ /* 0x000fcc0008000000 */
.L_x_31:
[----:B------:R-:W-:Y:S05]  /*4e50*/  @!P0 BRA `(.L_x_25) ;  /* 0x0000000000048947 */ /* 0x000fea0003800000 */
[----:B------:R-:W-:Y:S01]  /*4e60*/  BPT.TRAP 0x1 ;  /* 0x000000040000795c */ /* 0x000fe20000300000 */
.L_x_25:
[----:B------:R-:W-:Y:S01]  /*4e70*/  ULEA UR8, UR6, UR49, 0x3 ;  /* 0x0000003106087291 */ /* 0x000fe2000f8e183f */
[----:B------:R-:W-:-:S08]  /*4e80*/  SHF.L.U32 R3, R0, 0x1f, RZ ;  /* 0x0000001f00037819 */ /* 0x000fd000000006ff */
[----:B------:R1:W2:Y:S01]  /*4e90*/  SYNCS.PHASECHK.TRANS64.TRYWAIT P1, [UR8], R3 ;  /* 0x00000003ff0075a7 */ /* 0x0002a20008020148 */
[----:B------:R-:W-:Y:S05]  /*4ea0*/  @!P0 BRA `(.L_x_26) ;  /* 0x0000000000048947 */ /* 0x000fea0003800000 */
[----:B------:R-:W-:Y:S01]  /*4eb0*/  BPT.TRAP 0x1 ;  /* 0x000000040000795c */ /* 0x000fe20000300000 */
.L_x_26:
[----:B--2---:R-:W-:Y:S05]  /*4ec0*/  @P1 BRA `(.L_x_27) ;  /* 0x0000000000081947 */ /* 0x004fea0003800000 */
[----:B------:R-:W2:Y:S02]  /*4ed0*/  SYNCS.PHASECHK.TRANS64.TRYWAIT P1, [UR8], R3 ;  /* 0x00000003ff0075a7 */ /* 0x000ea40008020148 */
[----:B--2---:R-:W-:Y:S05]  /*4ee0*/  @!P1 BRA `(.L_x_28) ;  /* 0x0000027800c09947 */ /* 0x004fea0003800000 */
.L_x_27:
        /* <DEDUP_REMOVED lines=64> */
[----:B---3--:R-:W3:Y:S04]  /*52f0*/  LDL.LU.64 R24, [R1] ;  /* 0x0000000001187983 */ /* 0x008ee80000300a00 */
[----:B------:R-:W3:Y:S04]  /*5300*/  LDL.LU.64 R26, [R1+0x8] ;  /* 0x00000800011a7983 */ /* 0x000ee80000300a00 */
        /* <DEDUP_REMOVED lines=61> */
[----:B------:R-:W3:Y:S01]  /*56e0*/  LDL.LU.64 R150, [R1+0x1f8] ;  /* 0x0001f80001967983 */ /* 0x000ee20000300a00 */
[----:B------:R-:W-:-:S02]  /*56f0*/  ULEA UR12, UR6, UR4, 0xb ;  /* 0x00000004060c7291 */ /* 0x000fc4000f8e583f */
[----:B------:R-:W-:Y:S01]  /*5700*/  ULEA UR13, UR6, UR5, 0xb ;  /* 0x00000005060d7291 */ /* 0x000fe2000f8e583f */
[----:B-----5:R-:W-:Y:S01]  /*5710*/  STL [R1+0x2ec], R19 ;  /* 0x0002ec1301007387 */ /* 0x020fe20000100800 */
[----:B------:R-:W-:Y:S01]  /*5720*/  UMOV UR9, 0x40000040 ;  /* 0x4000004000097882 */ /* 0x000fe20000000000 */
[----:B------:R-:W-:Y:S02]  /*5730*/  UMOV UR11, 0x40000040 ;  /* 0x40000040000b7882 */ /* 0x000fe40000000000 */
[----:B------:R-:W-:Y:S01]  /*5740*/  UMOV UR8, UR12 ;  /* 0x0000000c00087c82 */ /* 0x000fe20008000000 */
[----:B------:R-:W-:Y:S01]  /*5750*/  STL [R1+0x2e8], R18 ;  /* 0x0002e81201007387 */ /* 0x000fe20000100800 */
[----:B------:R-:W-:-:S03]  /*5760*/  UMOV UR10, UR13 ;  /* 0x0000000d000a7c82 */ /* 0x000fc60008000000 */
[----:B------:R-:W-:Y:S04]  /*5770*/  STL [R1+0x2e4], R17 ;  /* 0x0002e41101007387 */ /* 0x000fe80000100800 */
[----:B------:R-:W-:Y:S04]  /*5780*/  STL [R1+0x2e0], R16 ;  /* 0x0002e01001007387 */ /* 0x000fe80000100800 */
[----:B------:R4:W-:Y:S04]  /*5790*/  STL [R1+0x2dc], R2 ;  /* 0x0002dc0201007387 */ /* 0x0009e80000100800 */
[----:B------:R1:W-:Y:S01]  /*57a0*/  STL [R1+0x2d8], R0 ;  /* 0x0002d80001007387 */ /* 0x0003e20000100800 */
[----:B---3--:R-:W-:-:S06]  /*57b0*/  WARPGROUP.ARRIVE ;  /* 0x00000000000079c5 */ /* 0x008fcc0000000000 */
[----:B------:R-:W-:Y:S03]  /*57c0*/  HGMMA.64x256x16.F32.BF16 R24, gdesc[UR8], R24, gsb0 ;  /* 0x03e00000081879f0 */ /* 0x000fe60008001818 */
[----:B------:R-:W-:Y:S02]  /*57d0*/  WARPGROUP.DEPBAR.LE gsb0, 0x0 ;  /* 0x00008000000079c5 */ /* 0x000fe40000010000 */
[----:B------:R-:W-:Y:S01]  /*57e0*/  STL.64 [R1], R24 ;  /* 0x0000001801007387 */ /* 0x000fe20000100a00 */
[----:B----4-:R-:W-:Y:S01]  /*57f0*/  MOV R2, R150 ;  /* 0x0000009600027202 */ /* 0x010fe20000000f00 */
[----:B--2---:R-:W-:Y:S01]  /*5800*/  IMAD.MOV.U32 R4, RZ, RZ, R148 ;  /* 0x000000ffff047224 */ /* 0x004fe200078e0094 */
[----:B-1----:R-:W-:Y:S01]  /*5810*/  MOV R0, R151 ;  /* 0x0000009700007202 */ /* 0x002fe20000000f00 */
        /* <DEDUP_REMOVED lines=179> */
[----:B------:R-:W-:Y:S04]  /*6350*/  STL [R1+0x5a4], R165 ;  /* 0x0005a4a501007387 */ /* 0x000fe80000100800 */
[----:B------:R-:W-:Y:S01]  /*6360*/  STL [R1+0x5a0], R155 ;  /* 0x0005a09b01007387 */ /* 0x000fe20000100800 */
        /* <DEDUP_REMOVED lines=74> */
[----:B------:R-:W-:Y:S01]  /*6810*/  IMAD.MOV.U32 R216, RZ, RZ, R20 ;  /* 0x000000ffffd87224 */ /* 0x000fe200078e0014 */
        /* <DEDUP_REMOVED lines=20> */
[----:B------:R-:W-:Y:S01]  /*6960*/  MOV R235, R0 ;  /* 0x0000000000eb7202 */ /* 0x000fe20000000f00 */
[----:B------:R-:W-:Y:S02]  /*6970*/  UIADD3 UR8, UR12, 0x2, URZ ;  /* 0x000000020c087890 */ /* 0x000fe4000fffe03f */
[----:B------:R-:W-:Y:S01]  /*6980*/  UIADD3 UR10, UR13, 0x2, URZ ;  /* 0x000000020d0a7890 */ /* 0x000fe2000fffe03f */
[----:B------:R-:W-:Y:S01]  /*6990*/  UMOV UR9, 0x40000040 ;  /* 0x4000004000097882 */ /* 0x000fe20000000000 */
[----:B------:R-:W-:Y:S01]  /*69a0*/  UMOV UR11, 0x40000040 ;  /* 0x40000040000b7882 */ /* 0x000fe20000000000 */
        /* <DEDUP_REMOVED lines=240> */
[----:B------:R-:W-:Y:S01]  /*78b0*/  STL.64 [R1+0x40], R40 ;  /* 0x0000402801007387 */ /* 0x000fe20000100a00 */
[----:B------:R-:W-:-:S03]  /*78c0*/  MOV R4, R150 ;  /* 0x0000009600047202 */ /* 0x000fc60000000f00 */
[----:B------:R-:W-:Y:S01]  /*78d0*/  STL.64 [R1+0x48], R42 ;  /* 0x0000482a01007387 */ /* 0x000fe20000100a00 */
[----:B------:R-:W-:-:S03]  /*78e0*/  MOV R3, R151 ;  /* 0x0000009700037202 */ /* 0x000fc60000000f00 */
[----:B------:R-:W-:Y:S01]  /*78f0*/  STL.64 [R1+0x50], R44 ;  /* 0x0000502c01007387 */ /* 0x000fe20000100a00 */
[----:B------:R-:W-:Y:S01]  /*7900*/  MOV R6, R148 ;  /* 0x0000009400067202 */ /* 0x000fe20000000f00 */
[----:B------:R-:W-:Y:S02]  /*7910*/  IMAD.MOV.U32 R5, RZ, RZ, R149 ;  /* 0x000000ffff057224 */ /* 0x000fe400078e0095 */
[----:B------:R-:W-:Y:S01]  /*7920*/  STL.64 [R1+0x58], R46 ;  /* 0x0000582e01007387 */ /* 0x000fe20000100a00 */
[----:B------:R-:W-:-:S03]  /*7930*/  MOV R8, R146 ;  /* 0x0000009200087202 */ /* 0x000fc60000000f00 */
[----:B------:R1:W-:Y:S01]  /*7940*/  STL [R1+0x60], R48 ;  /* 0x0000603001007387 */ /* 0x0003e20000100800 */
[----:B------:R-:W-:-:S03]  /*7950*/  MOV R7, R147 ;  /* 0x0000009300077202 */ /* 0x000fc60000000f00 */
[----:B------:R-:W2:Y:S01]  /*7960*/  LDL.LU.64 R150, [R1+0x4e8] ;  /* 0x0004e80001967983 */ /* 0x000ea20000300a00 */
[----:B------:R-:W-:Y:S01]  /*7970*/  MOV R10, R144 ;  /* 0x00000090000a7202 */ /* 0x000fe20000000f00 */
[----:B------:R-:W-:Y:S01]  /*7980*/  IMAD.MOV.U32 R11, RZ, RZ, R143 ;  /* 0x000000ffff0b7224 */ /* 0x000fe200078e008f */
[----:B------:R-:W-:Y:S01]  /*7990*/  MOV R9, R145 ;  /* 0x0000009100097202 */ /* 0x000fe20000000f00 */
[----:B------:R-:W2:Y:S01]  /*79a0*/  LDL.LU.64 R148, [R1+0x4e0] ;  /* 0x0004e00001947983 */ /* 0x000ea20000300a00 */
[----:B------:R-:W-:-:S03]  /*79b0*/  MOV R12, R142 ;  /* 0x0000008e000c7202 */ /* 0x000fc60000000f00 */
[----:B------:R-:W2:Y:S01]  /*79c0*/  LDL.LU.64 R146, [R1+0x4d8] ;  /* 0x0004d80001927983 */ /* 0x000ea20000300a00 */
[----:B------:R-:W-:Y:S02]  /*79d0*/  MOV R14, R140 ;  /* 0x0000008c000e7202 */ /* 0x000fe40000000f00 */
[----:B------:R-:W-:Y:S01]  /*79e0*/  MOV R13, R141 ;  /* 0x0000008d000d7202 */ /* 0x000fe20000000f00 */
        /* <DEDUP_REMOVED lines=136> */
[----:B------:R-:W-:-:S03]  /*8270*/  MOV R19, R49 ;  /* 0x0000003100137202 */ /* 0x000fc60000000f00 */
        /* <DEDUP_REMOVED lines=218> */
[----:B------:R-:W-:Y:S01]  /*9020*/  BPT.TRAP 0x1 ;  /* 0x000000040000795c */ /* 0x000fe20000300000 */
.L_x_29:
[----:B------:R-:W2:Y:S01]  /*9030*/  LDL R3, [R1+0x208] ;  /* 0x0002080001037983 */ /* 0x000ea20000100800 */
[----:B------:R-:W-:-:S04]  /*9040*/  ULEA UR8, UR7, UR49, 0x3 ;  /* 0x0000003107087291 */ /* 0x000fc8000f8e183f */
[----:B------:R-:W-:-:S04]  /*9050*/  UIADD3 UR8, UR8, 0x18, URZ ;  /* 0x0000001808087890 */ /* 0x000fc8000fffe03f */
[----:B------:R-:W-:-:S09]  /*9060*/  UPRMT UR8, URZ, 0x654, UR8 ;  /* 0x000006543f087896 */ /* 0x000fd20008000008 */
[----:B------:R-:W-:Y:S01]  /*9070*/  SYNCS.ARRIVE.TRANS64.RED.A1T0 RZ, [UR8], RZ ;  /* 0x000000ffffff79a7 */ /* 0x000fe20008100408 */
[----:B--2---:R-:W-:-:S13]  /*9080*/  ISETP.GT.U32.AND P1, PT, R3, 0x1, PT ;  /* 0x000000010300780c */ /* 0x004fda0003f24070 */
[----:B------:R-:W-:Y:S05]  /*9090*/  @P1 BRA `(.L_x_30) ;  /* 0x0000000000041947 */ /* 0x000fea0003800000 */
[----:B------:R-:W-:Y:S01]  /*90a0*/  BPT.TRAP 0x1 ;  /* 0x000000040000795c */ /* 0x000fe20000300000 */
.L_x_30:
[----:B------:R-:W-:Y:S01]  /*90b0*/  UIADD3 UR6, UR6, 0x1, URZ ;  /* 0x0000000106067890 */ /* 0x000fe2000fffe03f */
[C---:B-----5:R-:W-:Y:S01]  /*90c0*/  ISETP.GT.AND P1, PT, R2.reuse, 0x1, PT ;  /* 0x000000010200780c */ /* 0x060fe20003f24270 */
[----:B------:R-:W-:Y:S01]  /*90d0*/  UIADD3 UR7, UR7, 0x1, URZ ;  /* 0x0000000107077890 */ /* 0x000fe2000fffe03f */
[----:B------:R-:W-:Y:S01]  /*90e0*/  IADD3 R2, R2, -0x1, RZ ;  /* 0xffffffff02027810 */ /* 0x000fe20007ffe0ff */
[----:B------:R-:W-:Y:S02]  /*90f0*/  UISETP.NE.AND UP0, UPT, UR6, 0x3, UPT ;  /* 0x000000030600788c */ /* 0x000fe4000bf05270 */
[----:B------:R-:W-:Y:S02]  /*9100*/  UISETP.NE.AND UP1, UPT, UR7, 0x3, UPT ;  /* 0x000000030700788c */ /* 0x000fe4000bf25270 */
[----:B------:R-:W-:Y:S02]  /*9110*/  USEL UR8, URZ, 0x1, UP0 ;  /* 0x000000013f087887 */ /* 0x000fe40008000000 */
[----:B------:R-:W-:-:S02]  /*9120*/  USEL UR6, UR6, URZ, UP0 ;  /* 0x0000003f06067287 */ /* 0x000fc40008000000 */
[----:B------:R-:W-:Y:S02]  /*9130*/  USEL UR7, UR7, URZ, UP1 ;  /* 0x0000003f07077287 */ /* 0x000fe40008800000 */
[----:B------:R-:W-:Y:S01]  /*9140*/  LOP3.LUT R0, R0, UR8, RZ, 0x3c, !PT ;  /* 0x0000000800007c12 */ /* 0x000fe2000f8e3cff */
[----:B------:R-:W-:Y:S09]  /*9150*/  @P1 BRA `(.L_x_31) ;  /* 0xffffffbc003c1947 */ /* 0x000ff2000383ffff */
.L_x_24:
[----:B------:R-:W1:Y:S02]  /*9160*/  LDC R0, c[0x0][0x28c] ;  /* 0x0000a300ff007b82 */ /* 0x000e640000000800 */
[----:B-1----:R-:W-:-:S13]  /*9170*/  ISETP.GE.AND P1, PT, R0, 0x1, PT ;  /* 0x000000010000780c */ /* 0x002fda0003f26270 */
[----:B------:R-:W-:Y:S05]  /*9180*/  @!P1 BRA `(.L_x_32) ;  /* 0x0000000000409947 */ /* 0x000fea0003800000 */
[----:B------:R-:W-:Y:S05]  /*9190*/  @!P0 BRA `(.L_x_33) ;  /* 0x0000000000048947 */ /* 0x000fea0003800000 */
[----:B------:R-:W-:Y:S01]  /*91a0*/  BPT.TRAP 0x1 ;  /* 0x000000040000795c */ /* 0x000fe20000300000 */
.L_x_33:
[----:B------:R-:W2:Y:S01]  /*91b0*/  LDL R0, [R1+0x208] ;  /* 0x0002080001007983 */ /* 0x000ea20000100800 */
[----:B------:R-:W-:-:S04]  /*91c0*/  UISETP.LT.AND UP0, UPT, UR45, 0x1, UPT ;  /* 0x000000012d00788c */ /* 0x000fc8000bf01270 */
[----:B------:R-:W-:-:S04]  /*91d0*/  USEL UR6, UR45, 0x1, UP0 ;  /* 0x000000012d067887 */ /* 0x000fc80008000000 */
[----:B------:R-:W-:-:S04]  /*91e0*/  UIADD3 UR6, UR40, UR45, -UR6 ;  /* 0x0000002d28067290 */ /* 0x000fc8000fffe806 */
[----:B------:R-:W-:-:S04]  /*91f0*/  UIMAD.WIDE.U32 UR4, UR6, -0x55555555, URZ ;  /* 0xaaaaaaab060478a5 */ /* 0x000fc8000f8e003f */
[----:B------:R-:W-:-:S04]  /*9200*/  USHF.R.U32.HI UR4, URZ, 0x1, UR5 ;  /* 0x000000013f047899 */ /* 0x000fc80008011605 */
[----:B------:R-:W-:-:S04]  /*9210*/  UIMAD UR6, UR4, -0x3, UR6 ;  /* 0xfffffffd040678a4 */ /* 0x000fc8000f8e0206 */
[----:B------:R-:W-:-:S04]  /*9220*/  ULEA UR6, UR6, UR49, 0x3 ;  /* 0x0000003106067291 */ /* 0x000fc8000f8e183f */
[----:B------:R-:W-:-:S04]  /*9230*/  UIADD3 UR6, UR6, 0x18, URZ ;  /* 0x0000001806067890 */ /* 0x000fc8000fffe03f */
[----:B------:R-:W-:-:S09]  /*9240*/  UPRMT UR6, URZ, 0x654, UR6 ;  /* 0x000006543f067896 */ /* 0x000fd20008000006 */
[----:B------:R-:W-:Y:S01]  /*9250*/  SYNCS.ARRIVE.TRANS64.RED.A1T0 RZ, [UR6], RZ ;  /* 0x000000ffffff79a7 */ /* 0x000fe20008100406 */
[----:B--2---:R-:W-:-:S13]  /*9260*/  ISETP.GT.U32.AND P0, PT, R0, 0x1, PT ;  /* 0x000000010000780c */ /* 0x004fda0003f04070 */
[----:B------:R-:W-:Y:S05]  /*9270*/  @P0 BRA `(.L_x_32) ;  /* 0x0000000000040947 */ /* 0x000fea0003800000 */
[----:B------:R-:W-:Y:S01]  /*9280*/  BPT.TRAP 0x1 ;  /* 0x000000040000795c */ /* 0x000fe20000300000 */
.L_x_32:
[----:B------:R-:W-:Y:S01]  /*9290*/  UIADD3 UR6, UR49, 0x200, URZ ;  /* 0x0000020031067890 */ /* 0x000fe2000fffe03f */
[----:B-----5:R-:W-:Y:S01]  /*92a0*/  R2UR UR42, R19 ;  /* 0x00000000132a72ca */ /* 0x020fe200000e0000 */
[----:B------:R-:W-:Y:S01]  /*92b0*/  UIADD3 UR52, UR45, UR40, URZ ;  /* 0x000000282d347290 */ /* 0x000fe2000fffe03f */
[----:B------:R-:W-:Y:S01]  /*92c0*/  R2UR UR41, R18 ;  /* 0x00000000122972ca */ /* 0x000fe200000e0000 */
[----:B------:R-:W-:Y:S02]  /*92d0*/  UISETP.GE.U32.AND UP1, UPT, UR45, 0x3, UPT ;  /* 0x000000032d00788c */ /* 0x000fe4000bf26070 */
[----:B------:R-:W-:Y:S02]  /*92e0*/  ULOP3.LUT UP2, URZ, UR6, 0x1bf, URZ, 0xc0, !UPT ;  /* 0x000001bf063f7892 */ /* 0x000fe4000f84c03f */
[----:B------:R-:W-:-:S04]  /*92f0*/  UISETP.GT.U32.AND UP0, UPT, UR52, 0x2, UPT ;  /* 0x000000023400788c */ /* 0x000fc8000bf04070 */
[----:B------:R-:W-:Y:S01]  /*9300*/  UISETP.LT.U32.AND UP0, UPT, UR45, 0x3, UP0 ;  /* 0x000000032d00788c */ /* 0x000fe20008701070 */
[----:B------:R-:W-:Y:S01]  /*9310*/  PLOP3.LUT P0, PT, PT, PT, UP2, 0x80, 0x0 ;  /* 0x000000000000781c */ /* 0x000fe20003f0f028 */
[----:B------:R-:W-:Y:S02]  /*9320*/  USHF.L.U32 UR42, UR42, 0x8, URZ ;  /* 0x000000082a2a7899 */ /* 0x000fe4000800063f */
[----:B------:R-:W-:Y:S02]  /*9330*/  @UP1 UIMAD.WIDE.U32 UR4, UR52, -0x55555555, URZ ;  /* 0xaaaaaaab340418a5 */ /* 0x000fe4000f8e003f */
[----:B------:R-:W-:Y:S02]  /*9340*/  USEL UR6, URZ, 0x1, !UP0 ;  /* 0x000000013f067887 */ /* 0x000fe4000c000000 */
[----:B------:R-:W-:Y:S02]  /*9350*/  @UP1 USHF.R.U32.HI UR4, URZ, 0x1, UR5 ;  /* 0x000000013f041899 */ /* 0x000fe40008011605 */
[----:B------:R-:W-:-:S02]  /*9360*/  ULOP3.LUT UR44, UR44, UR6, URZ, 0x3c, !UPT ;  /* 0x000000062c2c7292 */ /* 0x000fc4000f8e3c3f */
[----:B------:R-:W-:Y:S02]  /*9370*/  USHF.L.U32 UR41, UR41, 0x8, URZ ;  /* 0x0000000829297899 */ /* 0x000fe4000800063f */
[----:B------:R-:W-:Y:S01]  /*9380*/  @UP1 ULOP3.LUT UR44, UR44, 0x1, UR4, 0x78, !UPT ;  /* 0x000000012c2c1892 */ /* 0x000fe2000f8e7804 */
[----:B------:R-:W-:Y:S11]  /*9390*/  @!P0 BRA `(.L_x_34) ;  /* 0x00000000007c8947 */ /* 0x000ff60003800000 */
[----:B------:R-:W-:Y:S01]  /*93a0*/  MOV R18, 0x0 ;  /* 0x0000000000127802 */ /* 0x000fe20000000f00 */
[----:B------:R-:W-:Y:S01]  /*93b0*/  ULDC.64 UR4, c[0x4][0x80] ;  /* 0x0100200000047ab9 */ /* 0x000fe20000000a00 */
[----:B------:R-:W-:Y:S01]  /*93c0*/  ULDC.64 UR6, c[0x4][0x88] ;  /* 0x0100220000067ab9 */ /* 0x000fe20000000a00 */
[----:B------:R-:W-:Y:S01]  /*93d0*/  ULDC.64 UR8, c[0x4][0x10] ;  /* 0x0100040000087ab9 */ /* 0x000fe20000000a00 */
[----:B------:R1:W2:Y:S01]  /*93e0*/  LDC.64 R2, c[0x4][R18] ;  /* 0x0100000012027b82 */ /* 0x0002a20000000a00 */
[----:B------:R-:W-:Y:S01]  /*93f0*/  MOV R4, UR4 ;  /* 0x0000000400047c02 */ /* 0x000fe20008000f00 */
[----:B------:R-:W-:Y:S01]  /*9400*/  IMAD.U32 R10, RZ, RZ, UR8 ;  /* 0x00000008ff0a7e24 */ /* 0x000fe2000f8e00ff */
[----:B------:R-:W-:Y:S02]  /*9410*/  MOV R5, UR5 ;  /* 0x0000000500057c02 */ /* 0x000fe40008000f00 */
[----:B------:R-:W-:Y:S02]  /*9420*/  MOV R6, UR6 ;  /* 0x0000000600067c02 */ /* 0x000fe40008000f00 */
[----:B------:R-:W-:-:S02]  /*9430*/  MOV R7, UR7 ;  /* 0x0000000700077c02 */ /* 0x000fc40008000f00 */
[----:B------:R-:W-:Y:S02]  /*9440*/  MOV R11, UR9 ;  /* 0x00000009000b7c02 */ /* 0x000fe40008000f00 */
[----:B------:R-:W-:Y:S02]  /*9450*/  MOV R8, 0x70 ;  /* 0x0000007000087802 */ /* 0x000fe40000000f00 */
[----:B------:R-:W-:Y:S02]  /*9460*/  MOV R12, 0x1 ;  /* 0x00000001000c7802 */ /* 0x000fe40000000f00 */
[----:B-1----:R-:W-:-:S07]  /*9470*/  MOV R13, RZ ;  /* 0x000000ff000d7202 */ /* 0x002fce0000000f00 */
[----:B------:R-:W-:-:S07]  /*9480*/  LEPC R20, `(.L_x_35) ;  /* 0x000000001014794e */ /* 0x000fce0000000000 */
[----:B--2---:R-:W-:Y:S05]  /*9490*/  CALL.ABS.NOINC R2 ;  /* 0x0000000002007343 */ /* 0x004fea0003c00000 */
.L_x_35:
[----:B------:R1:W2:Y:S01]  /*94a0*/  LDC.64 R2, c[0x4][R18] ;  /* 0x0100000012027b82 */ /* 0x0002a20000000a00 */
[----:B------:R-:W-:Y:S01]  /*94b0*/  ULDC.64 UR4, c[0x4][0x80] ;  /* 0x0100200000047ab9 */ /* 0x000fe20000000a00 */
[----:B------:R-:W-:Y:S01]  /*94c0*/  ULDC.64 UR6, c[0x4][0x88] ;  /* 0x0100220000067ab9 */ /* 0x000fe20000000a00 */
[----:B------:R-:W-:Y:S01]  /*94d0*/  ULDC.64 UR8, c[0x4][0x10] ;  /* 0x0100040000087ab9 */ /* 0x000fe20000000a00 */
[----:B------:R-:W-:Y:S01]  /*94e0*/  MOV R4, UR4 ;  /* 0x0000000400047c02 */ /* 0x000fe20008000f00 */
[----:B------:R-:W-:Y:S01]  /*94f0*/  IMAD.U32 R5, RZ, RZ, UR5 ;  /* 0x00000005ff057e24 */ /* 0x000fe2000f8e00ff */
[----:B------:R-:W-:Y:S01]  /*9500*/  MOV R6, UR6 ;  /* 0x0000000600067c02 */ /* 0x000fe20008000f00 */
[----:B------:R-:W-:Y:S01]  /*9510*/  IMAD.MOV.U32 R12, RZ, RZ, 0x1 ;  /* 0x00000001ff0c7424 */ /* 0x000fe200078e00ff */
[----:B------:R-:W-:Y:S02]  /*9520*/  MOV R7, UR7 ;  /* 0x0000000700077c02 */ /* 0x000fe40008000f00 */
[----:B------:R-:W-:-:S02]  /*9530*/  MOV R10, UR8 ;  /* 0x00000008000a7c02 */ /* 0x000fc40008000f00 */
[----:B------:R-:W-:Y:S02]  /*9540*/  MOV R11, UR9 ;  /* 0x00000009000b7c02 */ /* 0x000fe40008000f00 */
[----:B------:R-:W-:Y:S02]  /*9550*/  MOV R8, 0x70 ;  /* 0x0000007000087802 */ /* 0x000fe40000000f00 */
[----:B-1----:R-:W-:-:S07]  /*9560*/  MOV R13, RZ ;  /* 0x000000ff000d7202 */ /* 0x002fce0000000f00 */
[----:B------:R-:W-:-:S07]  /*9570*/  LEPC R20, `(.L_x_34) ;  /* 0x000000001014794e */ /* 0x000fce0000000000 */
[----:B--2---:R-:W-:Y:S05]  /*9580*/  CALL.ABS.NOINC R2 ;  /* 0x0000000002007343 */ /* 0x004fea0003c00000 */
.L_x_34:
[----:B------:R-:W1:Y:S02]  /*9590*/  LDC.64 R2, c[0x0][0x590] ;  /* 0x00016400ff027b82 */ /* 0x000e640000000a00 */
[----:B-1----:R-:W-:-:S04]  /*95a0*/  ISETP.NE.U32.AND P2, PT, R2, RZ, PT ;  /* 0x000000ff0200720c */ /* 0x002fc80003f45070 */
[----:B------:R-:W-:-:S13]  /*95b0*/  ISETP.NE.AND.EX P2, PT, R3, RZ, PT, P2 ;  /* 0x000000ff0300720c */ /* 0x000fda0003f45320 */
[----:B------:R-:W-:Y:S05]  /*95c0*/  @!P2 BRA `(.L_x_36) ;  /* 0x00000000003ca947 */ /* 0x000fea0003800000 */
[----:B------:R-:W-:Y:S02]  /*95d0*/  ULDC.64 UR4, c[0x0][0x588] ;  /* 0x0001620000047ab9 */ /* 0x000fe40000000a00 */
[----:B------:R-:W-:-:S04]  /*95e0*/  ISETP.NE.U32.AND P0, PT, RZ, UR4, PT ;  /* 0x00000004ff007c0c */ /* 0x000fc8000bf05070 */
[----:B------:R-:W-:-:S13]  /*95f0*/  ISETP.NE.AND.EX P0, PT, RZ, UR5, PT, P0 ;  /* 0x00000005ff007c0c */ /* 0x000fda000bf05300 */
[----:B------:R-:W-:Y:S05]  /*9600*/  @!P0 BRA `(.L_x_37) ;  /* 0x00000000001c8947 */ /* 0x000fea0003800000 */
[----:B------:R-:W1:Y:S01]  /*9610*/  LDC.64 R6, c[0x0][0x588] ;  /* 0x00016200ff067b82 */ /* 0x000e620000000a00 */
[----:B------:R-:W-:-:S04]  /*9620*/  IMAD R4, R2, UR43, RZ ;  /* 0x0000002b02047c24 */ /* 0x000fc8000f8e02ff */
[----:B-1----:R-:W-:-:S05]  /*9630*/  IMAD.WIDE R4, R4, 0x4, R6 ;  /* 0x0000000404047825 */ /* 0x002fca00078e0206 */
[----:B------:R2:W5:Y:S01]  /*9640*/  LDG.E R16, desc[UR54][R4.64] ;  /* 0x0000003604107981 */ /* 0x000562000c1e1900 */
[----:B------:R-:W-:-:S05]  /*9650*/  MOV R0, 0x1 ;  /* 0x0000000100007802 */ /* 0x000fca0000000f00 */
[----:B------:R2:W-:Y:S01]  /*9660*/  STL.S16 [R1+0x20c], R0 ;  /* 0x00020c0001007387 */ /* 0x0005e20000100600 */
[----:B------:R-:W-:Y:S05]  /*9670*/  BRA `(.L_x_36) ;  /* 0x0000000000107947 */ /* 0x000fea0003800000 */
.L_x_37:
[----:B------:R-:W-:Y:S01]  /*9680*/  MOV R0, 0x1 ;  /* 0x0000000100007802 */ /* 0x000fe20000000f00 */
[----:B------:R-:W-:Y:S02]  /*9690*/  ULDC UR4, c[0x0][0x580] ;  /* 0x0001600000047ab9 */ /* 0x000fe40000000800 */
[----:B------:R-:W-:Y:S02]  /*96a0*/  MOV R16, UR4 ;  /* 0x0000000400107c02 */ /* 0x000fe40008000f00 */
[----:B------:R1:W-:Y:S05]  /*96b0*/  STL.S16 [R1+0x20c], R0 ;  /* 0x00020c0001007387 */ /* 0x0003ea0000100600 */
.L_x_36:
[----:B--2---:R-:W2:Y:S02]  /*96c0*/  LDC.64 R4, c[0x0][0x5b0] ;  /* 0x00016c00ff047b82 */ /* 0x004ea40000000a00 */
[----:B--2---:R-:W-:-:S04]  /*96d0*/  ISETP.NE.U32.AND P0, PT, R4, RZ, PT ;  /* 0x000000ff0400720c */ /* 0x004fc80003f05070 */
[----:B------:R-:W-:-:S13]  /*96e0*/  ISETP.NE.AND.EX P0, PT, R5, RZ, PT, P0 ;  /* 0x000000ff0500720c */ /* 0x000fda0003f05300 */
[----:B------:R-:W-:Y:S05]  /*96f0*/  @!P0 BRA `(.L_x_38) ;  /* 0x00000000002c8947 */ /* 0x000fea0003800000 */
[----:B------:R-:W-:Y:S02]  /*9700*/  ULDC.64 UR4, c[0x0][0x5a8] ;  /* 0x00016a0000047ab9 */ /* 0x000fe40000000a00 */
[----:B------:R-:W-:-:S04]  /*9710*/  ISETP.NE.U32.AND P0, PT, RZ, UR4, PT ;  /* 0x00000004ff007c0c */ /* 0x000fc8000bf05070 */
[----:B------:R-:W-:-:S13]  /*9720*/  ISETP.NE.AND.EX P0, PT, RZ, UR5, PT, P0 ;  /* 0x00000005ff007c0c */ /* 0x000fda000bf05300 */
[----:B------:R-:W-:Y:S05]  /*9730*/  @!P0 BRA `(.L_x_39) ;  /* 0x0000000000148947 */ /* 0x000fea0003800000 */
[----:B------:R-:W2:Y:S01]  /*9740*/  LDC.64 R6, c[0x0][0x5a8] ;  /* 0x00016a00ff067b82 */ /* 0x000ea20000000a00 */
[----:B------:R-:W-:-:S04]  /*9750*/  IMAD R4, R4, UR43, RZ ;  /* 0x0000002b04047c24 */ /* 0x000fc8000f8e02ff */
[----:B--2---:R-:W-:-:S05]  /*9760*/  IMAD.WIDE R4, R4, 0x4, R6 ;  /* 0x0000000404047825 */ /* 0x004fca00078e0206 */
[----:B------:R2:W5:Y:S01]  /*9770*/  LDG.E R17, desc[UR54][R4.64] ;  /* 0x0000003604117981 */ /* 0x000562000c1e1900 */
[----:B------:R-:W-:Y:S05]  /*9780*/  BRA `(.L_x_38) ;  /* 0x0000000000087947 */ /* 0x000fea0003800000 */
.L_x_39:
[----:B------:R-:W-:Y:S02]  /*9790*/  ULDC UR4, c[0x0][0x5a0] ;  /* 0x0001680000047ab9 */ /* 0x000fe40000000800 */
[----:B------:R-:W-:-:S07]  /*97a0*/  MOV R17, UR4 ;  /* 0x0000000400117c02 */ /* 0x000fce0008000f00 */
.L_x_38:
[----:B------:R-:W-:Y:S01]  /*97b0*/  ULDC.64 UR4, c[0x0][0x588] ;  /* 0x0001620000047ab9 */ /* 0x000fe20000000a00 */
[----:B------:R-:W-:Y:S01]  /*97c0*/  ISETP.NE.U32.AND P3, PT, R2, RZ, PT ;  /* 0x000000ff0200720c */ /* 0x000fe20003f65070 */
[----:B------:R-:W-:Y:S02]  /*97d0*/  UISETP.NE.U32.AND UP0, UPT, UR4, URZ, UPT ;  /* 0x0000003f0400728c */ /* 0x000fe4000bf05070 */
[----:B------:R-:W-:Y:S02]  /*97e0*/  ISETP.NE.U32.AND P4, PT, RZ, UR4, PT ;  /* 0x00000004ff007c0c */ /* 0x000fe4000bf85070 */
[----:B------:R-:W-:Y:S01]  /*97f0*/  ISETP.NE.AND.EX P3, PT, R3, RZ, PT, P3 ;  /* 0x000000ff0300720c */ /* 0x000fe20003f65330 */
[----:B------:R-:W-:Y:S02]  /*9800*/  UISETP.NE.AND.EX UP0, UPT, UR5, URZ, UPT, UP0 ;  /* 0x0000003f0500728c */ /* 0x000fe4000bf05300 */
[----:B------:R-:W-:Y:S02]  /*9810*/  ISETP.NE.AND.EX P4, PT, RZ, UR5, PT, P4 ;  /* 0x00000005ff007c0c */ /* 0x000fe4000bf85340 */
[----:B------:R-:W-:-:S02]  /*9820*/  PLOP3.LUT P0, PT, PT, PT, PT, 0x8, 0x0 ;  /* 0x000000000000781c */ /* 0x000fc40003f0e170 */
[----:B------:R-:W-:-:S04]  /*9830*/  PLOP3.LUT P1, PT, PT, PT, UP0, 0x80, 0x0 ;  /* 0x000000000000781c */ /* 0x000fc80003f2f008 */
[----:B------:R-:W-:-:S05]  /*9840*/  PLOP3.LUT P1, PT, P1, PT, PT, 0x8, 0x0 ;  /* 0x000000000000781c */ /* 0x000fca0000f2e170 */
[----:B------:R-:W-:Y:S08]  /*9850*/  @P4 BRA P3, `(.L_x_40) ;  /* 0x0000000000284947 */ /* 0x000ff00001800000 */
[----:B------:R-:W-:Y:S04]  /*9860*/  BSSY B0, `(.L_x_40) ;  /* 0x0000009000007945 */ /* 0x000fe80003800000 */
[----:B------:R-:W-:Y:S05]  /*9870*/  @!P2 BRA `(.L_x_41) ;  /* 0x000000000018a947 */ /* 0x000fea0003800000 */
[----:B-1----:R-:W3:Y:S01]  /*9880*/  LDL R0, [R1+0x20c] ;  /* 0x00020c0001007983 */ /* 0x002ee20000100800 */
[----:B------:R-:W-:Y:S02]  /*9890*/  PLOP3.LUT P0, PT, P1, PT, PT, 0x80, 0x0 ;  /* 0x000000000000781c */ /* 0x000fe40000f0f070 */
[----:B---3--:R-:W-:-:S13]  /*98a0*/  LOP3.LUT P3, RZ, R0, 0xff, RZ, 0xc0, !PT ;  /* 0x000000ff00ff7812 */ /* 0x008fda000786c0ff */
[----:B------:R-:W-:Y:S05]  /*98b0*/  @!P3 BRA `(.L_x_42) ;  /* 0x00000000000cb947 */ /* 0x000fea0003800000 */
[----:B-----5:R-:W-:Y:S01]  /*98c0*/  FSETP.EQ.AND P0, PT, R16, RZ, PT ;  /* 0x000000ff1000720b */ /* 0x020fe20003f02000 */
[----:B------:R-:W-:-:S12]  /*98d0*/  BRA `(.L_x_42) ;  /* 0x0000000000047947 */ /* 0x000fd80003800000 */
.L_x_41:
[----:B-----5:R-:W-:-:S13]  /*98e0*/  FSETP.EQ.AND P0, PT, R16, RZ, PT ;  /* 0x000000ff1000720b */ /* 0x020fda0003f02000 */
.L_x_42:
[----:B------:R-:W-:Y:S05]  /*98f0*/  BSYNC B0 ;  /* 0x0000000000007941 */ /* 0x000fea0003800000 */
.L_x_40:
[----:B------:R-:W-:Y:S04]  /*9900*/  BSSY B0, `(.L_x_43) ;  /* 0x0000008000007945 */ /* 0x000fe80003800000 */
[----:B------:R-:W-:Y:S05]  /*9910*/  @!P2 BRA `(.L_x_44) ;  /* 0x000000000014a947 */ /* 0x000fea0003800000 */
[----:B-1----:R-:W3:Y:S02]  /*9920*/  LDL R0, [R1+0x20c] ;  /* 0x00020c0001007983 */ /* 0x002ee40000100800 */
[----:B---3--:R-:W-:-:S13]  /*9930*/  LOP3.LUT P2, RZ, R0, 0xff, RZ, 0xc0, !PT ;  /* 0x000000ff00ff7812 */ /* 0x008fda000784c0ff */
[----:B------:R-:W-:Y:S05]  /*9940*/  @!P2 BRA `(.L_x_45) ;  /* 0x00000000000ca947 */ /* 0x000fea0003800000 */
[----:B-----5:R-:W-:Y:S01]  /*9950*/  FSETP.EQ.AND P1, PT, R16, RZ, PT ;  /* 0x000000ff1000720b */ /* 0x020fe20003f22000 */
[----:B------:R-:W-:-:S12]  /*9960*/  BRA `(.L_x_45) ;  /* 0x0000000000047947 */ /* 0x000fd80003800000 */
.L_x_44:
[----:B-----5:R-:W-:-:S13]  /*9970*/  FSETP.EQ.AND P1, PT, R16, RZ, PT ;  /* 0x000000ff1000720b */ /* 0x020fda0003f22000 */
.L_x_45:
[----:B------:R-:W-:Y:S05]  /*9980*/  BSYNC B0 ;  /* 0x0000000000007941 */ /* 0x000fea0003800000 */
.L_x_43:
[----:B------:R-:W-:Y:S01]  /*9990*/  BSSY B0, `(.L_x_46) ;  /* 0x0000024000007945 */ /* 0x000fe20003800000 */
[----:B--2---:R-:W-:Y:S01]  /*99a0*/  IMAD.MOV.U32 R4, RZ, RZ, RZ ;  /* 0x000000ffff047224 */ /* 0x004fe200078e00ff */
[----:B------:R-:W-:Y:S02]  /*99b0*/  CS2R R14, SRZ ;  /* 0x00000000000e7805 */ /* 0x000fe4000001ff00 */
[----:B------:R-:W-:Y:S02]  /*99c0*/  CS2R R12, SRZ ;  /* 0x00000000000c7805 */ /* 0x000fe4000001ff00 */
[----:B------:R-:W-:Y:S02]  /*99d0*/  CS2R R10, SRZ ;  /* 0x00000000000a7805 */ /* 0x000fe4000001ff00 */
[----:B------:R-:W-:Y:S01]  /*99e0*/  CS2R R8, SRZ ;  /* 0x0000000000087805 */ /* 0x000fe2000001ff00 */
[----:B------:R-:W-:Y:S06]  /*99f0*/  @P0 BRA `(.L_x_47) ;  /* 0x0000000000740947 */ /* 0x000fec0003800000 */
[----:B------:R-:W-:-:S13]  /*9a00*/  ISETP.NE.AND P2, PT, R155, 0x3, PT ;  /* 0x000000039b00780c */ /* 0x000fda0003f45270 */
[----:B------:R-:W-:Y:S05]  /*9a10*/  @!P2 BRA `(.L_x_48) ;  /* 0x000000000004a947 */ /* 0x000fea0003800000 */
[----:B------:R-:W-:Y:S01]  /*9a20*/  BPT.TRAP 0x1 ;  /* 0x000000040000795c */ /* 0x000fe20000300000 */
.L_x_48:
[----:B-1----:R-:W-:-:S04]  /*9a30*/  SHF.L.U32 R0, RZ, 0x1f, RZ ;  /* 0x0000001fff007819 */ /* 0x002fc800000006ff */
[----:B------:R-:W1:Y:S02]  /*9a40*/  SYNCS.PHASECHK.TRANS64.TRYWAIT P2, [UR49+0x30], R0 ;  /* 0x00003000ff0075a7 */ /* 0x000e640008040171 */
[----:B-1----:R-:W-:Y:S05]  /*9a50*/  @!P2 BRA `(.L_x_49) ;  /* 0x0000022c00fca947 */ /* 0x002fea0003800000 */
.L_x_1121:
[----:B------:R-:W-:Y:S02]  /*9a60*/  MOV R4, 0x1 ;  /* 0x0000000100047802 */ /* 0x000fe40000000f00 */
[----:B------:R-:W-:Y:S02]  /*9a70*/  CS2R R14, SRZ ;  /* 0x00000000000e7805 */ /* 0x000fe4000001ff00 */
[----:B------:R-:W-:Y:S02]  /*9a80*/  CS2R R12, SRZ ;  /* 0x00000000000c7805 */ /* 0x000fe4000001ff00 */
[----:B------:R-:W-:Y:S02]  /*9a90*/  CS2R R10, SRZ ;  /* 0x00000000000a7805 */ /* 0x000fe4000001ff00 */
[----:B------:R-:W-:Y:S01]  /*9aa0*/  CS2R R8, SRZ ;  /* 0x0000000000087805 */ /* 0x000fe2000001ff00 */
[----:B------:R-:W-:Y:S06]  /*9ab0*/  @P1 BRA `(.L_x_47) ;  /* 0x0000000000441947 */ /* 0x000fec0003800000 */
[----:B-1----:R-:W1:Y:S01]  /*9ac0*/  S2R R3, SR_TID.X ;  /* 0x0000000000037919 */ /* 0x002e620000002100 */
[----:B------:R-:W-:Y:S05]  /*9ad0*/  WARPSYNC.ALL ;  /* 0x0000000000007948 */ /* 0x000fea0003800000 */
[C---:B-1----:R-:W-:Y:S02]  /*9ae0*/  SHF.L.U32 R0, R3.reuse, 0x4, RZ ;  /* 0x0000000403007819 */ /* 0x042fe400000006ff */
[----:B------:R-:W-:Y:S02]  /*9af0*/  SHF.L.U32 R2, R3, 0x5, RZ ;  /* 0x0000000503027819 */ /* 0x000fe400000006ff */
[----:B------:R-:W-:-:S02]  /*9b00*/  LOP3.LUT R0, R0, 0xe00, RZ, 0xc0, !PT ;  /* 0x00000e0000007812 */ /* 0x000fc400078ec0ff */
[----:B------:R-:W-:Y:S02]  /*9b10*/  LOP3.LUT R8, R2, 0xc0, RZ, 0xc0, !PT ;  /* 0x000000c002087812 */ /* 0x000fe400078ec0ff */
[----:B------:R-:W-:-:S04]  /*9b20*/  LOP3.LUT R0, R0, 0x20, R2, 0xf8, !PT ;  /* 0x0000002000007812 */ /* 0x000fc800078ef802 */
[----:B------:R-:W-:Y:S02]  /*9b30*/  LOP3.LUT R0, R0, 0x100, R2, 0xf8, !PT ;  /* 0x0000010000007812 */ /* 0x000fe400078ef802 */
[----:B------:R-:W-:-:S04]  /*9b40*/  SHF.R.U32.HI R2, RZ, 0x1, R3 ;  /* 0x00000001ff027819 */ /* 0x000fc80000011603 */
[----:B------:R-:W-:Y:S02]  /*9b50*/  LOP3.LUT R8, R8, 0x8, R2, 0xf8, !PT ;  /* 0x0000000808087812 */ /* 0x000fe400078ef802 */
[----:B------:R-:W-:-:S04]  /*9b60*/  SHF.L.U32 R2, R3, 0x2, RZ ;  /* 0x0000000203027819 */ /* 0x000fc800000006ff */
[----:B------:R-:W-:-:S04]  /*9b70*/  LOP3.LUT R8, R8, 0x18, R2, 0x78, !PT ;  /* 0x0000001808087812 */ /* 0x000fc800078e7802 */
[----:B------:R-:W-:-:S04]  /*9b80*/  LOP3.LUT R8, R0, R8, RZ, 0xfc, !PT ;  /* 0x0000000800087212 */ /* 0x000fc800078efcff */
[----:B------:R-:W-:-:S04]  /*9b90*/  LEA R8, R8, UR49, 0x1 ;  /* 0x0000003108087c11 */ /* 0x000fc8000f8e08ff */
[----:B------:R-:W-:Y:S02]  /*9ba0*/  LEA R12, R165, R8, 0x1 ;  /* 0x00000008a50c7211 */ /* 0x000fe400078e08ff */
[----:B------:R-:W2:Y:S04]  /*9bb0*/  LDSM.16.M88.4 R8, [R8+0x200] ;  /* 0x000200000808783b */ /* 0x000ea80000000200 */
[----:B------:R-:W3:Y:S02]  /*9bc0*/  LDSM.16.M88.4 R12, [R12+0x200] ;  /* 0x000200000c0c783b */ /* 0x000ee40000000200 */
.L_x_47:
[----:B------:R-:W-:Y:S05]  /*9bd0*/  BSYNC B0 ;  /* 0x0000000000007941 */ /* 0x000fea0003800000 */
.L_x_46:
[----:B-1----:R-:W4:Y:S04]  /*9be0*/  LDL.LU R0, [R1] ;  /* 0x0000000001007983 */ /* 0x002f280000300800 */
[----:B------:R-:W3:Y:S04]  /*9bf0*/  LDL.LU R6, [R1+0x4] ;  /* 0x0000040001067983 */ /* 0x000ee80000300800 */
        /* <DEDUP_REMOVED lines=9> */
[----:B------:R-:W3:Y:S01]  /*9c90*/  LDL.LU R157, [R1+0x2c] ;  /* 0x00002c00019d7983 */ /* 0x000ee20000300800 */
[----:B--2---:R-:W-:Y:S01]  /*9ca0*/  IMAD.U32 R154, R8, 0x10000, RZ ;  /* 0x00010000089a7824 */ /* 0x004fe200078e00ff */
[----:B------:R-:W-:-:S02]  /*9cb0*/  MOV R169, 0x3bbb989d ;  /* 0x3bbb989d00a97802 */ /* 0x000fc40000000f00 */
[----:B------:R-:W-:Y:S01]  /*9cc0*/  MOV R170, 0x437c0000 ;  /* 0x437c000000aa7802 */ /* 0x000fe20000000f00 */
[----:B-----5:R-:W-:Y:S01]  /*9cd0*/  FMUL R154, R16, R154 ;  /* 0x0000009a109a7220 */ /* 0x020fe20000400000 */
[----:B------:R-:W-:Y:S01]  /*9ce0*/  LOP3.LUT R8, R8, 0xffff0000, RZ, 0xc0, !PT ;  /* 0xffff000008087812 */ /* 0x000fe200078ec0ff */
[----:B------:R-:W2:Y:S04]  /*9cf0*/  LDL.LU R156, [R1+0x30] ;  /* 0x00003000019c7983 */ /* 0x000ea80000300800 */
[C---:B------:R-:W-:Y:S01]  /*9d00*/  FMUL R153, R16.reuse, R8 ;  /* 0x0000000810997220 */ /* 0x040fe20000400000 */
[C---:B------:R-:W-:Y:S01]  /*9d10*/  SHF.L.U32 R23, R9.reuse, 0x10, RZ ;  /* 0x0000001009177819 */ /* 0x040fe200000006ff */
[----:B------:R-:W2:Y:S04]  /*9d20*/  LDL.LU R173, [R1+0x34] ;  /* 0x0000340001ad7983 */ /* 0x000ea80000300800 */
[C---:B------:R-:W-:Y:S01]  /*9d30*/  FMUL R23, R16.reuse, R23 ;  /* 0x0000001710177220 */ /* 0x040fe20000400000 */
[----:B------:R-:W-:Y:S01]  /*9d40*/  LOP3.LUT R9, R9, 0xffff0000, RZ, 0xc0, !PT ;  /* 0xffff000009097812 */ /* 0x000fe200078ec0ff */
[----:B------:R-:W2:Y:S04]  /*9d50*/  LDL.LU R172, [R1+0x38] ;  /* 0x0000380001ac7983 */ /* 0x000ea80000300800 */
[----:B------:R-:W-:Y:S01]  /*9d60*/  FMUL R152, R16, R9 ;  /* 0x0000000910987220 */ /* 0x000fe20000400000 */
[----:B------:R-:W2:Y:S01]  /*9d70*/  LDL.LU R171, [R1+0x3c] ;  /* 0x00003c0001ab7983 */ /* 0x000ea20000300800 */
[----:B------:R-:W-:Y:S01]  /*9d80*/  BSSY B1, `(.L_x_50) ;  /* 0x00000b5000017945 */ /* 0x000fe20003800000 */
[----:B----4-:R-:W-:-:S04]  /*9d90*/  FFMA R0, R17, R0, R154 ;  /* 0x0000000011007223 */ /* 0x010fc8000000009a */
[----:B------:R-:W-:-:S04]  /*9da0*/  FFMA.SAT R5, -R0, R169, 0.5 ;  /* 0x3f00000000057423 */ /* 0x000fc800000021a9 */
[----:B------:R-:W-:-:S04]  /*9db0*/  FFMA.RM R5, R5, R170, 12582913 ;  /* 0x4b40000105057423 */ /* 0x000fc800000040aa */
[----:B------:R-:W-:-:S04]  /*9dc0*/  FADD R2, R5, -12583039 ;  /* 0xcb40007f05027421 */ /* 0x000fc80000000000 */
[----:B------:R-:W-:Y:S01]  /*9dd0*/  FFMA R3, -R0, 1.4426950216293334961, -R2 ;  /* 0x3fb8aa3b00037823 */ /* 0x000fe20000000902 */
[----:B---3--:R-:W-:-:S03]  /*9de0*/  FFMA R2, R17, R6, R153 ;  /* 0x0000000611027223 */ /* 0x008fc60000000099 */
[----:B------:R-:W-:Y:S01]  /*9df0*/  FFMA R7, -R0, 1.925963033500011079e-08, R3 ;  /* 0x32a5706000077823 */ /* 0x000fe20000000103 */
[----:B------:R-:W-:-:S04]  /*9e00*/  FFMA.SAT R6, -R2, R169, 0.5 ;  /* 0x3f00000002067423 */ /* 0x000fc800000021a9 */
[----:B------:R-:W-:Y:S01]  /*9e10*/  FFMA.RM R6, R6, R170, 12582913 ;  /* 0x4b40000106067423 */ /* 0x000fe200000040aa */
[----:B------:R-:W1:Y:S03]  /*9e20*/  MUFU.EX2 R7, R7 ;  /* 0x0000000700077308 */ /* 0x000e660000000800 */
[C---:B------:R-:W-:Y:S01]  /*9e30*/  FADD R0, R6.reuse, -12583039 ;  /* 0xcb40007f06007421 */ /* 0x040fe20000000000 */
[----:B------:R-:W-:-:S03]  /*9e40*/  SHF.L.U32 R168, R6, 0x17, RZ ;  /* 0x0000001706a87819 */ /* 0x000fc600000006ff */
[----:B------:R-:W-:Y:S01]  /*9e50*/  FFMA R3, -R2, 1.4426950216293334961, -R0 ;  /* 0x3fb8aa3b02037823 */ /* 0x000fe20000000900 */
[----:B------:R-:W-:-:S03]  /*9e60*/  FFMA R0, R17, R18, R23 ;  /* 0x0000001211007223 */ /* 0x000fc60000000017 */
[----:B------:R-:W-:Y:S01]  /*9e70*/  FFMA R8, -R2, 1.925963033500011079e-08, R3 ;  /* 0x32a5706002087823 */ /* 0x000fe20000000103 */
[----:B------:R-:W-:-:S04]  /*9e80*/  FFMA.SAT R3, -R0, R169, 0.5 ;  /* 0x3f00000000037423 */ /* 0x000fc800000021a9 */
[----:B------:R-:W-:Y:S01]  /*9e90*/  FFMA.RM R3, R3, R170, 12582913 ;  /* 0x4b40000103037423 */ /* 0x000fe200000040aa */
[----:B------:R-:W3:Y:S03]  /*9ea0*/  MUFU.EX2 R8, R8 ;  /* 0x0000000800087308 */ /* 0x000ee60000000800 */
[C---:B------:R-:W-:Y:S01]  /*9eb0*/  FADD R2, R3.reuse, -12583039 ;  /* 0xcb40007f03027421 */ /* 0x040fe20000000000 */
[----:B------:R-:W-:-:S03]  /*9ec0*/  SHF.L.U32 R167, R3, 0x17, RZ ;  /* 0x0000001703a77819 */ /* 0x000fc600000006ff */
[----:B------:R-:W-:-:S04]  /*9ed0*/  FFMA R2, -R0, 1.4426950216293334961, -R2 ;  /* 0x3fb8aa3b00027823 */ /* 0x000fc80000000902 */
[----:B------:R-:W-:Y:S01]  /*9ee0*/  FFMA R18, -R0, 1.925963033500011079e-08, R2 ;  /* 0x32a5706000127823 */ /* 0x000fe20000000102 */
[----:B------:R-:W-:Y:S01]  /*9ef0*/  SHF.L.U32 R0, R5, 0x17, RZ ;  /* 0x0000001705007819 */ /* 0x000fe200000006ff */
[----:B------:R-:W-:Y:S01]  /*9f00*/  FFMA R2, R17, R21, R152 ;  /* 0x0000001511027223 */ /* 0x000fe20000000098 */
[C---:B------:R-:W-:Y:S01]  /*9f10*/  IMAD.U32 R21, R10.reuse, 0x10000, RZ ;  /* 0x000100000a157824 */ /* 0x040fe200078e00ff */
[----:B------:R4:W2:Y:S01]  /*9f20*/  MUFU.EX2 R9, R18 ;  /* 0x0000001200097308 */ /* 0x0008a20000000800 */
[----:B------:R-:W-:Y:S01]  /*9f30*/  LOP3.LUT R10, R10, 0xffff0000, RZ, 0xc0, !PT ;  /* 0xffff00000a0a7812 */ /* 0x000fe200078ec0ff */
[----:B-1----:R-:W-:Y:S01]  /*9f40*/  FFMA R0, R0, R7, 1 ;  /* 0x3f80000000007423 */ /* 0x002fe20000000007 */
[----:B------:R-:W-:Y:S01]  /*9f50*/  FFMA.SAT R7, -R2, R169, 0.5 ;  /* 0x3f00000002077423 */ /* 0x000fe200000021a9 */
[----:B------:R-:W-:Y:S01]  /*9f60*/  FMUL R21, R16, R21 ;  /* 0x0000001510157220 */ /* 0x000fe20000400000 */
[----:B---3--:R-:W-:Y:S02]  /*9f70*/  FFMA R168, R168, R8, 1 ;  /* 0x3f800000a8a87423 */ /* 0x008fe40000000008 */
[----:B------:R-:W-:Y:S01]  /*9f80*/  FFMA.RM R7, R7, R170, 12582913 ;  /* 0x4b40000107077423 */ /* 0x000fe200000040aa */
[----:B------:R-:W-:Y:S01]  /*9f90*/  FFMA R3, R17, R22, R21 ;  /* 0x0000001611037223 */ /* 0x000fe20000000015 */
[----:B------:R-:W-:Y:S01]  /*9fa0*/  FMUL R22, R16, R10 ;  /* 0x0000000a10167220 */ /* 0x000fe20000400000 */
[C---:B----4-:R-:W-:Y:S01]  /*9fb0*/  SHF.L.U32 R18, R12.reuse, 0x10, RZ ;  /* 0x000000100c127819 */ /* 0x050fe200000006ff */
[----:B------:R-:W-:Y:S01]  /*9fc0*/  FADD R5, R7, -12583039 ;  /* 0xcb40007f07057421 */ /* 0x000fe20000000000 */
[----:B------:R-:W-:-:S02]  /*9fd0*/  LOP3.LUT R12, R12, 0xffff0000, RZ, 0xc0, !PT ;  /* 0xffff00000c0c7812 */ /* 0x000fc400078ec0ff */
[----:B------:R-:W-:Y:S01]  /*9fe0*/  LOP3.LUT R10, R13, 0xffff0000, RZ, 0xc0, !PT ;  /* 0xffff00000d0a7812 */ /* 0x000fe200078ec0ff */
[----:B------:R-:W-:Y:S01]  /*9ff0*/  FFMA R5, -R2, 1.4426950216293334961, -R5 ;  /* 0x3fb8aa3b02057823 */ /* 0x000fe20000000905 */
[C---:B------:R-:W-:Y:S01]  /*a000*/  FMUL R18, R16.reuse, R18 ;  /* 0x0000001210127220 */ /* 0x040fe20000400000 */
[----:B--2---:R-:W-:Y:S01]  /*a010*/  FFMA R167, R167, R9, 1 ;  /* 0x3f800000a7a77423 */ /* 0x004fe20000000009 */
[----:B------:R-:W-:Y:S01]  /*a020*/  FMUL R12, R16, R12 ;  /* 0x0000000c100c7220 */ /* 0x000fe20000400000 */
[----:B------:R-:W-:Y:S01]  /*a030*/  FFMA R2, -R2, 1.925963033500011079e-08, R5 ;  /* 0x32a5706002027823 */ /* 0x000fe20000000105 */
[----:B------:R-:W-:Y:S01]  /*a040*/  FFMA.SAT R5, -R3, R169, 0.5 ;  /* 0x3f00000003057423 */ /* 0x000fe200000021a9 */
[----:B------:R-:W-:Y:S01]  /*a050*/  FMUL R10, R16, R10 ;  /* 0x0000000a100a7220 */ /* 0x000fe20000400000 */
[----:B------:R-:W-:Y:S01]  /*a060*/  SHF.L.U32 R166, R7, 0x17, RZ ;  /* 0x0000001707a67819 */ /* 0x000fe200000006ff */
[----:B------:R1:W2:Y:S01]  /*a070*/  MUFU.EX2 R9, R2 ;  /* 0x0000000200097308 */ /* 0x0002a20000000800 */
[----:B------:R-:W-:Y:S01]  /*a080*/  FFMA.RM R5, R5, R170, 12582913 ;  /* 0x4b40000105057423 */ /* 0x000fe200000040aa */
[----:B------:R-:W-:-:S04]  /*a090*/  LOP3.LUT R7, R14, 0xffff0000, RZ, 0xc0, !PT ;  /* 0xffff00000e077812 */ /* 0x000fc800078ec0ff */
[C---:B------:R-:W-:Y:S01]  /*a0a0*/  SHF.L.U32 R164, R5.reuse, 0x17, RZ ;  /* 0x0000001705a47819 */ /* 0x040fe200000006ff */
[----:B------:R-:W-:Y:S01]  /*a0b0*/  FMUL R7, R16, R7 ;  /* 0x0000000710077220 */ /* 0x000fe20000400000 */
[----:B-1----:R-:W-:-:S04]  /*a0c0*/  FADD R2, R5, -12583039 ;  /* 0xcb40007f05027421 */ /* 0x002fc80000000000 */
[----:B------:R-:W-:Y:S01]  /*a0d0*/  FFMA R6, -R3, 1.4426950216293334961, -R2 ;  /* 0x3fb8aa3b03067823 */ /* 0x000fe20000000902 */
[----:B------:R-:W-:Y:S01]  /*a0e0*/  FFMA R2, R17, R19, R22 ;  /* 0x0000001311027223 */ /* 0x000fe20000000016 */
[----:B------:R-:W-:Y:S02]  /*a0f0*/  SHF.L.U32 R19, R11, 0x10, RZ ;  /* 0x000000100b137819 */ /* 0x000fe400000006ff */
[----:B------:R-:W-:Y:S01]  /*a100*/  FFMA R8, -R3, 1.925963033500011079e-08, R6 ;  /* 0x32a5706003087823 */ /* 0x000fe20000000106 */
[----:B------:R-:W-:Y:S01]  /*a110*/  FFMA.SAT R3, -R2, R169, 0.5 ;  /* 0x3f00000002037423 */ /* 0x000fe200000021a9 */
[----:B------:R-:W-:Y:S01]  /*a120*/  LOP3.LUT R11, R11, 0xffff0000, RZ, 0xc0, !PT ;  /* 0xffff00000b0b7812 */ /* 0x000fe200078ec0ff */
[----:B------:R-:W-:Y:S01]  /*a130*/  FMUL R19, R16, R19 ;  /* 0x0000001310137220 */ /* 0x000fe20000400000 */
[----:B--2---:R-:W-:Y:S01]  /*a140*/  FFMA R166, R166, R9, 1 ;  /* 0x3f800000a6a67423 */ /* 0x004fe20000000009 */
[----:B------:R-:W-:Y:S01]  /*a150*/  FFMA.RM R3, R3, R170, 12582913 ;  /* 0x4b40000103037423 */ /* 0x000fe200000040aa */
[----:B------:R-:W1:Y:S03]  /*a160*/  MUFU.EX2 R8, R8 ;  /* 0x0000000800087308 */ /* 0x000e660000000800 */
[C---:B------:R-:W-:Y:S01]  /*a170*/  FADD R6, R3.reuse, -12583039 ;  /* 0xcb40007f03067421 */ /* 0x040fe20000000000 */
[----:B------:R-:W-:-:S03]  /*a180*/  SHF.L.U32 R163, R3, 0x17, RZ ;  /* 0x0000001703a37819 */ /* 0x000fc600000006ff */
[----:B------:R-:W-:-:S04]  /*a190*/  FFMA R6, -R2, 1.4426950216293334961, -R6 ;  /* 0x3fb8aa3b02067823 */ /* 0x000fc80000000906 */
[----:B------:R-:W-:-:S04]  /*a1a0*/  FFMA R2, -R2, 1.925963033500011079e-08, R6 ;  /* 0x32a5706002027823 */ /* 0x000fc80000000106 */
[----:B------:R2:W3:Y:S01]  /*a1b0*/  MUFU.EX2 R6, R2 ;  /* 0x0000000200067308 */ /* 0x0004e20000000800 */
[----:B-1----:R-:W-:Y:S01]  /*a1c0*/  FFMA R164, R164, R8, 1 ;  /* 0x3f800000a4a47423 */ /* 0x002fe20000000008 */
[----:B------:R-:W-:-:S05]  /*a1d0*/  SHF.L.U32 R8, R14, 0x10, RZ ;  /* 0x000000100e087819 */ /* 0x000fca00000006ff */
[C---:B------:R-:W-:Y:S01]  /*a1e0*/  FMUL R8, R16.reuse, R8 ;  /* 0x0000000810087220 */ /* 0x040fe20000400000 */
[----:B--2---:R-:W-:Y:S01]  /*a1f0*/  FFMA R2, R17, R20, R19 ;  /* 0x0000001411027223 */ /* 0x004fe20000000013 */
[----:B------:R-:W-:Y:S01]  /*a200*/  FMUL R20, R16, R11 ;  /* 0x0000000b10147220 */ /* 0x000fe20000400000 */
[----:B------:R-:W-:Y:S02]  /*a210*/  SHF.L.U32 R11, R13, 0x10, RZ ;  /* 0x000000100d0b7819 */ /* 0x000fe400000006ff */
[----:B------:R-:W-:-:S03]  /*a220*/  FFMA.SAT R5, -R2, R169, 0.5 ;  /* 0x3f00000002057423 */ /* 0x000fc600000021a9 */
[----:B------:R-:W-:Y:S01]  /*a230*/  FMUL R11, R16, R11 ;  /* 0x0000000b100b7220 */ /* 0x000fe20000400000 */
[----:B------:R-:W-:Y:S01]  /*a240*/  FFMA.RM R3, R5, R170, 12582913 ;  /* 0x4b40000105037423 */ /* 0x000fe200000040aa */
[----:B---3--:R-:W-:-:S03]  /*a250*/  FFMA R163, R163, R6, 1 ;  /* 0x3f800000a3a37423 */ /* 0x008fc60000000006 */
[C---:B------:R-:W-:Y:S01]  /*a260*/  FADD R5, R3.reuse, -12583039 ;  /* 0xcb40007f03057421 */ /* 0x040fe20000000000 */
[----:B------:R-:W-:-:S03]  /*a270*/  IMAD.SHL.U32 R162, R3, 0x800000, RZ ;  /* 0x0080000003a27824 */ /* 0x000fc600078e00ff */
[----:B------:R-:W-:-:S04]  /*a280*/  FFMA R5, -R2, 1.4426950216293334961, -R5 ;  /* 0x3fb8aa3b02057823 */ /* 0x000fc80000000905 */
[----:B------:R-:W-:-:S04]  /*a290*/  FFMA R2, -R2, 1.925963033500011079e-08, R5 ;  /* 0x32a5706002027823 */ /* 0x000fc80000000105 */
[----:B------:R1:W2:Y:S02]  /*a2a0*/  MUFU.EX2 R6, R2 ;  /* 0x0000000200067308 */ /* 0x0002a40000000800 */
[----:B-1----:R-:W-:-:S04]  /*a2b0*/  FFMA R2, R17, R161, R20 ;  /* 0x000000a111027223 */ /* 0x002fc80000000014 */
[----:B------:R-:W-:-:S04]  /*a2c0*/  FFMA.SAT R5, -R2, R169, 0.5 ;  /* 0x3f00000002057423 */ /* 0x000fc800000021a9 */
[----:B------:R-:W-:Y:S01]  /*a2d0*/  FFMA.RM R3, R5, R170, 12582913 ;  /* 0x4b40000105037423 */ /* 0x000fe200000040aa */
[----:B--2---:R-:W-:Y:S01]  /*a2e0*/  FFMA R162, R162, R6, 1 ;  /* 0x3f800000a2a27423 */ /* 0x004fe20000000006 */
[----:B------:R-:W-:Y:S02]  /*a2f0*/  SHF.L.U32 R6, R15, 0x10, RZ ;  /* 0x000000100f067819 */ /* 0x000fe400000006ff */
[C---:B------:R-:W-:Y:S01]  /*a300*/  FADD R5, R3.reuse, -12583039 ;  /* 0xcb40007f03057421 */ /* 0x040fe20000000000 */
[----:B------:R-:W-:Y:S02]  /*a310*/  SHF.L.U32 R161, R3, 0x17, RZ ;  /* 0x0000001703a17819 */ /* 0x000fe400000006ff */
[----:B------:R-:W-:Y:S01]  /*a320*/  FMUL R6, R16, R6 ;  /* 0x0000000610067220 */ /* 0x000fe20000400000 */
[----:B------:R-:W-:-:S04]  /*a330*/  FFMA R5, -R2, 1.4426950216293334961, -R5 ;  /* 0x3fb8aa3b02057823 */ /* 0x000fc80000000905 */
[----:B------:R-:W-:-:S04]  /*a340*/  FFMA R2, -R2, 1.925963033500011079e-08, R5 ;  /* 0x32a5706002027823 */ /* 0x000fc80000000105 */
[----:B------:R1:W2:Y:S02]  /*a350*/  MUFU.EX2 R5, R2 ;  /* 0x0000000200057308 */ /* 0x0002a40000000800 */
[----:B-1----:R-:W-:-:S04]  /*a360*/  FFMA R2, R17, R160, R18 ;  /* 0x000000a011027223 */ /* 0x002fc80000000012 */
[----:B------:R-:W-:-:S04]  /*a370*/  FFMA.SAT R3, -R2, R169, 0.5 ;  /* 0x3f00000002037423 */ /* 0x000fc800000021a9 */
[----:B------:R-:W-:Y:S01]  /*a380*/  FFMA.RM R3, R3, R170, 12582913 ;  /* 0x4b40000103037423 */ /* 0x000fe200000040aa */
[----:B--2---:R-:W-:-:S03]  /*a390*/  FFMA R161, R161, R5, 1 ;  /* 0x3f800000a1a17423 */ /* 0x004fc60000000005 */
[C---:B------:R-:W-:Y:S01]  /*a3a0*/  FADD R5, R3.reuse, -12583039 ;  /* 0xcb40007f03057421 */ /* 0x040fe20000000000 */
[----:B------:R-:W-:-:S03]  /*a3b0*/  SHF.L.U32 R160, R3, 0x17, RZ ;  /* 0x0000001703a07819 */ /* 0x000fc600000006ff */
        /* <DEDUP_REMOVED lines=10> */
[----:B------:R-:W-:-:S06]  /*a460*/  FFMA R2, -R2, 1.925963033500011079e-08, R5 ;  /* 0x32a5706002027823 */ /* 0x000fcc0000000105 */
[----:B------:R-:W1:Y:S02]  /*a470*/  MUFU.EX2 R2, R2 ;  /* 0x0000000200027308 */ /* 0x000e640000000800 */
[----:B-1----:R-:W-:Y:S01]  /*a480*/  FFMA R159, R159, R2, 1 ;  /* 0x3f8000009f9f7423 */ /* 0x002fe20000000002 */
[----:B------:R-:W-:-:S04]  /*a490*/  FFMA R2, R17, R158, R11 ;  /* 0x0000009e11027223 */ /* 0x000fc8000000000b */
[----:B------:R-:W-:-:S04]  /*a4a0*/  FFMA.SAT R3, -R2, R169, 0.5 ;  /* 0x3f00000002037423 */ /* 0x000fc800000021a9 */
[----:B------:R-:W-:-:S04]  /*a4b0*/  FFMA.RM R3, R3, R170, 12582913 ;  /* 0x4b40000103037423 */ /* 0x000fc800000040aa */
        /* <DEDUP_REMOVED lines=28> */
[----:B------:R-:W-:Y:S01]  /*a680*/  SHF.L.U32 R14, R3, 0x17, RZ ;  /* 0x00000017030e7819 */ /* 0x000fe200000006ff */
[----:B------:R-:W-:Y:S02]  /*a690*/  FFMA R3, R17, R172, R6 ;  /* 0x000000ac11037223 */ /* 0x000fe40000000006 */
[C---:B------:R-:W-:Y:S02]  /*a6a0*/  FFMA R5, -R2.reuse, 1.4426950216293334961, -R5 ;  /* 0x3fb8aa3b02057823 */ /* 0x040fe40000000905 */
[----:B------:R-:W-:Y:S02]  /*a6b0*/  FFMA.SAT R9, -R3, R169, 0.5 ;  /* 0x3f00000003097423 */ /* 0x000fe400000021a9 */
[----:B------:R-:W-:Y:S01]  /*a6c0*/  FFMA R2, -R2, 1.925963033500011079e-08, R5 ;  /* 0x32a5706002027823 */ /* 0x000fe20000000105 */
[----:B------:R-:W-:Y:S01]  /*a6d0*/  LOP3.LUT R5, R15, 0xffff0000, RZ, 0xc0, !PT ;  /* 0xffff00000f057812 */ /* 0x000fe200078ec0ff */
[----:B------:R-:W-:-:S04]  /*a6e0*/  FFMA.RM R9, R9, R170, 12582913 ;  /* 0x4b40000109097423 */ /* 0x000fc800000040aa */
[----:B------:R-:W-:Y:S01]  /*a6f0*/  FADD R13, R9, -12583039 ;  /* 0xcb40007f090d7421 */ /* 0x000fe20000000000 */
[----:B------:R-:W1:Y:S01]  /*a700*/  MUFU.EX2 R2, R2 ;  /* 0x0000000200027308 */ /* 0x000e620000000800 */
[----:B------:R-:W-:Y:S02]  /*a710*/  FMUL R5, R16, R5 ;  /* 0x0000000510057220 */ /* 0x000fe40000400000 */
[----:B------:R-:W-:-:S04]  /*a720*/  FFMA R13, -R3, 1.4426950216293334961, -R13 ;  /* 0x3fb8aa3b030d7823 */ /* 0x000fc8000000090d */
[----:B------:R-:W-:Y:S01]  /*a730*/  FFMA R3, -R3, 1.925963033500011079e-08, R13 ;  /* 0x32a5706003037823 */ /* 0x000fe2000000010d */
[----:B------:R-:W-:-:S05]  /*a740*/  IMAD.SHL.U32 R13, R9, 0x800000, RZ ;  /* 0x00800000090d7824 */ /* 0x000fca00078e00ff */
[----:B------:R-:W2:Y:S01]  /*a750*/  MUFU.EX2 R3, R3 ;  /* 0x0000000300037308 */ /* 0x000ea20000000800 */
[----:B-1----:R-:W-:Y:S01]  /*a760*/  FFMA R14, R14, R2, 1 ;  /* 0x3f8000000e0e7423 */ /* 0x002fe20000000002 */
[----:B------:R-:W-:-:S04]  /*a770*/  FFMA R2, R17, R171, R5 ;  /* 0x000000ab11027223 */ /* 0x000fc80000000005 */
        /* <DEDUP_REMOVED lines=9> */
[----:B------:R-:W-:-:S04]  /*a810*/  IADD3 R2, R0, 0x1800000, RZ ;  /* 0x0180000000027810 */ /* 0x000fc80007ffe0ff */
[----:B------:R-:W-:-:S04]  /*a820*/  LOP3.LUT R2, R2, 0x7f800000, RZ, 0xc0, !PT ;  /* 0x7f80000002027812 */ /* 0x000fc800078ec0ff */
[----:B------:R-:W-:-:S13]  /*a830*/  ISETP.GT.U32.AND P2, PT, R2, 0x1ffffff, PT ;  /* 0x01ffffff0200780c */ /* 0x000fda0003f44070 */
[----:B------:R-:W-:Y:S05]  /*a840*/  @P2 BRA `(.L_x_51) ;  /* 0x0000000000102947 */ /* 0x000fea0003800000 */
[----:B------:R-:W-:-:S07]  /*a850*/  MOV R2, 0xa870 ;  /* 0x0000a87000027802 */ /* 0x000fce0000000f00 */
[----:B------:R-:W-:Y:S05]  /*a860*/  CALL.REL.NOINC `($__internal_0_$__cuda_sm20_rcp_rn_f32_slowpath) ;  /* 0x00000230000c7944 */ /* 0x000fea0003c00000 */
[----:B------:R-:W-:Y:S01]  /*a870*/  MOV R175, R0 ;  /* 0x0000000000af7202 */ /* 0x000fe20000000f00 */
[----:B------:R-:W-:Y:S06]  /*a880*/  BRA `(.L_x_52) ;  /* 0x0000000000107947 */ /* 0x000fec0003800000 */
.L_x_51:
[----:B------:R-:W1:Y:S02]  /*a890*/  MUFU.RCP R175, R0 ;  /* 0x0000000000af7308 */ /* 0x000e640000001000 */
[----:B-1----:R-:W-:-:S04]  /*a8a0*/  FFMA R0, R0, R175, -1 ;  /* 0xbf80000000007423 */ /* 0x002fc800000000af */
[----:B------:R-:W-:-:S04]  /*a8b0*/  FADD.FTZ R0, -R0, -RZ ;  /* 0x800000ff00007221 */ /* 0x000fc80000010100 */
[----:B------:R-:W-:-:S07]  /*a8c0*/  FFMA R175, R175, R0, R175 ;  /* 0x00000000afaf7223 */ /* 0x000fce00000000af */
.L_x_52:
[----:B------:R-:W-:Y:S05]  /*a8d0*/  BSYNC B1 ;  /* 0x0000000000017941 */ /* 0x000fea0003800000 */
.L_x_50:
[----:B------:R-:W-:Y:S01]  /*a8e0*/  IADD3 R0, R168, 0x1800000, RZ ;  /* 0x01800000a8007810 */ /* 0x000fe20007ffe0ff */
[----:B------:R-:W-:Y:S03]  /*a8f0*/  BSSY B1, `(.L_x_53) ;  /* 0x000000d000017945 */ /* 0x000fe60003800000 */
[----:B------:R-:W-:-:S04]  /*a900*/  LOP3.LUT R0, R0, 0x7f800000, RZ, 0xc0, !PT ;  /* 0x7f80000000007812 */ /* 0x000fc800078ec0ff */
[----:B------:R-:W-:-:S13]  /*a910*/  ISETP.GT.U32.AND P2, PT, R0, 0x1ffffff, PT ;  /* 0x01ffffff0000780c */ /* 0x000fda0003f44070 */
[----:B------:R-:W-:Y:S05]  /*a920*/  @P2 BRA `(.L_x_54) ;  /* 0x0000000000142947 */ /* 0x000fea0003800000 */
[----:B------:R-:W-:Y:S02]  /*a930*/  MOV R0, R168 ;  /* 0x000000a800007202 */ /* 0x000fe40000000f00 */
[----:B------:R-:W-:-:S07]  /*a940*/  MOV R2, 0xa960 ;  /* 0x0000a96000027802 */ /* 0x000fce0000000f00 */
[----:B------:R-:W-:Y:S05]  /*a950*/  CALL.REL.NOINC `($__internal_0_$__cuda_sm20_rcp_rn_f32_slowpath) ;  /* 0x0000022c00d07944 */ /* 0x000fea0003c00000 */
[----:B------:R-:W-:Y:S01]  /*a960*/  IMAD.MOV.U32 R174, RZ, RZ, R0 ;  /* 0x000000ffffae7224 */ /* 0x000fe200078e0000 */
[----:B------:R-:W-:Y:S06]  /*a970*/  BRA `(.L_x_55) ;  /* 0x0000000000107947 */ /* 0x000fec0003800000 */
.L_x_54:
[----:B------:R-:W1:Y:S02]  /*a980*/  MUFU.RCP R174, R168 ;  /* 0x000000a800ae7308 */ /* 0x000e640000001000 */
[----:B-1----:R-:W-:-:S04]  /*a990*/  FFMA R168, R168, R174, -1 ;  /* 0xbf800000a8a87423 */ /* 0x002fc800000000ae */
[----:B------:R-:W-:-:S04]  /*a9a0*/  FADD.FTZ R168, -R168, -RZ ;  /* 0x800000ffa8a87221 */ /* 0x000fc80000010100 */
[----:B------:R-:W-:-:S07]  /*a9b0*/  FFMA R174, R174, R168, R174 ;  /* 0x000000a8aeae7223 */ /* 0x000fce00000000ae */
.L_x_55:
[----:B------:R-:W-:Y:S05]  /*a9c0*/  BSYNC B1 ;  /* 0x0000000000017941 */ /* 0x000fea0003800000 */
.L_x_53:
        /* <DEDUP_REMOVED lines=8> */
[----:B------:R-:W-:Y:S01]  /*aa50*/  MOV R173, R0 ;  /* 0x0000000000ad7202 */ /* 0x000fe20000000f00 */
[----:B------:R-:W-:Y:S06]  /*aa60*/  BRA `(.L_x_58) ;  /* 0x0000000000107947 */ /* 0x000fec0003800000 */
.L_x_57:
[----:B------:R-:W1:Y:S02]  /*aa70*/  MUFU.RCP R173, R167 ;  /* 0x000000a700ad7308 */ /* 0x000e640000001000 */
[----:B-1----:R-:W-:-:S04]  /*aa80*/  FFMA R167, R167, R173, -1 ;  /* 0xbf800000a7a77423 */ /* 0x002fc800000000ad */
[----:B------:R-:W-:-:S04]  /*aa90*/  FADD.FTZ R167, -R167, -RZ ;  /* 0x800000ffa7a77221 */ /* 0x000fc80000010100 */
[----:B------:R-:W-:-:S07]  /*aaa0*/  FFMA R173, R173, R167, R173 ;  /* 0x000000a7adad7223 */ /* 0x000fce00000000ad */
.L_x_58:
[----:B------:R-:W-:Y:S05]  /*aab0*/  BSYNC B1 ;  /* 0x0000000000017941 */ /* 0x000fea0003800000 */
.L_x_56:
        /* <DEDUP_REMOVED lines=10> */
.L_x_60:
[----:B------:R-:W1:Y:S02]  /*ab60*/  MUFU.RCP R172, R166 ;  /* 0x000000a600ac7308 */ /* 0x000e640000001000 */
[----:B-1----:R-:W-:-:S04]  /*ab70*/  FFMA R166, R166, R172, -1 ;  /* 0xbf800000a6a67423 */ /* 0x002fc800000000ac */
[----:B------:R-:W-:-:S04]  /*ab80*/  FADD.FTZ R166, -R166, -RZ ;  /* 0x800000ffa6a67221 */ /* 0x000fc80000010100 */
[----:B------:R-:W-:-:S07]  /*ab90*/  FFMA R172, R172, R166, R172 ;  /* 0x000000a6acac7223 */ /* 0x000fce00000000ac */
.L_x_61:
[----:B------:R-:W-:Y:S05]  /*aba0*/  BSYNC B1 ;  /* 0x0000000000017941 */ /* 0x000fea0003800000 */
.L_x_59:
        /* <DEDUP_REMOVED lines=10> */
.L_x_63:
[----:B------:R-:W1:Y:S02]  /*ac50*/  MUFU.RCP R171, R164 ;  /* 0x000000a400ab7308 */ /* 0x000e640000001000 */
[----:B-1----:R-:W-:-:S04]  /*ac60*/  FFMA R164, R164, R171, -1 ;  /* 0xbf800000a4a47423 */ /* 0x002fc800000000ab */
[----:B------:R-:W-:-:S04]  /*ac70*/  FADD.FTZ R164, -R164, -RZ ;  /* 0x800000ffa4a47221 */ /* 0x000fc80000010100 */
[----:B------:R-:W-:-:S07]  /*ac80*/  FFMA R171, R171, R164, R171 ;  /* 0x000000a4abab7223 */ /* 0x000fce00000000ab */
.L_x_64:
[----:B------:R-:W-:Y:S05]  /*ac90*/  BSYNC B1 ;  /* 0x0000000000017941 */ /* 0x000fea0003800000 */
.L_x_62:
        /* <DEDUP_REMOVED lines=10> */
.L_x_66:
[----:B------:R-:W1:Y:S02]  /*ad40*/  MUFU.RCP R170, R163 ;  /* 0x000000a300aa7308 */ /* 0x000e640000001000 */
[----:B-1----:R-:W-:-:S04]  /*ad50*/  FFMA R163, R163, R170, -1 ;  /* 0xbf800000a3a37423 */ /* 0x002fc800000000aa */
[----:B------:R-:W-:-:S04]  /*ad60*/  FADD.FTZ R163, -R163, -RZ ;  /* 0x800000ffa3a37221 */ /* 0x000fc80000010100 */
[----:B------:R-:W-:-:S07]  /*ad70*/  FFMA R170, R170, R163, R170 ;  /* 0x000000a3aaaa7223 */ /* 0x000fce00000000aa */
.L_x_67:
[----:B------:R-:W-:Y:S05]  /*ad80*/  BSYNC B1 ;  /* 0x0000000000017941 */ /* 0x000fea0003800000 */
.L_x_65:
        /* <DEDUP_REMOVED lines=10> */
.L_x_69:
[----:B------:R-:W1:Y:S02]  /*ae30*/  MUFU.RCP R164, R162 ;  /* 0x000000a200a47308 */ /* 0x000e640000001000 */
[----:B-1----:R-:W-:-:S04]  /*ae40*/  FFMA R162, R162, R164, -1 ;  /* 0xbf800000a2a27423 */ /* 0x002fc800000000a4 */
[----:B------:R-:W-:-:S04]  /*ae50*/  FADD.FTZ R162, -R162, -RZ ;  /* 0x800000ffa2a27221 */ /* 0x000fc80000010100 */
[----:B------:R-:W-:-:S07]  /*ae60*/  FFMA R164, R164, R162, R164 ;  /* 0x000000a2a4a47223 */ /* 0x000fce00000000a4 */
.L_x_70:
[----:B------:R-:W-:Y:S05]  /*ae70*/  BSYNC B1 ;  /* 0x0000000000017941 */ /* 0x000fea0003800000 */
.L_x_68:
        /* <DEDUP_REMOVED lines=10> */
.L_x_72:
[----:B------:R-:W1:Y:S02]  /*af20*/  MUFU.RCP R163, R161 ;  /* 0x000000a100a37308 */ /* 0x000e640000001000 */
[----:B-1----:R-:W-:-:S04]  /*af30*/  FFMA R161, R161, R163, -1 ;  /* 0xbf800000a1a17423 */ /* 0x002fc800000000a3 */
[----:B------:R-:W-:-:S04]  /*af40*/  FADD.FTZ R161, -R161, -RZ ;  /* 0x800000ffa1a17221 */ /* 0x000fc80000010100 */
[----:B------:R-:W-:-:S07]  /*af50*/  FFMA R163, R163, R161, R163 ;  /* 0x000000a1a3a37223 */ /* 0x000fce00000000a3 */
.L_x_73:
[----:B------:R-:W-:Y:S05]  /*af60*/  BSYNC B1 ;  /* 0x0000000000017941 */ /* 0x000fea0003800000 */
.L_x_71:
        /* <DEDUP_REMOVED lines=10> */
.L_x_75:
[----:B------:R-:W1:Y:S02]  /*b010*/  MUFU.RCP R168, R160 ;  /* 0x000000a000a87308 */ /* 0x000e640000001000 */
[----:B-1----:R-:W-:-:S04]  /*b020*/  FFMA R160, R160, R168, -1 ;  /* 0xbf800000a0a07423 */ /* 0x002fc800000000a8 */
[----:B------:R-:W-:-:S04]  /*b030*/  FADD.FTZ R160, -R160, -RZ ;  /* 0x800000ffa0a07221 */ /* 0x000fc80000010100 */
[----:B------:R-:W-:-:S07]  /*b040*/  FFMA R168, R168, R160, R168 ;  /* 0x000000a0a8a87223 */ /* 0x000fce00000000a8 */
.L_x_76:
[----:B------:R-:W-:Y:S05]  /*b050*/  BSYNC B1 ;  /* 0x0000000000017941 */ /* 0x000fea0003800000 */
.L_x_74:
        /* <DEDUP_REMOVED lines=10> */
.L_x_78:
[----:B------:R-:W1:Y:S02]  /*b100*/  MUFU.RCP R167, R159 ;  /* 0x0000009f00a77308 */ /* 0x000e640000001000 */
[----:B-1----:R-:W-:-:S04]  /*b110*/  FFMA R159, R159, R167, -1 ;  /* 0xbf8000009f9f7423 */ /* 0x002fc800000000a7 */
[----:B------:R-:W-:-:S04]  /*b120*/  FADD.FTZ R159, -R159, -RZ ;  /* 0x800000ff9f9f7221 */ /* 0x000fc80000010100 */
[----:B------:R-:W-:-:S07]  /*b130*/  FFMA R167, R167, R159, R167 ;  /* 0x0000009fa7a77223 */ /* 0x000fce00000000a7 */
.L_x_79:
[----:B------:R-:W-:Y:S05]  /*b140*/  BSYNC B1 ;  /* 0x0000000000017941 */ /* 0x000fea0003800000 */
.L_x_77:
        /* <DEDUP_REMOVED lines=10> */
.L_x_81:
[----:B------:R-:W1:Y:S02]  /*b1f0*/  MUFU.RCP R166, R158 ;  /* 0x0000009e00a67308 */ /* 0x000e640000001000 */
[----:B-1----:R-:W-:-:S04]  /*b200*/  FFMA R158, R158, R166, -1 ;  /* 0xbf8000009e9e7423 */ /* 0x002fc800000000a6 */
[----:B------:R-:W-:-:S04]  /*b210*/  FADD.FTZ R158, -R158, -RZ ;  /* 0x800000ff9e9e7221 */ /* 0x000fc80000010100 */
[----:B------:R-:W-:-:S07]  /*b220*/  FFMA R166, R166, R158, R166 ;  /* 0x0000009ea6a67223 */ /* 0x000fce00000000a6 */
.L_x_82:
[----:B------:R-:W-:Y:S05]  /*b230*/  BSYNC B1 ;  /* 0x0000000000017941 */ /* 0x000fea0003800000 */
.L_x_80:
        /* <DEDUP_REMOVED lines=10> */
.L_x_84:
[----:B------:R-:W1:Y:S02]  /*b2e0*/  MUFU.RCP R0, R157 ;  /* 0x0000009d00007308 */ /* 0x000e640000001000 */
[----:B-1----:R-:W-:-:S04]  /*b2f0*/  FFMA R157, R157, R0, -1 ;  /* 0xbf8000009d9d7423 */ /* 0x002fc80000000000 */
[----:B------:R-:W-:-:S04]  /*b300*/  FADD.FTZ R157, -R157, -RZ ;  /* 0x800000ff9d9d7221 */ /* 0x000fc80000010100 */
[----:B------:R-:W-:-:S07]  /*b310*/  FFMA R157, R0, R157, R0 ;  /* 0x0000009d009d7223 */ /* 0x000fce0000000000 */
.L_x_85:
[----:B------:R-:W-:Y:S05]  /*b320*/  BSYNC B1 ;  /* 0x0000000000017941 */ /* 0x000fea0003800000 */
.L_x_83:
        /* <DEDUP_REMOVED lines=10> */
.L_x_87:
[----:B------:R-:W1:Y:S02]  /*b3d0*/  MUFU.RCP R15, R156 ;  /* 0x0000009c000f7308 */ /* 0x000e640000001000 */
[----:B-1----:R-:W-:-:S04]  /*b3e0*/  FFMA R156, R156, R15, -1 ;  /* 0xbf8000009c9c7423 */ /* 0x002fc8000000000f */
[----:B------:R-:W-:-:S04]  /*b3f0*/  FADD.FTZ R156, -R156, -RZ ;  /* 0x800000ff9c9c7221 */ /* 0x000fc80000010100 */
[----:B------:R-:W-:-:S07]  /*b400*/  FFMA R15, R15, R156, R15 ;  /* 0x0000009c0f0f7223 */ /* 0x000fce000000000f */
.L_x_88:
[----:B------:R-:W-:Y:S05]  /*b410*/  BSYNC B1 ;  /* 0x0000000000017941 */ /* 0x000fea0003800000 */
.L_x_86:
        /* <DEDUP_REMOVED lines=10> */
.L_x_90:
[----:B------:R-:W1:Y:S02]  /*b4c0*/  MUFU.RCP R158, R14 ;  /* 0x0000000e009e7308 */ /* 0x000e640000001000 */
[----:B-1----:R-:W-:-:S04]  /*b4d0*/  FFMA R14, R14, R158, -1 ;  /* 0xbf8000000e0e7423 */ /* 0x002fc8000000009e */
[----:B------:R-:W-:-:S04]  /*b4e0*/  FADD.FTZ R14, -R14, -RZ ;  /* 0x800000ff0e0e7221 */ /* 0x000fc80000010100 */
[----:B------:R-:W-:-:S07]  /*b4f0*/  FFMA R158, R158, R14, R158 ;  /* 0x0000000e9e9e7223 */ /* 0x000fce000000009e */
.L_x_91:
[----:B------:R-:W-:Y:S05]  /*b500*/  BSYNC B1 ;  /* 0x0000000000017941 */ /* 0x000fea0003800000 */
.L_x_89:
        /* <DEDUP_REMOVED lines=10> */
.L_x_93:
[----:B------:R-:W1:Y:S02]  /*b5b0*/  MUFU.RCP R0, R13 ;  /* 0x0000000d00007308 */ /* 0x000e640000001000 */
[----:B-1----:R-:W-:-:S04]  /*b5c0*/  FFMA R13, R13, R0, -1 ;  /* 0xbf8000000d0d7423 */ /* 0x002fc80000000000 */
[----:B------:R-:W-:-:S04]  /*b5d0*/  FADD.FTZ R13, -R13, -RZ ;  /* 0x800000ff0d0d7221 */ /* 0x000fc80000010100 */
[----:B------:R-:W-:-:S07]  /*b5e0*/  FFMA R13, R0, R13, R0 ;  /* 0x0000000d000d7223 */ /* 0x000fce0000000000 */
.L_x_94:
[----:B------:R-:W-:Y:S05]  /*b5f0*/  BSYNC B1 ;  /* 0x0000000000017941 */ /* 0x000fea0003800000 */
.L_x_92:
        /* <DEDUP_REMOVED lines=10> */
.L_x_96:
[----:B------:R-:W1:Y:S02]  /*b6a0*/  MUFU.RCP R159, R9 ;  /* 0x00000009009f7308 */ /* 0x000e640000001000 */
[----:B-1----:R-:W-:-:S04]  /*b6b0*/  FFMA R9, R9, R159, -1 ;  /* 0xbf80000009097423 */ /* 0x002fc8000000009f */
[----:B------:R-:W-:-:S04]  /*b6c0*/  FADD.FTZ R9, -R9, -RZ ;  /* 0x800000ff09097221 */ /* 0x000fc80000010100 */
[----:B------:R-:W-:-:S07]  /*b6d0*/  FFMA R159, R159, R9, R159 ;  /* 0x000000099f9f7223 */ /* 0x000fce000000009f */
.L_x_97:
[----:B------:R-:W-:Y:S05]  /*b6e0*/  BSYNC B1 ;  /* 0x0000000000017941 */ /* 0x000fea0003800000 */
.L_x_95:
[----:B------:R-:W1:Y:S01]  /*b6f0*/  S2R R3, SR_TID.X ;  /* 0x0000000000037919 */ /* 0x000e620000002100 */
[----:B------:R-:W-:Y:S01]  /*b700*/  F2FP.BF16.F32.PACK_AB R163, R163, R164 ;  /* 0x000000a4a3a3723e */ /* 0x000fe200000010ff */
[----:B------:R-:W-:Y:S05]  /*b710*/  WARPSYNC.ALL ;  /* 0x0000000000007948 */ /* 0x000fea0003800000 */
[----:B------:R-:W-:Y:S01]  /*b720*/  F2FP.BF16.F32.PACK_AB R160, R174, R175 ;  /* 0x000000afaea0723e */ /* 0x000fe200000010ff */
[----:B------:R-:W-:Y:S01]  /*b730*/  BSSY B0, `(.L_x_98) ;  /* 0x0000025000007945 */ /* 0x000fe20003800000 */
[----:B------:R-:W-:Y:S02]  /*b740*/  F2FP.BF16.F32.PACK_AB R161, R172, R173 ;  /* 0x000000adaca1723e */ /* 0x000fe400000010ff */
[----:B------:R-:W-:-:S02]  /*b750*/  F2FP.BF16.F32.PACK_AB R162, R170, R171 ;  /* 0x000000abaaa2723e */ /* 0x000fc400000010ff */
[----:B------:R-:W-:Y:S02]  /*b760*/  F2FP.BF16.F32.PACK_AB R156, R167, R168 ;  /* 0x000000a8a79c723e */ /* 0x000fe400000010ff */
[----:B------:R-:W-:Y:S02]  /*b770*/  F2FP.BF16.F32.PACK_AB R157, R157, R166 ;  /* 0x000000a69d9d723e */ /* 0x000fe400000010ff */
[----:B------:R-:W-:Y:S02]  /*b780*/  F2FP.BF16.F32.PACK_AB R158, R158, R15 ;  /* 0x0000000f9e9e723e */ /* 0x000fe400000010ff */
[----:B------:R-:W-:Y:S02]  /*b790*/  F2FP.BF16.F32.PACK_AB R159, R159, R13 ;  /* 0x0000000d9f9f723e */ /* 0x000fe400000010ff */
[----:B------:R-:W-:Y:S02]  /*b7a0*/  ISETP.GT.U32.AND P5, PT, R180, 0x3e, PT ;  /* 0x0000003eb400780c */ /* 0x000fe40003fa4070 */
[----:B-1----:R-:W-:-:S02]  /*b7b0*/  SHF.L.U32 R0, R3, 0x4, RZ ;  /* 0x0000000403007819 */ /* 0x002fc400000006ff */
[----:B------:R-:W-:Y:S02]  /*b7c0*/  SHF.L.U32 R2, R3, 0x5, RZ ;  /* 0x0000000503027819 */ /* 0x000fe400000006ff */
[----:B------:R-:W-:Y:S02]  /*b7d0*/  LOP3.LUT R0, R0, 0xe00, RZ, 0xc0, !PT ;  /* 0x00000e0000007812 */ /* 0x000fe400078ec0ff */
        /* <DEDUP_REMOVED lines=9> */
[----:B------:R-:W-:Y:S01]  /*b870*/  LEA R0, R165, R164, 0x1 ;  /* 0x000000a4a5007211 */ /* 0x000fe200078e08ff */
[----:B------:R1:W-:Y:S04]  /*b880*/  STSM.16.M88.4 [R164+0x200], R160 ;  /* 0x000200a0a4007844 */ /* 0x0003e80000000200 */
[----:B------:R1:W-:Y:S01]  /*b890*/  STSM.16.M88.4 [R0+0x200], R156 ;  /* 0x0002009c00007844 */ /* 0x0003e20000000200 */
[----:B------:R-:W-:Y:S01]  /*b8a0*/  @!PT LDS RZ, [RZ] ;  /* 0x00000000fffff984 */ /* 0x000fe20000000800 */
[----:B------:R-:W-:Y:S01]  /*b8b0*/  @!PT LDS RZ, [RZ] ;  /* 0x00000000fffff984 */ /* 0x000fe20000000800 */
[----:B------:R-:W-:Y:S01]  /*b8c0*/  @!PT LDS RZ, [RZ] ;  /* 0x00000000fffff984 */ /* 0x000fe20000000800 */
[----:B------:R-:W-:Y:S01]  /*b8d0*/  @!PT LDS RZ, [RZ] ;  /* 0x00000000fffff984 */ /* 0x000fe20000000800 */
[----:B------:R2:W-:Y:S06]  /*b8e0*/  MEMBAR.ALL.CTA ;  /* 0x0000000000007992 */ /* 0x0005ec0000008000 */
[----:B--2---:R-:W2:Y:S02]  /*b8f0*/  FENCE.VIEW.ASYNC.S ;  /* 0x00000000000073c6 */ /* 0x004ea40000000000 */
[----:B--2---:R-:W-:Y:S06]  /*b900*/  BAR.SYNC.DEFER_BLOCKING 0x1, 0x100 ;  /* 0x0044000000007b1d */ /* 0x004fec0000010000 */
[----:B------:R-:W-:Y:S05]  /*b910*/  @P5 BRA `(.L_x_99) ;  /* 0x0000000000185947 */ /* 0x000fea0003800000 */
[----:B------:R-:W-:Y:S02]  /*b920*/  UIADD3 UR4, UP0, UR50, 0x4f0, URZ ;  /* 0x000004f032047890 */ /* 0x000fe4000ff1e03f */
[----:B------:R-:W-:Y:S02]  /*b930*/  UIADD3 UR40, UR49, 0x200, URZ ;  /* 0x0000020031287890 */ /* 0x000fe4000fffe03f */
[----:B------:R-:W-:-:S09]  /*b940*/  UIADD3.X UR5, URZ, UR51, URZ, UP0, !UPT ;  /* 0x000000333f057290 */ /* 0x000fd200087fe43f */
[----:B------:R2:W-:Y:S01]  /*b950*/  UTMASTG.3D [UR40], [UR4] ;  /* 0x00000028040073b5 */ /* 0x0005e20008010000 */
[----:B------:R0:W-:Y:S01]  /*b960*/  UTMACMDFLUSH ;  /* 0x00000000000079b7 */ /* 0x0001e20000000000 */
[----:B--2---:R-:W-:-:S04]  /*b970*/  DEPBAR.LE SB0, 0x1 ;  /* 0x000080400000791a */ /* 0x004fc80000000000 */
.L_x_99:
[----:B------:R-:W-:Y:S05]  /*b980*/  BSYNC B0 ;  /* 0x0000000000007941 */ /* 0x000fea0003800000 */
.L_x_98:
[----:B------:R-:W-:Y:S01]  /*b990*/  BAR.SYNC.DEFER_BLOCKING 0x1, 0x100 ;  /* 0x0044000000007b1d */ /* 0x000fe20000010000 */
[----:B------:R-:W-:Y:S02]  /*b9a0*/  ISETP.NE.AND P2, PT, RZ, UR39, PT ;  /* 0x00000027ff007c0c */ /* 0x000fe4000bf45270 */
[----:B-1----:R-:W-:-:S05]  /*b9b0*/  IADD3 R156, R164, 0x200, RZ ;  /* 0x00000200a49c7810 */ /* 0x002fca0007ffe0ff */
[----:B------:R-:W-:-:S06]  /*b9c0*/  IMAD R162, R165, 0x2, R156 ;  /* 0x00000002a5a27824 */ /* 0x000fcc00078e029c */
[----:B------:R-:W-:Y:S05]  /*b9d0*/  @!P2 BRA `(.L_x_100) ;  /* 0x000000000034a947 */ /* 0x000fea0003800000 */
[----:B------:R-:W-:Y:S04]  /*b9e0*/  BSSY B0, `(.L_x_101) ;  /* 0x0000009000007945 */ /* 0x000fe80003800000 */
[----:B------:R-:W-:Y:S05]  /*b9f0*/  @P0 BRA `(.L_x_102) ;  /* 0x00000000001c0947 */ /* 0x000fea0003800000 */
[----:B------:R-:W-:-:S13]  /*ba00*/  ISETP.NE.AND P2, PT, R155, 0x3, PT ;  /* 0x000000039b00780c */ /* 0x000fda0003f45270 */
[----:B------:R-:W-:Y:S05]  /*ba10*/  @!P2 BRA `(.L_x_103) ;  /* 0x000000000004a947 */ /* 0x000fea0003800000 */
[----:B------:R-:W-:Y:S01]  /*ba20*/  BPT.TRAP 0x1 ;  /* 0x000000040000795c */ /* 0x000fe20000300000 */
.L_x_103:
[----:B------:R-:W-:-:S04]  /*ba30*/  ULEA UR4, UR36, UR49, 0x3 ;  /* 0x0000003124047291 */ /* 0x000fc8000f8e183f */
[----:B------:R-:W-:-:S04]  /*ba40*/  UIADD3 UR4, UR4, 0x50, URZ ;  /* 0x0000005004047890 */ /* 0x000fc8000fffe03f */
[----:B------:R-:W-:-:S09]  /*ba50*/  UPRMT UR4, UR48, 0x654, UR4 ;  /* 0x0000065430047896 */ /* 0x000fd20008000004 */
[----:B------:R-:W-:Y:S03]  /*ba60*/  SYNCS.ARRIVE.TRANS64.RED.A1T0 RZ, [UR4], RZ ;  /* 0x000000ffffff79a7 */ /* 0x000fe60008100404 */
.L_x_102:
[----:B------:R-:W-:Y:S05]  /*ba70*/  BSYNC B0 ;  /* 0x0000000000007941 */ /* 0x000fea0003800000 */
.L_x_101:
[----:B------:R-:W-:-:S04]  /*ba80*/  UIADD3 UR36, UR36, 0x1, URZ ;  /* 0x0000000124247890 */ /* 0x000fc8000fffe03f */
[----:B------:R-:W-:-:S04]  /*ba90*/  UISETP.NE.AND UP0, UPT, UR36, 0x4, UPT ;  /* 0x000000042400788c */ /* 0x000fc8000bf05270 */
[----:B------:R-:W-:-:S12]  /*baa0*/  USEL UR36, UR36, URZ, UP0 ;  /* 0x0000003f24247287 */ /* 0x000fd80008000000 */
.L_x_100:
[----:B------:R-:W-:Y:S04]  /*bab0*/  BSSY B0, `(.L_x_104) ;  /* 0x0000032000007945 */ /* 0x000fe80003800000 */
[----:B------:R-:W-:Y:S05]  /*bac0*/  @P0 BRA `(.L_x_105) ;  /* 0x0000000000c00947 */ /* 0x000fea0003800000 */
[----:B------:R-:W-:-:S13]  /*bad0*/  ISETP.NE.AND P2, PT, R155, 0x3, PT ;  /* 0x000000039b00780c */ /* 0x000fda0003f45270 */
[----:B------:R-:W-:Y:S05]  /*bae0*/  @!P2 BRA `(.L_x_106) ;  /* 0x000000000004a947 */ /* 0x000fea0003800000 */
[----:B------:R-:W-:Y:S01]  /*baf0*/  BPT.TRAP 0x1 ;  /* 0x000000040000795c */ /* 0x000fe20000300000 */
.L_x_106:
[----:B------:R-:W-:Y:S01]  /*bb00*/  LEA R0, R4, UR49, 0x3 ;  /* 0x0000003104007c11 */ /* 0x000fe2000f8e18ff */
[----:B------:R-:W-:Y:S01]  /*bb10*/  BSSY B1, `(.L_x_107) ;  /* 0x0000004000017945 */ /* 0x000fe20003800000 */
[----:B------:R-:W-:-:S04]  /*bb20*/  SHF.L.U32 R2, RZ, 0x1f, RZ ;  /* 0x0000001fff027819 */ /* 0x000fc800000006ff */
[----:B------:R-:W1:Y:S02]  /*bb30*/  SYNCS.PHASECHK.TRANS64.TRYWAIT P2, [R0+URZ+0x30], R2 ;  /* 0x00003002000075a7 */ /* 0x000e64000804017f */
[----:B-1----:R-:W-:Y:S05]  /*bb40*/  @!P2 BRA `(.L_x_108) ;  /* 0x0000020c00d8a947 */ /* 0x002fea0003800000 */
.L_x_1122:
[----:B------:R-:W-:Y:S05]  /*bb50*/  BSYNC B1 ;  /* 0x0000000000017941 */ /* 0x000fea0003800000 */
.L_x_107:
[----:B------:R-:W-:Y:S05]  /*bb60*/  @P1 BRA `(.L_x_109) ;  /* 0x0000000000941947 */ /* 0x000fea0003800000 */
[----:B------:R-:W-:Y:S01]  /*bb70*/  LEA R12, R4, R156, 0xd ;  /* 0x0000009c040c7211 */ /* 0x000fe200078e68ff */
[----:B------:R-:W-:Y:S05]  /*bb80*/  WARPSYNC.ALL ;  /* 0x0000000000007948 */ /* 0x000fea0003800000 */
[----:B------:R-:W-:Y:S02]  /*bb90*/  LEA R8, R165, R12, 0x1 ;  /* 0x0000000ca5087211 */ /* 0x000fe400078e08ff */
[----:B------:R-:W2:Y:S04]  /*bba0*/  LDSM.16.M88.4 R12, [R12] ;  /* 0x000000000c0c783b */ /* 0x000ea80000000200 */
[----:B------:R-:W3:Y:S01]  /*bbb0*/  LDSM.16.M88.4 R8, [R8] ;  /* 0x000000000808783b */ /* 0x000ee20000000200 */
[C---:B--2---:R-:W-:Y:S01]  /*bbc0*/  SHF.L.U32 R154, R12.reuse, 0x10, RZ ;  /* 0x000000100c9a7819 */ /* 0x044fe200000006ff */
[----:B------:R-:W-:Y:S01]  /*bbd0*/  IMAD.U32 R19, R15, 0x10000, RZ ;  /* 0x000100000f137824 */ /* 0x000fe200078e00ff */
[----:B------:R-:W-:-:S02]  /*bbe0*/  LOP3.LUT R12, R12, 0xffff0000, RZ, 0xc0, !PT ;  /* 0xffff00000c0c7812 */ /* 0x000fc400078ec0ff */
[----:B---3--:R-:W-:Y:S01]  /*bbf0*/  SHF.L.U32 R18, R8, 0x10, RZ ;  /* 0x0000001008127819 */ /* 0x008fe200000006ff */
[C---:B------:R-:W-:Y:S01]  /*bc00*/  FMUL R154, R16.reuse, R154 ;  /* 0x0000009a109a7220 */ /* 0x040fe20000400000 */
[----:B------:R-:W-:Y:S01]  /*bc10*/  SHF.L.U32 R23, R13, 0x10, RZ ;  /* 0x000000100d177819 */ /* 0x000fe200000006ff */
[----:B------:R-:W-:Y:S01]  /*bc20*/  FMUL R153, R16, R12 ;  /* 0x0000000c10997220 */ /* 0x000fe20000400000 */
[----:B------:R-:W-:Y:S01]  /*bc30*/  SHF.L.U32 R21, R14, 0x10, RZ ;  /* 0x000000100e157819 */ /* 0x000fe200000006ff */
[----:B------:R-:W-:Y:S01]  /*bc40*/  FMUL R19, R16, R19 ;  /* 0x0000001310137220 */ /* 0x000fe20000400000 */
[----:B------:R-:W-:Y:S01]  /*bc50*/  LOP3.LUT R8, R8, 0xffff0000, RZ, 0xc0, !PT ;  /* 0xffff000008087812 */ /* 0x000fe200078ec0ff */
[C---:B------:R-:W-:Y:S01]  /*bc60*/  FMUL R23, R16.reuse, R23 ;  /* 0x0000001710177220 */ /* 0x040fe20000400000 */
[----:B-1----:R-:W-:Y:S01]  /*bc70*/  SHF.L.U32 R0, R9, 0x10, RZ ;  /* 0x0000001009007819 */ /* 0x002fe200000006ff */
[C---:B------:R-:W-:Y:S01]  /*bc80*/  FMUL R21, R16.reuse, R21 ;  /* 0x0000001510157220 */ /* 0x040fe20000400000 */
[----:B------:R-:W-:Y:S01]  /*bc90*/  LOP3.LUT R13, R13, 0xffff0000, RZ, 0xc0, !PT ;  /* 0xffff00000d0d7812 */ /* 0x000fe200078ec0ff */
[----:B------:R-:W-:Y:S01]  /*bca0*/  FMUL R12, R16, R8 ;  /* 0x00000008100c7220 */ /* 0x000fe20000400000 */
[----:B------:R-:W-:Y:S01]  /*bcb0*/  LOP3.LUT R14, R14, 0xffff0000, RZ, 0xc0, !PT ;  /* 0xffff00000e0e7812 */ /* 0x000fe200078ec0ff */
[C---:B------:R-:W-:Y:S01]  /*bcc0*/  FMUL R18, R16.reuse, R18 ;  /* 0x0000001210127220 */ /* 0x040fe20000400000 */
[----:B------:R-:W-:Y:S01]  /*bcd0*/  LOP3.LUT R15, R15, 0xffff0000, RZ, 0xc0, !PT ;  /* 0xffff00000f0f7812 */ /* 0x000fe200078ec0ff */
[C---:B------:R-:W-:Y:S01]  /*bce0*/  FMUL R152, R16.reuse, R13 ;  /* 0x0000000d10987220 */ /* 0x040fe20000400000 */
[----:B------:R-:W-:Y:S01]  /*bcf0*/  LOP3.LUT R9, R9, 0xffff0000, RZ, 0xc0, !PT ;  /* 0xffff000009097812 */ /* 0x000fe200078ec0ff */
[----:B------:R-:W-:Y:S01]  /*bd00*/  FMUL R22, R16, R14 ;  /* 0x0000000e10167220 */ /* 0x000fe20000400000 */
[----:B------:R-:W-:Y:S01]  /*bd10*/  SHF.L.U32 R2, R10, 0x10, RZ ;  /* 0x000000100a027819 */ /* 0x000fe200000006ff */
[----:B------:R-:W-:Y:S01]  /*bd20*/  FMUL R20, R16, R15 ;  /* 0x0000000f10147220 */ /* 0x000fe20000400000 */
[----:B------:R-:W-:Y:S01]  /*bd30*/  LOP3.LUT R7, R10, 0xffff0000, RZ, 0xc0, !PT ;  /* 0xffff00000a077812 */ /* 0x000fe200078ec0ff */
[C---:B------:R-:W-:Y:S01]  /*bd40*/  FMUL R10, R16.reuse, R9 ;  /* 0x00000009100a7220 */ /* 0x040fe20000400000 */
[C---:B------:R-:W-:Y:S01]  /*bd50*/  SHF.L.U32 R6, R11.reuse, 0x10, RZ ;  /* 0x000000100b067819 */ /* 0x040fe200000006ff */
[C---:B------:R-:W-:Y:S01]  /*bd60*/  FMUL R8, R16.reuse, R2 ;  /* 0x0000000210087220 */ /* 0x040fe20000400000 */
[----:B------:R-:W-:Y:S01]  /*bd70*/  LOP3.LUT R5, R11, 0xffff0000, RZ, 0xc0, !PT ;  /* 0xffff00000b057812 */ /* 0x000fe200078ec0ff */
[C---:B------:R-:W-:Y:S01]  /*bd80*/  FMUL R11, R16.reuse, R0 ;  /* 0x00000000100b7220 */ /* 0x040fe20000400000 */
[C---:B------:R-:W-:Y:S01]  /*bd90*/  FMUL R7, R16.reuse, R7 ;  /* 0x0000000710077220 */ /* 0x040fe20000400000 */
[----:B------:R-:W-:-:S02]  /*bda0*/  FMUL R6, R16, R6 ;  /* 0x0000000610067220 */ /* 0x000fc40000400000 */
[----:B------:R-:W-:-:S07]  /*bdb0*/  FMUL R5, R16, R5 ;  /* 0x0000000510057220 */ /* 0x000fce0000400000 */
.L_x_109:
[----:B------:R-:W-:-:S07]  /*bdc0*/  IADD3 R4, R4, 0x1, RZ ;  /* 0x0000000104047810 */ /* 0x000fce0007ffe0ff */
.L_x_105:
[----:B------:R-:W-:Y:S05]  /*bdd0*/  BSYNC B0 ;  /* 0x0000000000007941 */ /* 0x000fea0003800000 */
.L_x_104:
[C---:B------:R-:W-:Y:S01]  /*bde0*/  FFMA R24, R17.reuse, R24, R154 ;  /* 0x0000001811187223 */ /* 0x040fe2000000009a */
[----:B------:R-:W-:Y:S01]  /*bdf0*/  IMAD.MOV.U32 R13, RZ, RZ, 0x3bbb989d ;  /* 0x3bbb989dff0d7424 */ /* 0x000fe200078e00ff */
[----:B------:R-:W-:Y:S01]  /*be00*/  MOV R161, 0x437c0000 ;  /* 0x437c000000a17802 */ /* 0x000fe20000000f00 */
[C---:B------:R-:W-:Y:S01]  /*be10*/  FFMA R25, R17.reuse, R25, R153 ;  /* 0x0000001911197223 */ /* 0x040fe20000000099 */
[C---:B------:R-:W-:Y:S01]  /*be20*/  FFMA R26, R17.reuse, R26, R23 ;  /* 0x0000001a111a7223 */ /* 0x040fe20000000017 */
[----:B-1----:R-:W-:Y:S01]  /*be30*/  FFMA.SAT R0, -R24, R13, 0.5 ;  /* 0x3f00000018007423 */ /* 0x002fe2000000210d */
[C---:B------:R-:W-:Y:S01]  /*be40*/  FFMA R27, R17.reuse, R27, R152 ;  /* 0x0000001b111b7223 */ /* 0x040fe20000000098 */
[C---:B------:R-:W-:Y:S01]  /*be50*/  FFMA R28, R17.reuse, R28, R21 ;  /* 0x0000001c111c7223 */ /* 0x040fe20000000015 */
[C---:B------:R-:W-:Y:S01]  /*be60*/  FFMA R29, R17.reuse, R29, R22 ;  /* 0x0000001d111d7223 */ /* 0x040fe20000000016 */
[----:B------:R-:W-:Y:S01]  /*be70*/  FFMA.RM R0, R0, R161, 12582913 ;  /* 0x4b40000100007423 */ /* 0x000fe200000040a1 */
[C---:B------:R-:W-:Y:S01]  /*be80*/  FFMA R31, R17.reuse, R31, R20 ;  /* 0x0000001f111f7223 */ /* 0x040fe20000000014 */
[C---:B------:R-:W-:Y:S01]  /*be90*/  FFMA R32, R17.reuse, R32, R18 ;  /* 0x0000002011207223 */ /* 0x040fe20000000012 */
[C---:B------:R-:W-:Y:S01]  /*bea0*/  FFMA R33, R17.reuse, R33, R12 ;  /* 0x0000002111217223 */ /* 0x040fe2000000000c */
[C---:B------:R-:W-:Y:S01]  /*beb0*/  FADD R2, R0.reuse, -12583039 ;  /* 0xcb40007f00027421 */ /* 0x040fe20000000000 */
[C---:B------:R-:W-:Y:S01]  /*bec0*/  FFMA R34, R17.reuse, R34, R11 ;  /* 0x0000002211227223 */ /* 0x040fe2000000000b */
[C---:B------:R-:W-:Y:S01]  /*bed0*/  FFMA R35, R17.reuse, R35, R10 ;  /* 0x0000002311237223 */ /* 0x040fe2000000000a */
[----:B------:R-:W-:Y:S01]  /*bee0*/  SHF.L.U32 R0, R0, 0x17, RZ ;  /* 0x0000001700007819 */ /* 0x000fe200000006ff */
[C---:B------:R-:W-:Y:S01]  /*bef0*/  FFMA R2, -R24.reuse, 1.4426950216293334961, -R2 ;  /* 0x3fb8aa3b18027823 */ /* 0x040fe20000000902 */
[C---:B------:R-:W-:Y:S01]  /*bf00*/  FFMA R36, R17.reuse, R36, R8 ;  /* 0x0000002411247223 */ /* 0x040fe20000000008 */
[C---:B------:R-:W-:Y:S01]  /*bf10*/  FFMA R37, R17.reuse, R37, R7 ;  /* 0x0000002511257223 */ /* 0x040fe20000000007 */
[----:B------:R-:W-:Y:S01]  /*bf20*/  FFMA R38, R17, R38, R6 ;  /* 0x0000002611267223 */ /* 0x000fe20000000006 */
[----:B------:R-:W-:Y:S01]  /*bf30*/  FFMA R24, -R24, 1.925963033500011079e-08, R2 ;  /* 0x32a5706018187823 */ /* 0x000fe20000000102 */
[----:B------:R-:W-:Y:S01]  /*bf40*/  FFMA.SAT R2, -R25, R13, 0.5 ;  /* 0x3f00000019027423 */ /* 0x000fe2000000210d */
[----:B------:R-:W-:Y:S01]  /*bf50*/  FFMA R39, R17, R39, R5 ;  /* 0x0000002711277223 */ /* 0x000fe20000000005 */
[----:B------:R-:W-:Y:S02]  /*bf60*/  BSSY B1, `(.L_x_110) ;  /* 0x0000087000017945 */ /* 0x000fe40003800000 */
[----:B------:R-:W-:Y:S01]  /*bf70*/  FFMA.RM R2, R2, R161, 12582913 ;  /* 0x4b40000102027423 */ /* 0x000fe200000040a1 */
[----:B------:R-:W1:Y:S03]  /*bf80*/  MUFU.EX2 R24, R24 ;  /* 0x0000001800187308 */ /* 0x000e660000000800 */
[C---:B------:R-:W-:Y:S01]  /*bf90*/  FADD R3, R2.reuse, -12583039 ;  /* 0xcb40007f02037421 */ /* 0x040fe20000000000 */
[----:B------:R-:W-:Y:S01]  /*bfa0*/  SHF.L.U32 R160, R2, 0x17, RZ ;  /* 0x0000001702a07819 */ /* 0x000fe200000006ff */
[----:B------:R-:W-:-:S02]  /*bfb0*/  FFMA.SAT R2, -R26, R13, 0.5 ;  /* 0x3f0000001a027423 */ /* 0x000fc4000000210d */
[C---:B------:R-:W-:Y:S02]  /*bfc0*/  FFMA R3, -R25.reuse, 1.4426950216293334961, -R3 ;  /* 0x3fb8aa3b19037823 */ /* 0x040fe40000000903 */
[----:B------:R-:W-:Y:S02]  /*bfd0*/  FFMA.RM R2, R2, R161, 12582913 ;  /* 0x4b40000102027423 */ /* 0x000fe400000040a1 */
[----:B------:R-:W-:Y:S02]  /*bfe0*/  FFMA R25, -R25, 1.925963033500011079e-08, R3 ;  /* 0x32a5706019197823 */ /* 0x000fe40000000103 */
[C---:B------:R-:W-:Y:S01]  /*bff0*/  FADD R3, R2.reuse, -12583039 ;  /* 0xcb40007f02037421 */ /* 0x040fe20000000000 */
[----:B------:R-:W-:Y:S01]  /*c000*/  SHF.L.U32 R159, R2, 0x17, RZ ;  /* 0x00000017029f7819 */ /* 0x000fe200000006ff */
[----:B------:R-:W-:Y:S02]  /*c010*/  FFMA.SAT R2, -R27, R13, 0.5 ;  /* 0x3f0000001b027423 */ /* 0x000fe4000000210d */
[----:B------:R-:W-:Y:S01]  /*c020*/  FFMA R3, -R26, 1.4426950216293334961, -R3 ;  /* 0x3fb8aa3b1a037823 */ /* 0x000fe20000000903 */
[----:B------:R-:W2:Y:S01]  /*c030*/  MUFU.EX2 R25, R25 ;  /* 0x0000001900197308 */ /* 0x000ea20000000800 */
[----:B------:R-:W-:Y:S01]  /*c040*/  FFMA.RM R2, R2, R161, 12582913 ;  /* 0x4b40000102027423 */ /* 0x000fe200000040a1 */
[----:B-1----:R-:W-:Y:S01]  /*c050*/  FFMA R0, R0, R24, 1 ;  /* 0x3f80000000007423 */ /* 0x002fe20000000018 */
[----:B------:R-:W-:-:S02]  /*c060*/  FFMA R26, -R26, 1.925963033500011079e-08, R3 ;  /* 0x32a570601a1a7823 */ /* 0x000fc40000000103 */
[C---:B------:R-:W-:Y:S01]  /*c070*/  FADD R3, R2.reuse, -12583039 ;  /* 0xcb40007f02037421 */ /* 0x040fe20000000000 */
[----:B------:R-:W-:Y:S01]  /*c080*/  SHF.L.U32 R158, R2, 0x17, RZ ;  /* 0x00000017029e7819 */ /* 0x000fe200000006ff */
[----:B------:R-:W-:Y:S02]  /*c090*/  FFMA.SAT R2, -R28, R13, 0.5 ;  /* 0x3f0000001c027423 */ /* 0x000fe4000000210d */
[C---:B------:R-:W-:Y:S01]  /*c0a0*/  FFMA R3, -R27.reuse, 1.4426950216293334961, -R3 ;  /* 0x3fb8aa3b1b037823 */ /* 0x040fe20000000903 */
[----:B------:R-:W1:Y:S01]  /*c0b0*/  MUFU.EX2 R26, R26 ;  /* 0x0000001a001a7308 */ /* 0x000e620000000800 */
[----:B------:R-:W-:Y:S02]  /*c0c0*/  FFMA.RM R2, R2, R161, 12582913 ;  /* 0x4b40000102027423 */ /* 0x000fe400000040a1 */
[----:B------:R-:W-:Y:S02]  /*c0d0*/  FFMA R27, -R27, 1.925963033500011079e-08, R3 ;  /* 0x32a570601b1b7823 */ /* 0x000fe40000000103 */
[C---:B------:R-:W-:Y:S01]  /*c0e0*/  FADD R3, R2.reuse, -12583039 ;  /* 0xcb40007f02037421 */ /* 0x040fe20000000000 */
[----:B------:R-:W-:-:S02]  /*c0f0*/  IMAD.SHL.U32 R157, R2, 0x800000, RZ ;  /* 0x00800000029d7824 */ /* 0x000fc400078e00ff */
[----:B------:R-:W-:Y:S01]  /*c100*/  FFMA.SAT R2, -R29, R13, 0.5 ;  /* 0x3f0000001d027423 */ /* 0x000fe2000000210d */
[----:B--2---:R-:W-:Y:S01]  /*c110*/  FFMA R160, R160, R25, 1 ;  /* 0x3f800000a0a07423 */ /* 0x004fe20000000019 */
[----:B------:R-:W-:Y:S01]  /*c120*/  FFMA R3, -R28, 1.4426950216293334961, -R3 ;  /* 0x3fb8aa3b1c037823 */ /* 0x000fe20000000903 */
[----:B------:R-:W2:Y:S01]  /*c130*/  MUFU.EX2 R27, R27 ;  /* 0x0000001b001b7308 */ /* 0x000ea20000000800 */
[----:B------:R-:W-:Y:S02]  /*c140*/  FFMA.RM R2, R2, R161, 12582913 ;  /* 0x4b40000102027423 */ /* 0x000fe400000040a1 */
[----:B------:R-:W-:Y:S02]  /*c150*/  FFMA R28, -R28, 1.925963033500011079e-08, R3 ;  /* 0x32a570601c1c7823 */ /* 0x000fe40000000103 */
[----:B------:R-:W-:Y:S01]  /*c160*/  FADD R3, R2, -12583039 ;  /* 0xcb40007f02037421 */ /* 0x000fe20000000000 */
[----:B-1----:R-:W-:-:S03]  /*c170*/  FFMA R159, R159, R26, 1 ;  /* 0x3f8000009f9f7423 */ /* 0x002fc6000000001a */
[C---:B------:R-:W-:Y:S01]  /*c180*/  FFMA R3, -R29.reuse, 1.4426950216293334961, -R3 ;  /* 0x3fb8aa3b1d037823 */ /* 0x040fe20000000903 */
[----:B------:R-:W1:Y:S03]  /*c190*/  MUFU.EX2 R28, R28 ;  /* 0x0000001c001c7308 */ /* 0x000e660000000800 */
[----:B------:R-:W-:Y:S01]  /*c1a0*/  FFMA R29, -R29, 1.925963033500011079e-08, R3 ;  /* 0x32a570601d1d7823 */ /* 0x000fe20000000103 */
[----:B------:R-:W-:Y:S01]  /*c1b0*/  SHF.L.U32 R3, R2, 0x17, RZ ;  /* 0x0000001702037819 */ /* 0x000fe200000006ff */
[----:B------:R-:W-:Y:S01]  /*c1c0*/  FFMA R2, R17, R30, R19 ;  /* 0x0000001e11027223 */ /* 0x000fe20000000013 */
[----:B--2---:R-:W-:-:S03]  /*c1d0*/  FFMA R158, R158, R27, 1 ;  /* 0x3f8000009e9e7423 */ /* 0x004fc6000000001b */
[----:B------:R-:W2:Y:S01]  /*c1e0*/  MUFU.EX2 R29, R29 ;  /* 0x0000001d001d7308 */ /* 0x000ea20000000800 */
[----:B-1----:R-:W-:Y:S01]  /*c1f0*/  FFMA R157, R157, R28, 1 ;  /* 0x3f8000009d9d7423 */ /* 0x002fe2000000001c */
[----:B--2---:R-:W-:Y:S01]  /*c200*/  FFMA R30, R3, R29, 1 ;  /* 0x3f800000031e7423 */ /* 0x004fe2000000001d */
[----:B------:R-:W-:-:S04]  /*c210*/  FFMA.SAT R3, -R2, R13, 0.5 ;  /* 0x3f00000002037423 */ /* 0x000fc8000000210d */
[----:B------:R-:W-:-:S04]  /*c220*/  FFMA.RM R3, R3, R161, 12582913 ;  /* 0x4b40000103037423 */ /* 0x000fc800000040a1 */
[C---:B------:R-:W-:Y:S01]  /*c230*/  FADD R9, R3.reuse, -12583039 ;  /* 0xcb40007f03097421 */ /* 0x040fe20000000000 */
[----:B------:R-:W-:-:S03]  /*c240*/  SHF.L.U32 R29, R3, 0x17, RZ ;  /* 0x00000017031d7819 */ /* 0x000fc600000006ff */
[----:B------:R-:W-:-:S04]  /*c250*/  FFMA R9, -R2, 1.4426950216293334961, -R9 ;  /* 0x3fb8aa3b02097823 */ /* 0x000fc80000000909 */
[----:B------:R-:W-:-:S06]  /*c260*/  FFMA R2, -R2, 1.925963033500011079e-08, R9 ;  /* 0x32a5706002027823 */ /* 0x000fcc0000000109 */
[----:B------:R-:W1:Y:S02]  /*c270*/  MUFU.EX2 R2, R2 ;  /* 0x0000000200027308 */ /* 0x000e640000000800 */
[----:B-1----:R-:W-:Y:S01]  /*c280*/  FFMA R29, R29, R2, 1 ;  /* 0x3f8000001d1d7423 */ /* 0x002fe20000000002 */
[----:B------:R-:W-:-:S04]  /*c290*/  FFMA.SAT R2, -R31, R13, 0.5 ;  /* 0x3f0000001f027423 */ /* 0x000fc8000000210d */
[----:B------:R-:W-:-:S04]  /*c2a0*/  FFMA.RM R2, R2, R161, 12582913 ;  /* 0x4b40000102027423 */ /* 0x000fc800000040a1 */
[C---:B------:R-:W-:Y:S01]  /*c2b0*/  FADD R3, R2.reuse, -12583039 ;  /* 0xcb40007f02037421 */ /* 0x040fe20000000000 */
[----:B------:R-:W-:Y:S01]  /*c2c0*/  SHF.L.U32 R28, R2, 0x17, RZ ;  /* 0x00000017021c7819 */ /* 0x000fe200000006ff */
[----:B------:R-:W-:Y:S02]  /*c2d0*/  FFMA.SAT R2, -R32, R13, 0.5 ;  /* 0x3f00000020027423 */ /* 0x000fe4000000210d */
[C---:B------:R-:W-:Y:S02]  /*c2e0*/  FFMA R3, -R31.reuse, 1.4426950216293334961, -R3 ;  /* 0x3fb8aa3b1f037823 */ /* 0x040fe40000000903 */
[----:B------:R-:W-:Y:S02]  /*c2f0*/  FFMA.RM R2, R2, R161, 12582913 ;  /* 0x4b40000102027423 */ /* 0x000fe400000040a1 */
[----:B------:R-:W-:Y:S02]  /*c300*/  FFMA R31, -R31, 1.925963033500011079e-08, R3 ;  /* 0x32a570601f1f7823 */ /* 0x000fe40000000103 */
[C---:B------:R-:W-:Y:S01]  /*c310*/  FADD R3, R2.reuse, -12583039 ;  /* 0xcb40007f02037421 */ /* 0x040fe20000000000 */
[----:B------:R-:W-:Y:S01]  /*c320*/  SHF.L.U32 R27, R2, 0x17, RZ ;  /* 0x00000017021b7819 */ /* 0x000fe200000006ff */
[----:B------:R-:W-:-:S02]  /*c330*/  FFMA.SAT R2, -R33, R13, 0.5 ;  /* 0x3f00000021027423 */ /* 0x000fc4000000210d */
[----:B------:R-:W-:Y:S01]  /*c340*/  FFMA R3, -R32, 1.4426950216293334961, -R3 ;  /* 0x3fb8aa3b20037823 */ /* 0x000fe20000000903 */
[----:B------:R-:W1:Y:S01]  /*c350*/  MUFU.EX2 R31, R31 ;  /* 0x0000001f001f7308 */ /* 0x000e620000000800 */
[----:B------:R-:W-:Y:S02]  /*c360*/  FFMA.RM R2, R2, R161, 12582913 ;  /* 0x4b40000102027423 */ /* 0x000fe400000040a1 */
[----:B------:R-:W-:Y:S02]  /*c370*/  FFMA R32, -R32, 1.925963033500011079e-08, R3 ;  /* 0x32a5706020207823 */ /* 0x000fe40000000103 */
[C---:B------:R-:W-:Y:S01]  /*c380*/  FADD R3, R2.reuse, -12583039 ;  /* 0xcb40007f02037421 */ /* 0x040fe20000000000 */
[----:B------:R-:W-:Y:S01]  /*c390*/  SHF.L.U32 R26, R2, 0x17, RZ ;  /* 0x00000017021a7819 */ /* 0x000fe200000006ff */
[----:B------:R-:W-:Y:S02]  /*c3a0*/  FFMA.SAT R2, -R34, R13, 0.5 ;  /* 0x3f00000022027423 */ /* 0x000fe4000000210d */
[----:B------:R-:W-:Y:S01]  /*c3b0*/  FFMA R3, -R33, 1.4426950216293334961, -R3 ;  /* 0x3fb8aa3b21037823 */ /* 0x000fe20000000903 */
[----:B------:R-:W2:Y:S01]  /*c3c0*/  MUFU.EX2 R32, R32 ;  /* 0x0000002000207308 */ /* 0x000ea20000000800 */
[----:B------:R-:W-:-:S02]  /*c3d0*/  FFMA.RM R2, R2, R161, 12582913 ;  /* 0x4b40000102027423 */ /* 0x000fc400000040a1 */
[----:B------:R-:W-:Y:S02]  /*c3e0*/  FFMA R33, -R33, 1.925963033500011079e-08, R3 ;  /* 0x32a5706021217823 */ /* 0x000fe40000000103 */
[C---:B------:R-:W-:Y:S01]  /*c3f0*/  FADD R3, R2.reuse, -12583039 ;  /* 0xcb40007f02037421 */ /* 0x040fe20000000000 */
[----:B------:R-:W-:Y:S02]  /*c400*/  IMAD.SHL.U32 R25, R2, 0x800000, RZ ;  /* 0x0080000002197824 */ /* 0x000fe400078e00ff */
[----:B------:R-:W-:Y:S01]  /*c410*/  FFMA.SAT R2, -R35, R13, 0.5 ;  /* 0x3f00000023027423 */ /* 0x000fe2000000210d */
[----:B-1----:R-:W-:Y:S01]  /*c420*/  FFMA R28, R28, R31, 1 ;  /* 0x3f8000001c1c7423 */ /* 0x002fe2000000001f */
[----:B------:R-:W-:Y:S01]  /*c430*/  FFMA R3, -R34, 1.4426950216293334961, -R3 ;  /* 0x3fb8aa3b22037823 */ /* 0x000fe20000000903 */
[----:B------:R-:W1:Y:S01]  /*c440*/  MUFU.EX2 R33, R33 ;  /* 0x0000002100217308 */ /* 0x000e620000000800 */
[----:B------:R-:W-:Y:S02]  /*c450*/  FFMA.RM R2, R2, R161, 12582913 ;  /* 0x4b40000102027423 */ /* 0x000fe400000040a1 */
[----:B------:R-:W-:-:S02]  /*c460*/  FFMA R34, -R34, 1.925963033500011079e-08, R3 ;  /* 0x32a5706022227823 */ /* 0x000fc40000000103 */
[C---:B------:R-:W-:Y:S01]  /*c470*/  FADD R3, R2.reuse, -12583039 ;  /* 0xcb40007f02037421 */ /* 0x040fe20000000000 */
[----:B------:R-:W-:Y:S01]  /*c480*/  SHF.L.U32 R24, R2, 0x17, RZ ;  /* 0x0000001702187819 */ /* 0x000fe200000006ff */
[----:B------:R-:W-:Y:S01]  /*c490*/  FFMA.SAT R2, -R36, R13, 0.5 ;  /* 0x3f00000024027423 */ /* 0x000fe2000000210d */
[----:B--2---:R-:W-:Y:S01]  /*c4a0*/  FFMA R27, R27, R32, 1 ;  /* 0x3f8000001b1b7423 */ /* 0x004fe20000000020 */
[C---:B------:R-:W-:Y:S01]  /*c4b0*/  FFMA R3, -R35.reuse, 1.4426950216293334961, -R3 ;  /* 0x3fb8aa3b23037823 */ /* 0x040fe20000000903 */
[----:B------:R-:W2:Y:S01]  /*c4c0*/  MUFU.EX2 R34, R34 ;  /* 0x0000002200227308 */ /* 0x000ea20000000800 */
[----:B------:R-:W-:Y:S02]  /*c4d0*/  FFMA.RM R2, R2, R161, 12582913 ;  /* 0x4b40000102027423 */ /* 0x000fe400000040a1 */
[----:B------:R-:W-:Y:S02]  /*c4e0*/  FFMA R35, -R35, 1.925963033500011079e-08, R3 ;  /* 0x32a5706023237823 */ /* 0x000fe40000000103 */
[C---:B------:R-:W-:Y:S01]  /*c4f0*/  FADD R3, R2.reuse, -12583039 ;  /* 0xcb40007f02037421 */ /* 0x040fe20000000000 */
[----:B------:R-:W-:Y:S01]  /*c500*/  SHF.L.U32 R15, R2, 0x17, RZ ;  /* 0x00000017020f7819 */ /* 0x000fe200000006ff */
[----:B------:R-:W-:Y:S01]  /*c510*/  FFMA.SAT R2, -R37, R13, 0.5 ;  /* 0x3f00000025027423 */ /* 0x000fe2000000210d */
[----:B-1----:R-:W-:Y:S01]  /*c520*/  FFMA R26, R26, R33, 1 ;  /* 0x3f8000001a1a7423 */ /* 0x002fe20000000021 */
[----:B------:R-:W-:Y:S01]  /*c530*/  FFMA R3, -R36, 1.4426950216293334961, -R3 ;  /* 0x3fb8aa3b24037823 */ /* 0x000fe20000000903 */
[----:B------:R-:W1:Y:S01]  /*c540*/  MUFU.EX2 R35, R35 ;  /* 0x0000002300237308 */ /* 0x000e620000000800 */
[----:B------:R-:W-:-:S02]  /*c550*/  FFMA.RM R2, R2, R161, 12582913 ;  /* 0x4b40000102027423 */ /* 0x000fc400000040a1 */
[----:B------:R-:W-:Y:S02]  /*c560*/  FFMA R36, -R36, 1.925963033500011079e-08, R3 ;  /* 0x32a5706024247823 */ /* 0x000fe40000000103 */
[C---:B------:R-:W-:Y:S01]  /*c570*/  FADD R3, R2.reuse, -12583039 ;  /* 0xcb40007f02037421 */ /* 0x040fe20000000000 */
[----:B------:R-:W-:Y:S01]  /*c580*/  SHF.L.U32 R14, R2, 0x17, RZ ;  /* 0x00000017020e7819 */ /* 0x000fe200000006ff */
[----:B------:R-:W-:Y:S01]  /*c590*/  FFMA.SAT R2, -R38, R13, 0.5 ;  /* 0x3f00000026027423 */ /* 0x000fe2000000210d */
[----:B--2---:R-:W-:Y:S01]  /*c5a0*/  FFMA R25, R25, R34, 1 ;  /* 0x3f80000019197423 */ /* 0x004fe20000000022 */
[C---:B------:R-:W-:Y:S01]  /*c5b0*/  FFMA R3, -R37.reuse, 1.4426950216293334961, -R3 ;  /* 0x3fb8aa3b25037823 */ /* 0x040fe20000000903 */
[----:B------:R-:W2:Y:S01]  /*c5c0*/  MUFU.EX2 R36, R36 ;  /* 0x0000002400247308 */ /* 0x000ea20000000800 */
[----:B------:R-:W-:Y:S02]  /*c5d0*/  FFMA.RM R2, R2, R161, 12582913 ;  /* 0x4b40000102027423 */ /* 0x000fe400000040a1 */
[----:B------:R-:W-:Y:S01]  /*c5e0*/  FFMA R37, -R37, 1.925963033500011079e-08, R3 ;  /* 0x32a5706025257823 */ /* 0x000fe20000000103 */
[----:B------:R-:W-:Y:S01]  /*c5f0*/  FFMA.SAT R3, -R39, R13, 0.5 ;  /* 0x3f00000027037423 */ /* 0x000fe2000000210d */
[C---:B------:R-:W-:Y:S01]  /*c600*/  FADD R9, R2.reuse, -12583039 ;  /* 0xcb40007f02097421 */ /* 0x040fe20000000000 */
[----:B------:R-:W-:Y:S01]  /*c610*/  SHF.L.U32 R13, R2, 0x17, RZ ;  /* 0x00000017020d7819 */ /* 0x000fe200000006ff */
[----:B-1----:R-:W-:Y:S01]  /*c620*/  FFMA R24, R24, R35, 1 ;  /* 0x3f80000018187423 */ /* 0x002fe20000000023 */
[----:B------:R-:W-:Y:S01]  /*c630*/  FFMA.RM R3, R3, R161, 12582913 ;  /* 0x4b40000103037423 */ /* 0x000fe200000040a1 */
[C---:B------:R-:W-:Y:S01]  /*c640*/  FFMA R9, -R38.reuse, 1.4426950216293334961, -R9 ;  /* 0x3fb8aa3b26097823 */ /* 0x040fe20000000909 */
[----:B------:R-:W1:Y:S02]  /*c650*/  MUFU.EX2 R37, R37 ;  /* 0x0000002500257308 */ /* 0x000e640000000800 */
[C---:B------:R-:W-:Y:S01]  /*c660*/  FADD R2, R3.reuse, -12583039 ;  /* 0xcb40007f03027421 */ /* 0x040fe20000000000 */
[----:B------:R-:W-:Y:S01]  /*c670*/  FFMA R38, -R38, 1.925963033500011079e-08, R9 ;  /* 0x32a5706026267823 */ /* 0x000fe20000000109 */
[----:B------:R-:W-:-:S02]  /*c680*/  SHF.L.U32 R9, R3, 0x17, RZ ;  /* 0x0000001703097819 */ /* 0x000fc400000006ff */
[----:B------:R-:W-:Y:S01]  /*c690*/  FFMA R2, -R39, 1.4426950216293334961, -R2 ;  /* 0x3fb8aa3b27027823 */ /* 0x000fe20000000902 */
[----:B--2---:R-:W-:Y:S02]  /*c6a0*/  FFMA R15, R15, R36, 1 ;  /* 0x3f8000000f0f7423 */ /* 0x004fe40000000024 */
[----:B------:R-:W2:Y:S01]  /*c6b0*/  MUFU.EX2 R38, R38 ;  /* 0x0000002600267308 */ /* 0x000ea20000000800 */
[----:B------:R-:W-:Y:S01]  /*c6c0*/  FFMA R39, -R39, 1.925963033500011079e-08, R2 ;  /* 0x32a5706027277823 */ /* 0x000fe20000000102 */
[----:B------:R-:W-:-:S05]  /*c6d0*/  VIADD R2, R0, 0x1800000 ;  /* 0x0180000000027836 */ /* 0x000fca0000000000 */
[----:B------:R-:W-:Y:S01]  /*c6e0*/  LOP3.LUT R2, R2, 0x7f800000, RZ, 0xc0, !PT ;  /* 0x7f80000002027812 */ /* 0x000fe200078ec0ff */
[----:B------:R-:W3:Y:S01]  /*c6f0*/  MUFU.EX2 R39, R39 ;  /* 0x0000002700277308 */ /* 0x000ee20000000800 */
[----:B-1----:R-:W-:Y:S02]  /*c700*/  FFMA R14, R14, R37, 1 ;  /* 0x3f8000000e0e7423 */ /* 0x002fe40000000025 */
[----:B------:R-:W-:Y:S01]  /*c710*/  ISETP.GT.U32.AND P2, PT, R2, 0x1ffffff, PT ;  /* 0x01ffffff0200780c */ /* 0x000fe20003f44070 */
[----:B--2---:R-:W-:Y:S01]  /*c720*/  FFMA R13, R13, R38, 1 ;  /* 0x3f8000000d0d7423 */ /* 0x004fe20000000026 */
[----:B---3--:R-:W-:-:S11]  /*c730*/  FFMA R9, R9, R39, 1 ;  /* 0x3f80000009097423 */ /* 0x008fd60000000027 */
[----:B------:R-:W-:Y:S05]  /*c740*/  @P2 BRA `(.L_x_111) ;  /* 0x0000000000102947 */ /* 0x000fea0003800000 */
[----:B------:R-:W-:-:S07]  /*c750*/  MOV R2, 0xc770 ;  /* 0x0000c77000027802 */ /* 0x000fce0000000f00 */
[----:B------:R-:W-:Y:S05]  /*c760*/  CALL.REL.NOINC `($__internal_0_$__cuda_sm20_rcp_rn_f32_slowpath) ;  /* 0x00000210004c7944 */ /* 0x000fea0003c00000 */
[----:B------:R-:W-:Y:S01]  /*c770*/  MOV R161, R0 ;  /* 0x0000000000a17202 */ /* 0x000fe20000000f00 */
[----:B------:R-:W-:Y:S06]  /*c780*/  BRA `(.L_x_112) ;  /* 0x0000000000107947 */ /* 0x000fec0003800000 */
.L_x_111:
[----:B------:R-:W1:Y:S02]  /*c790*/  MUFU.RCP R161, R0 ;  /* 0x0000000000a17308 */ /* 0x000e640000001000 */
[----:B-1----:R-:W-:-:S04]  /*c7a0*/  FFMA R0, R0, R161, -1 ;  /* 0xbf80000000007423 */ /* 0x002fc800000000a1 */
[----:B------:R-:W-:-:S04]  /*c7b0*/  FADD.FTZ R0, -R0, -RZ ;  /* 0x800000ff00007221 */ /* 0x000fc80000010100 */
[----:B------:R-:W-:-:S07]  /*c7c0*/  FFMA R161, R161, R0, R161 ;  /* 0x00000000a1a17223 */ /* 0x000fce00000000a1 */
.L_x_112:
[----:B------:R-:W-:Y:S05]  /*c7d0*/  BSYNC B1 ;  /* 0x0000000000017941 */ /* 0x000fea0003800000 */
.L_x_110:
        /* <DEDUP_REMOVED lines=10> */
.L_x_114:
[----:B------:R-:W1:Y:S02]  /*c880*/  MUFU.RCP R39, R160 ;  /* 0x000000a000277308 */ /* 0x000e640000001000 */
[----:B-1----:R-:W-:-:S04]  /*c890*/  FFMA R160, R160, R39, -1 ;  /* 0xbf800000a0a07423 */ /* 0x002fc80000000027 */
[----:B------:R-:W-:-:S04]  /*c8a0*/  FADD.FTZ R160, -R160, -RZ ;  /* 0x800000ffa0a07221 */ /* 0x000fc80000010100 */
[----:B------:R-:W-:-:S07]  /*c8b0*/  FFMA R39, R39, R160, R39 ;  /* 0x000000a027277223 */ /* 0x000fce0000000027 */
.L_x_115:
[----:B------:R-:W-:Y:S05]  /*c8c0*/  BSYNC B1 ;  /* 0x0000000000017941 */ /* 0x000fea0003800000 */
.L_x_113:
[----:B------:R-:W-:Y:S01]  /*c8d0*/  IADD3 R0, R159, 0x1800000, RZ ;  /* 0x018000009f007810 */ /* 0x000fe20007ffe0ff */
[----:B------:R-:W-:Y:S03]  /*c8e0*/  BSSY B1, `(.L_x_116) ;  /* 0x000000d000017945 */ /* 0x000fe60003800000 */
[----:B------:R-:W-:-:S04]  /*c8f0*/  LOP3.LUT R0, R0, 0x7f800000, RZ, 0xc0, !PT ;  /* 0x7f80000000007812 */ /* 0x000fc800078ec0ff */
[----:B------:R-:W-:-:S13]  /*c900*/  ISETP.GT.U32.AND P2, PT, R0, 0x1ffffff, PT ;  /* 0x01ffffff0000780c */ /* 0x000fda0003f44070 */
[----:B------:R-:W-:Y:S05]  /*c910*/  @P2 BRA `(.L_x_117) ;  /* 0x0000000000142947 */ /* 0x000fea0003800000 */
[----:B------:R-:W-:Y:S01]  /*c920*/  IMAD.MOV.U32 R0, RZ, RZ, R159 ;  /* 0x000000ffff007224 */ /* 0x000fe200078e009f */
[----:B------:R-:W-:-:S07]  /*c930*/  MOV R2, 0xc950 ;  /* 0x0000c95000027802 */ /* 0x000fce0000000f00 */
[----:B------:R-:W-:Y:S05]  /*c940*/  CALL.REL.NOINC `($__internal_0_$__cuda_sm20_rcp_rn_f32_slowpath) ;  /* 0x0000020c00d47944 */ /* 0x000fea0003c00000 */
[----:B------:R-:W-:Y:S01]  /*c950*/  MOV R38, R0 ;  /* 0x0000000000267202 */ /* 0x000fe20000000f00 */
[----:B------:R-:W-:Y:S06]  /*c960*/  BRA `(.L_x_118) ;  /* 0x0000000000107947 */ /* 0x000fec0003800000 */
.L_x_117:
[----:B------:R-:W1:Y:S02]  /*c970*/  MUFU.RCP R38, R159 ;  /* 0x0000009f00267308 */ /* 0x000e640000001000 */
[----:B-1----:R-:W-:-:S04]  /*c980*/  FFMA R159, R159, R38, -1 ;  /* 0xbf8000009f9f7423 */ /* 0x002fc80000000026 */
[----:B------:R-:W-:-:S04]  /*c990*/  FADD.FTZ R159, -R159, -RZ ;  /* 0x800000ff9f9f7221 */ /* 0x000fc80000010100 */
[----:B------:R-:W-:-:S07]  /*c9a0*/  FFMA R38, R38, R159, R38 ;  /* 0x0000009f26267223 */ /* 0x000fce0000000026 */
.L_x_118:
[----:B------:R-:W-:Y:S05]  /*c9b0*/  BSYNC B1 ;  /* 0x0000000000017941 */ /* 0x000fea0003800000 */
.L_x_116:
        /* <DEDUP_REMOVED lines=10> */
.L_x_120:
[----:B------:R-:W1:Y:S02]  /*ca60*/  MUFU.RCP R37, R158 ;  /* 0x0000009e00257308 */ /* 0x000e640000001000 */
[----:B-1----:R-:W-:-:S04]  /*ca70*/  FFMA R158, R158, R37, -1 ;  /* 0xbf8000009e9e7423 */ /* 0x002fc80000000025 */
[----:B------:R-:W-:-:S04]  /*ca80*/  FADD.FTZ R158, -R158, -RZ ;  /* 0x800000ff9e9e7221 */ /* 0x000fc80000010100 */
[----:B------:R-:W-:-:S07]  /*ca90*/  FFMA R37, R37, R158, R37 ;  /* 0x0000009e25257223 */ /* 0x000fce0000000025 */
.L_x_121:
[----:B------:R-:W-:Y:S05]  /*caa0*/  BSYNC B1 ;  /* 0x0000000000017941 */ /* 0x000fea0003800000 */
.L_x_119:
        /* <DEDUP_REMOVED lines=10> */
.L_x_123:
[----:B------:R-:W1:Y:S02]  /*cb50*/  MUFU.RCP R36, R157 ;  /* 0x0000009d00247308 */ /* 0x000e640000001000 */
[----:B-1----:R-:W-:-:S04]  /*cb60*/  FFMA R157, R157, R36, -1 ;  /* 0xbf8000009d9d7423 */ /* 0x002fc80000000024 */
[----:B------:R-:W-:-:S04]  /*cb70*/  FADD.FTZ R157, -R157, -RZ ;  /* 0x800000ff9d9d7221 */ /* 0x000fc80000010100 */
[----:B------:R-:W-:-:S07]  /*cb80*/  FFMA R36, R36, R157, R36 ;  /* 0x0000009d24247223 */ /* 0x000fce0000000024 */
.L_x_124:
[----:B------:R-:W-:Y:S05]  /*cb90*/  BSYNC B1 ;  /* 0x0000000000017941 */ /* 0x000fea0003800000 */
.L_x_122:
        /* <DEDUP_REMOVED lines=10> */
.L_x_126:
[----:B------:R-:W1:Y:S02]  /*cc40*/  MUFU.RCP R0, R30 ;  /* 0x0000001e00007308 */ /* 0x000e640000001000 */
[----:B-1----:R-:W-:-:S04]  /*cc50*/  FFMA R30, R30, R0, -1 ;  /* 0xbf8000001e1e7423 */ /* 0x002fc80000000000 */
[----:B------:R-:W-:-:S04]  /*cc60*/  FADD.FTZ R30, -R30, -RZ ;  /* 0x800000ff1e1e7221 */ /* 0x000fc80000010100 */
[----:B------:R-:W-:-:S07]  /*cc70*/  FFMA R30, R0, R30, R0 ;  /* 0x0000001e001e7223 */ /* 0x000fce0000000000 */
.L_x_127:
[----:B------:R-:W-:Y:S05]  /*cc80*/  BSYNC B1 ;  /* 0x0000000000017941 */ /* 0x000fea0003800000 */
.L_x_125:
        /* <DEDUP_REMOVED lines=10> */
.L_x_129:
[----:B------:R-:W1:Y:S02]  /*cd30*/  MUFU.RCP R35, R29 ;  /* 0x0000001d00237308 */ /* 0x000e640000001000 */
[----:B-1----:R-:W-:-:S04]  /*cd40*/  FFMA R29, R29, R35, -1 ;  /* 0xbf8000001d1d7423 */ /* 0x002fc80000000023 */
[----:B------:R-:W-:-:S04]  /*cd50*/  FADD.FTZ R29, -R29, -RZ ;  /* 0x800000ff1d1d7221 */ /* 0x000fc80000010100 */
[----:B------:R-:W-:-:S07]  /*cd60*/  FFMA R35, R35, R29, R35 ;  /* 0x0000001d23237223 */ /* 0x000fce0000000023 */
.L_x_130:
[----:B------:R-:W-:Y:S05]  /*cd70*/  BSYNC B1 ;  /* 0x0000000000017941 */ /* 0x000fea0003800000 */
.L_x_128:
        /* <DEDUP_REMOVED lines=10> */
.L_x_132:
[----:B------:R-:W1:Y:S02]  /*ce20*/  MUFU.RCP R31, R28 ;  /* 0x0000001c001f7308 */ /* 0x000e640000001000 */
[----:B-1----:R-:W-:-:S04]  /*ce30*/  FFMA R28, R28, R31, -1 ;  /* 0xbf8000001c1c7423 */ /* 0x002fc8000000001f */
[----:B------:R-:W-:-:S04]  /*ce40*/  FADD.FTZ R28, -R28, -RZ ;  /* 0x800000ff1c1c7221 */ /* 0x000fc80000010100 */
[----:B------:R-:W-:-:S07]  /*ce50*/  FFMA R31, R31, R28, R31 ;  /* 0x0000001c1f1f7223 */ /* 0x000fce000000001f */
.L_x_133:
[----:B------:R-:W-:Y:S05]  /*ce60*/  BSYNC B1 ;  /* 0x0000000000017941 */ /* 0x000fea0003800000 */
.L_x_131:
        /* <DEDUP_REMOVED lines=10> */
.L_x_135:
[----:B------:R-:W1:Y:S02]  /*cf10*/  MUFU.RCP R34, R27 ;  /* 0x0000001b00227308 */ /* 0x000e640000001000 */
[----:B-1----:R-:W-:-:S04]  /*cf20*/  FFMA R27, R27, R34, -1 ;  /* 0xbf8000001b1b7423 */ /* 0x002fc80000000022 */
[----:B------:R-:W-:-:S04]  /*cf30*/  FADD.FTZ R27, -R27, -RZ ;  /* 0x800000ff1b1b7221 */ /* 0x000fc80000010100 */
[----:B------:R-:W-:-:S07]  /*cf40*/  FFMA R34, R34, R27, R34 ;  /* 0x0000001b22227223 */ /* 0x000fce0000000022 */
.L_x_136:
[----:B------:R-:W-:Y:S05]  /*cf50*/  BSYNC B1 ;  /* 0x0000000000017941 */ /* 0x000fea0003800000 */
.L_x_134:
        /* <DEDUP_REMOVED lines=10> */
.L_x_138:
[----:B------:R-:W1:Y:S02]  /*d000*/  MUFU.RCP R33, R26 ;  /* 0x0000001a00217308 */ /* 0x000e640000001000 */
[----:B-1----:R-:W-:-:S04]  /*d010*/  FFMA R26, R26, R33, -1 ;  /* 0xbf8000001a1a7423 */ /* 0x002fc80000000021 */
[----:B------:R-:W-:-:S04]  /*d020*/  FADD.FTZ R26, -R26, -RZ ;  /* 0x800000ff1a1a7221 */ /* 0x000fc80000010100 */
[----:B------:R-:W-:-:S07]  /*d030*/  FFMA R33, R33, R26, R33 ;  /* 0x0000001a21217223 */ /* 0x000fce0000000021 */
.L_x_139:
[----:B------:R-:W-:Y:S05]  /*d040*/  BSYNC B1 ;  /* 0x0000000000017941 */ /* 0x000fea0003800000 */
.L_x_137:
        /* <DEDUP_REMOVED lines=10> */
.L_x_141:
[----:B------:R-:W1:Y:S02]  /*d0f0*/  MUFU.RCP R32, R25 ;  /* 0x0000001900207308 */ /* 0x000e640000001000 */
[----:B-1----:R-:W-:-:S04]  /*d100*/  FFMA R25, R25, R32, -1 ;  /* 0xbf80000019197423 */ /* 0x002fc80000000020 */
[----:B------:R-:W-:-:S04]  /*d110*/  FADD.FTZ R25, -R25, -RZ ;  /* 0x800000ff19197221 */ /* 0x000fc80000010100 */
[----:B------:R-:W-:-:S07]  /*d120*/  FFMA R32, R32, R25, R32 ;  /* 0x0000001920207223 */ /* 0x000fce0000000020 */
.L_x_142:
[----:B------:R-:W-:Y:S05]  /*d130*/  BSYNC B1 ;  /* 0x0000000000017941 */ /* 0x000fea0003800000 */
.L_x_140:
        /* <DEDUP_REMOVED lines=10> */
.L_x_144:
[----:B------:R-:W1:Y:S02]  /*d1e0*/  MUFU.RCP R25, R24 ;  /* 0x0000001800197308 */ /* 0x000e640000001000 */
[----:B-1----:R-:W-:-:S04]  /*d1f0*/  FFMA R24, R24, R25, -1 ;  /* 0xbf80000018187423 */ /* 0x002fc80000000019 */
[----:B------:R-:W-:-:S04]  /*d200*/  FADD.FTZ R24, -R24, -RZ ;  /* 0x800000ff18187221 */ /* 0x000fc80000010100 */
[----:B------:R-:W-:-:S07]  /*d210*/  FFMA R25, R25, R24, R25 ;  /* 0x0000001819197223 */ /* 0x000fce0000000019 */
.L_x_145:
[----:B------:R-:W-:Y:S05]  /*d220*/  BSYNC B1 ;  /* 0x0000000000017941 */ /* 0x000fea0003800000 */
.L_x_143:
        /* <DEDUP_REMOVED lines=10> */
.L_x_147:
[----:B------:R-:W1:Y:S02]  /*d2d0*/  MUFU.RCP R0, R15 ;  /* 0x0000000f00007308 */ /* 0x000e640000001000 */
[----:B-1----:R-:W-:-:S04]  /*d2e0*/  FFMA R15, R15, R0, -1 ;  /* 0xbf8000000f0f7423 */ /* 0x002fc80000000000 */
[----:B------:R-:W-:-:S04]  /*d2f0*/  FADD.FTZ R15, -R15, -RZ ;  /* 0x800000ff0f0f7221 */ /* 0x000fc80000010100 */
[----:B------:R-:W-:-:S07]  /*d300*/  FFMA R15, R0, R15, R0 ;  /* 0x0000000f000f7223 */ /* 0x000fce0000000000 */
.L_x_148:
[----:B------:R-:W-:Y:S05]  /*d310*/  BSYNC B1 ;  /* 0x0000000000017941 */ /* 0x000fea0003800000 */
.L_x_146:
        /* <DEDUP_REMOVED lines=10> */
.L_x_150:
[----:B------:R-:W1:Y:S02]  /*d3c0*/  MUFU.RCP R26, R14 ;  /* 0x0000000e001a7308 */ /* 0x000e640000001000 */
[----:B-1----:R-:W-:-:S04]  /*d3d0*/  FFMA R14, R14, R26, -1 ;  /* 0xbf8000000e0e7423 */ /* 0x002fc8000000001a */
[----:B------:R-:W-:-:S04]  /*d3e0*/  FADD.FTZ R14, -R14, -RZ ;  /* 0x800000ff0e0e7221 */ /* 0x000fc80000010100 */
[----:B------:R-:W-:-:S07]  /*d3f0*/  FFMA R26, R26, R14, R26 ;  /* 0x0000000e1a1a7223 */ /* 0x000fce000000001a */
.L_x_151:
[----:B------:R-:W-:Y:S05]  /*d400*/  BSYNC B1 ;  /* 0x0000000000017941 */ /* 0x000fea0003800000 */
.L_x_149:
        /* <DEDUP_REMOVED lines=10> */
.L_x_153:
[----:B------:R-:W1:Y:S02]  /*d4b0*/  MUFU.RCP R0, R13 ;  /* 0x0000000d00007308 */ /* 0x000e640000001000 */
[----:B-1----:R-:W-:-:S04]  /*d4c0*/  FFMA R13, R13, R0, -1 ;  /* 0xbf8000000d0d7423 */ /* 0x002fc80000000000 */
[----:B------:R-:W-:-:S04]  /*d4d0*/  FADD.FTZ R13, -R13, -RZ ;  /* 0x800000ff0d0d7221 */ /* 0x000fc80000010100 */
[----:B------:R-:W-:-:S07]  /*d4e0*/  FFMA R13, R0, R13, R0 ;  /* 0x0000000d000d7223 */ /* 0x000fce0000000000 */
.L_x_154:
[----:B------:R-:W-:Y:S05]  /*d4f0*/  BSYNC B1 ;  /* 0x0000000000017941 */ /* 0x000fea0003800000 */
.L_x_152:
[----:B------:R-:W-:-:S04]  /*d500*/  IADD3 R0, R9, 0x1800000, RZ ;  /* 0x0180000009007810 */ /* 0x000fc80007ffe0ff */
        /* <DEDUP_REMOVED lines=8> */
.L_x_155:
[----:B------:R-:W1:Y:S02]  /*d590*/  MUFU.RCP R27, R9 ;  /* 0x00000009001b7308 */ /* 0x000e640000001000 */
[----:B-1----:R-:W-:-:S04]  /*d5a0*/  FFMA R9, R9, R27, -1 ;  /* 0xbf80000009097423 */ /* 0x002fc8000000001b */
[----:B------:R-:W-:-:S04]  /*d5b0*/  FADD.FTZ R9, -R9, -RZ ;  /* 0x800000ff09097221 */ /* 0x000fc80000010100 */
[----:B------:R-:W-:-:S07]  /*d5c0*/  FFMA R27, R27, R9, R27 ;  /* 0x000000091b1b7223 */ /* 0x000fce000000001b */
.L_x_156:
[----:B------:R-:W-:Y:S01]  /*d5d0*/  F2FP.BF16.F32.PACK_AB R28, R39, R161 ;  /* 0x000000a1271c723e */ /* 0x000fe200000010ff */
[----:B------:R-:W-:Y:S05]  /*d5e0*/  WARPSYNC.ALL ;  /* 0x0000000000007948 */ /* 0x000fea0003800000 */
[----:B------:R-:W-:Y:S01]  /*d5f0*/  F2FP.BF16.F32.PACK_AB R29, R37, R38 ;  /* 0x00000026251d723e */ /* 0x000fe200000010ff */
[----:B------:R-:W-:Y:S01]  /*d600*/  BSSY B0, `(.L_x_157) ;  /* 0x000001b000007945 */ /* 0x000fe20003800000 */
[----:B------:R-:W-:Y:S02]  /*d610*/  F2FP.BF16.F32.PACK_AB R30, R30, R36 ;  /* 0x000000241e1e723e */ /* 0x000fe400000010ff */
[----:B------:R-:W-:-:S02]  /*d620*/  F2FP.BF16.F32.PACK_AB R31, R31, R35 ;  /* 0x000000231f1f723e */ /* 0x000fc400000010ff */
[----:B------:R-:W-:Y:S02]  /*d630*/  F2FP.BF16.F32.PACK_AB R24, R33, R34 ;  /* 0x000000222118723e */ /* 0x000fe400000010ff */
[----:B------:R-:W-:Y:S01]  /*d640*/  F2FP.BF16.F32.PACK_AB R25, R25, R32 ;  /* 0x000000201919723e */ /* 0x000fe200000010ff */
[----:B------:R1:W-:Y:S01]  /*d650*/  STSM.16.M88.4 [R164+0x2200], R28 ;  /* 0x0022001ca4007844 */ /* 0x0003e20000000200 */
[----:B------:R-:W-:Y:S02]  /*d660*/  F2FP.BF16.F32.PACK_AB R26, R26, R15 ;  /* 0x0000000f1a1a723e */ /* 0x000fe400000010ff */
[----:B------:R-:W-:Y:S02]  /*d670*/  F2FP.BF16.F32.PACK_AB R27, R27, R13 ;  /* 0x0000000d1b1b723e */ /* 0x000fe400000010ff */
[----:B------:R-:W-:-:S05]  /*d680*/  LEA R0, R165, R164, 0x1 ;  /* 0x000000a4a5007211 */ /* 0x000fca00078e08ff */
        /* <DEDUP_REMOVED lines=11> */
[----:B------:R-:W-:Y:S02]  /*d740*/  UIADD3 UR4, UR49, 0x2200, URZ ;  /* 0x0000220031047890 */ /* 0x000fe4000fffe03f */
[----:B------:R-:W-:Y:S01]  /*d750*/  UIADD3.X UR9, URZ, UR51, URZ, UP0, !UPT ;  /* 0x000000333f097290 */ /* 0x000fe200087fe43f */
[----:B------:R-:W-:Y:S01]  /*d760*/  UMOV UR5, UR41 ;  /* 0x0000002900057c82 */ /* 0x000fe20008000000 */
[----:B------:R-:W-:-:S07]  /*d770*/  UMOV UR7, UR43 ;  /* 0x0000002b00077c82 */ /* 0x000fce0008000000 */
[----:B------:R2:W-:Y:S01]  /*d780*/  UTMASTG.3D [UR4], [UR8] ;  /* 0x00000004080073b5 */ /* 0x0005e20008010000 */
[----:B------:R0:W-:Y:S01]  /*d790*/  UTMACMDFLUSH ;  /* 0x00000000000079b7 */ /* 0x0001e20000000000 */
[----:B--2---:R-:W-:-:S04]  /*d7a0*/  DEPBAR.LE SB0, 0x1 ;  /* 0x000080400000791a */ /* 0x004fc80000000000 */
.L_x_158:
[----:B------:R-:W-:Y:S05]  /*d7b0*/  BSYNC B0 ;  /* 0x0000000000007941 */ /* 0x000fea0003800000 */
.L_x_157:
[----:B-1----:R-:W-:Y:S01]  /*d7c0*/  VIADD R0, R164, 0x2200 ;  /* 0x00002200a4007836 */ /* 0x002fe20000000000 */
[----:B------:R-:W-:Y:S04]  /*d7d0*/  BAR.SYNC.DEFER_BLOCKING 0x1, 0x100 ;  /* 0x0044000000007b1d */ /* 0x000fe80000010000 */
[----:B------:R-:W-:Y:S02]  /*d7e0*/  LEA R160, R165, R0, 0x1 ;  /* 0x00000000a5a07211 */ /* 0x000fe400078e08ff */
[----:B------:R-:W-:Y:S04]  /*d7f0*/  BSSY B0, `(.L_x_159) ;  /* 0x0000009000007945 */ /* 0x000fe80003800000 */
[----:B------:R-:W-:Y:S05]  /*d800*/  @P0 BRA `(.L_x_160) ;  /* 0x00000000001c0947 */ /* 0x000fea0003800000 */
[----:B------:R-:W-:-:S13]  /*d810*/  ISETP.NE.AND P2, PT, R155, 0x3, PT ;  /* 0x000000039b00780c */ /* 0x000fda0003f45270 */
[----:B------:R-:W-:Y:S05]  /*d820*/  @!P2 BRA `(.L_x_161) ;  /* 0x000000000004a947 */ /* 0x000fea0003800000 */
[----:B------:R-:W-:Y:S01]  /*d830*/  BPT.TRAP 0x1 ;  /* 0x000000040000795c */ /* 0x000fe20000300000 */
.L_x_161:
[----:B------:R-:W-:-:S04]  /*d840*/  ULEA UR4, UR36, UR49, 0x3 ;  /* 0x0000003124047291 */ /* 0x000fc8000f8e183f */
[----:B------:R-:W-:-:S04]  /*d850*/  UIADD3 UR4, UR4, 0x50, URZ ;  /* 0x0000005004047890 */ /* 0x000fc8000fffe03f */
[----:B------:R-:W-:-:S09]  /*d860*/  UPRMT UR4, UR48, 0x654, UR4 ;  /* 0x0000065430047896 */ /* 0x000fd20008000004 */
[----:B------:R-:W-:Y:S03]  /*d870*/  SYNCS.ARRIVE.TRANS64.RED.A1T0 RZ, [UR4], RZ ;  /* 0x000000ffffff79a7 */ /* 0x000fe60008100404 */
.L_x_160:
[----:B------:R-:W-:Y:S05]  /*d880*/  BSYNC B0 ;  /* 0x0000000000007941 */ /* 0x000fea0003800000 */
.L_x_159:
[----:B------:R-:W-:Y:S01]  /*d890*/  UIADD3 UR36, UR36, 0x1, URZ ;  /* 0x0000000124247890 */ /* 0x000fe2000fffe03f */
[----:B------:R-:W-:Y:S01]  /*d8a0*/  BSSY B0, `(.L_x_162) ;  /* 0x0000038000007945 */ /* 0x000fe20003800000 */
[----:B------:R-:W-:Y:S02]  /*d8b0*/  MOV R9, RZ ;  /* 0x000000ff00097202 */ /* 0x000fe40000000f00 */
[----:B------:R-:W-:-:S04]  /*d8c0*/  UISETP.NE.AND UP0, UPT, UR36, 0x4, UPT ;  /* 0x000000042400788c */ /* 0x000fc8000bf05270 */
[----:B------:R-:W-:Y:S01]  /*d8d0*/  USEL UR36, UR36, URZ, UP0 ;  /* 0x0000003f24247287 */ /* 0x000fe20008000000 */
[----:B------:R-:W-:Y:S11]  /*d8e0*/  @P0 BRA `(.L_x_163) ;  /* 0x0000000000cc0947 */ /* 0x000ff60003800000 */
[----:B------:R-:W-:-:S13]  /*d8f0*/  ISETP.NE.AND P2, PT, R155, 0x3, PT ;  /* 0x000000039b00780c */ /* 0x000fda0003f45270 */
[----:B------:R-:W-:Y:S05]  /*d900*/  @!P2 BRA `(.L_x_164) ;  /* 0x000000000004a947 */ /* 0x000fea0003800000 */
[----:B------:R-:W-:Y:S01]  /*d910*/  BPT.TRAP 0x1 ;  /* 0x000000040000795c */ /* 0x000fe20000300000 */
.L_x_164:
[----:B------:R-:W-:Y:S01]  /*d920*/  LEA R0, R4, UR49, 0x3 ;  /* 0x0000003104007c11 */ /* 0x000fe2000f8e18ff */
[----:B------:R-:W-:Y:S01]  /*d930*/  BSSY B1, `(.L_x_165) ;  /* 0x0000004000017945 */ /* 0x000fe20003800000 */
[----:B------:R-:W-:-:S04]  /*d940*/  SHF.L.U32 R2, RZ, 0x1f, RZ ;  /* 0x0000001fff027819 */ /* 0x000fc800000006ff */
[----:B------:R-:W1:Y:S02]  /*d950*/  SYNCS.PHASECHK.TRANS64.TRYWAIT P2, [R0+URZ+0x30], R2 ;  /* 0x00003002000075a7 */ /* 0x000e64000804017f */
[----:B-1----:R-:W-:Y:S05]  /*d960*/  @!P2 BRA `(.L_x_166) ;  /* 0x000001f00064a947 */ /* 0x002fea0003800000 */
.L_x_1123:
[----:B------:R-:W-:Y:S05]  /*d970*/  BSYNC B1 ;  /* 0x0000000000017941 */ /* 0x000fea0003800000 */
.L_x_165:
        /* <DEDUP_REMOVED lines=10> */
[----:B------:R-:W-:Y:S01]  /*da20*/  IMAD.U32 R6, R11, 0x10000, RZ ;  /* 0x000100000b067824 */ /* 0x000fe200078e00ff */
[----:B------:R-:W-:Y:S01]  /*da30*/  SHF.L.U32 R21, R14, 0x10, RZ ;  /* 0x000000100e157819 */ /* 0x000fe200000006ff */
[C---:B------:R-:W-:Y:S01]  /*da40*/  FMUL R153, R16.reuse, R12 ;  /* 0x0000000c10997220 */ /* 0x040fe20000400000 */
        /* <DEDUP_REMOVED lines=18> */
[----:B------:R-:W-:Y:S01]  /*db70*/  LOP3.LUT R5, R11, 0xffff0000, RZ, 0xc0, !PT ;  /* 0xffff00000b057812 */ /* 0x000fe200078ec0ff */
[C---:B------:R-:W-:Y:S01]  /*db80*/  FMUL R11, R16.reuse, R0 ;  /* 0x00000000100b7220 */ /* 0x040fe20000400000 */
[C---:B------:R-:W-:Y:S01]  /*db90*/  FMUL R10, R16.reuse, R9 ;  /* 0x00000009100a7220 */ /* 0x040fe20000400000 */
[C---:B------:R-:W-:Y:S01]  /*dba0*/  FMUL R8, R16.reuse, R2 ;  /* 0x0000000210087220 */ /* 0x040fe20000400000 */
[C---:B------:R-:W-:Y:S01]  /*dbb0*/  FMUL R7, R16.reuse, R7 ;  /* 0x0000000710077220 */ /* 0x040fe20000400000 */
[C---:B------:R-:W-:Y:S01]  /*dbc0*/  FMUL R6, R16.reuse, R6 ;  /* 0x0000000610067220 */ /* 0x040fe20000400000 */
[----:B------:R-:W-:-:S07]  /*dbd0*/  FMUL R5, R16, R5 ;  /* 0x0000000510057220 */ /* 0x000fce0000400000 */
.L_x_167:
[----:B------:R-:W-:-:S04]  /*dbe0*/  IADD3 R4, R4, 0x1, RZ ;  /* 0x0000000104047810 */ /* 0x000fc80007ffe0ff */
[----:B------:R-:W-:-:S04]  /*dbf0*/  ISETP.NE.AND P2, PT, R4, 0x4, PT ;  /* 0x000000040400780c */ /* 0x000fc80003f45270 */
[----:B------:R-:W-:Y:S02]  /*dc00*/  SEL R4, R4, RZ, P2 ;  /* 0x000000ff04047207 */ /* 0x000fe40001000000 */
[----:B------:R-:W-:-:S07]  /*dc10*/  SEL R9, RZ, 0x1, P2 ;  /* 0x00000001ff097807 */ /* 0x000fce0001000000 */
.L_x_163:
[----:B------:R-:W-:Y:S05]  /*dc20*/  BSYNC B0 ;  /* 0x0000000000007941 */ /* 0x000fea0003800000 */
.L_x_162:
[----:B-1----:R-:W2:Y:S04]  /*dc30*/  LDL.LU R0, [R1+0x40] ;  /* 0x0000400001007983 */ /* 0x002ea80000300800 */
[----:B------:R-:W3:Y:S04]  /*dc40*/  LDL.LU R13, [R1+0x44] ;  /* 0x00004400010d7983 */ /* 0x000ee80000300800 */
[----:B------:R-:W4:Y:S04]  /*dc50*/  LDL.LU R34, [R1+0x48] ;  /* 0x0000480001227983 */ /* 0x000f280000300800 */
[----:B------:R-:W5:Y:S04]  /*dc60*/  LDL.LU R33, [R1+0x4c] ;  /* 0x00004c0001217983 */ /* 0x000f680000300800 */
[----:B------:R-:W5:Y:S04]  /*dc70*/  LDL.LU R32, [R1+0x50] ;  /* 0x0000500001207983 */ /* 0x000f680000300800 */
[----:B------:R-:W5:Y:S04]  /*dc80*/  LDL.LU R31, [R1+0x54] ;  /* 0x00005400011f7983 */ /* 0x000f680000300800 */
[----:B------:R-:W5:Y:S04]  /*dc90*/  LDL.LU R30, [R1+0x58] ;  /* 0x00005800011e7983 */ /* 0x000f680000300800 */
[----:B------:R-:W5:Y:S04]  /*dca0*/  LDL.LU R29, [R1+0x5c] ;  /* 0x00005c00011d7983 */ /* 0x000f680000300800 */
[----:B------:R-:W5:Y:S04]  /*dcb0*/  LDL.LU R28, [R1+0x60] ;  /* 0x00006000011c7983 */ /* 0x000f680000300800 */
[----:B------:R-:W5:Y:S01]  /*dcc0*/  LDL.LU R27, [R1+0x64] ;  /* 0x00006400011b7983 */ /* 0x000f620000300800 */
[----:B------:R-:W-:-:S02]  /*dcd0*/  MOV R36, 0x3bbb989d ;  /* 0x3bbb989d00247802 */ /* 0x000fc40000000f00 */
[----:B------:R-:W-:Y:S01]  /*dce0*/  MOV R14, 0x437c0000 ;  /* 0x437c0000000e7802 */ /* 0x000fe20000000f00 */
[----:B------:R-:W5:Y:S04]  /*dcf0*/  LDL.LU R26, [R1+0x68] ;  /* 0x00006800011a7983 */ /* 0x000f680000300800 */
[----:B------:R-:W5:Y:S04]  /*dd00*/  LDL.LU R25, [R1+0x6c] ;  /* 0x00006c0001197983 */ /* 0x000f680000300800 */
[----:B------:R-:W5:Y:S04]  /*dd10*/  LDL.LU R24, [R1+0x70] ;  /* 0x0000700001187983 */ /* 0x000f680000300800 */
[----:B------:R-:W5:Y:S04]  /*dd20*/  LDL.LU R15, [R1+0x74] ;  /* 0x00007400010f7983 */ /* 0x000f680000300800 */
[----:B------:R-:W5:Y:S04]  /*dd30*/  LDL.LU R38, [R1+0x78] ;  /* 0x0000780001267983 */ /* 0x000f680000300800 */
[----:B------:R-:W5:Y:S01]  /*dd40*/  LDL.LU R37, [R1+0x7c] ;  /* 0x00007c0001257983 */ /* 0x000f620000300800 */
[----:B------:R-:W-:Y:S01]  /*dd50*/  BSSY B1, `(.L_x_168) ;  /* 0x000009d000017945 */ /* 0x000fe20003800000 */
[----:B--2---:R-:W-:-:S04]  /*dd60*/  FFMA R0, R17, R0, R154 ;  /* 0x0000000011007223 */ /* 0x004fc8000000009a */
[----:B------:R-:W-:-:S04]  /*dd70*/  FFMA.SAT R2, -R0, R36, 0.5 ;  /* 0x3f00000000027423 */ /* 0x000fc80000002124 */
[----:B------:R-:W-:-:S04]  /*dd80*/  FFMA.RM R2, R2, R14, 12582913 ;  /* 0x4b40000102027423 */ /* 0x000fc8000000400e */
[----:B------:R-:W-:-:S04]  /*dd90*/  FADD R3, R2, -12583039 ;  /* 0xcb40007f02037421 */ /* 0x000fc80000000000 */
[----:B------:R-:W-:-:S04]  /*dda0*/  FFMA R3, -R0, 1.4426950216293334961, -R3 ;  /* 0x3fb8aa3b00037823 */ /* 0x000fc80000000903 */
[----:B------:R-:W-:-:S04]  /*ddb0*/  FFMA R0, -R0, 1.925963033500011079e-08, R3 ;  /* 0x32a5706000007823 */ /* 0x000fc80000000103 */
[----:B------:R1:W2:Y:S02]  /*ddc0*/  MUFU.EX2 R3, R0 ;  /* 0x0000000000037308 */ /* 0x0002a40000000800 */
[----:B-1----:R-:W-:Y:S01]  /*ddd0*/  SHF.L.U32 R0, R2, 0x17, RZ ;  /* 0x0000001702007819 */ /* 0x002fe200000006ff */
[----:B---3--:R-:W-:-:S04]  /*dde0*/  FFMA R2, R17, R13, R153 ;  /* 0x0000000d11027223 */ /* 0x008fc80000000099 */
[----:B--2---:R-:W-:Y:S01]  /*ddf0*/  FFMA R0, R0, R3, 1 ;  /* 0x3f80000000007423 */ /* 0x004fe20000000003 */
[----:B------:R-:W-:-:S04]  /*de00*/  FFMA.SAT R3, -R2, R36, 0.5 ;  /* 0x3f00000002037423 */ /* 0x000fc80000002124 */
[----:B------:R-:W-:-:S04]  /*de10*/  FFMA.RM R3, R3, R14, 12582913 ;  /* 0x4b40000103037423 */ /* 0x000fc8000000400e */
[C---:B------:R-:W-:Y:S01]  /*de20*/  FADD R13, R3.reuse, -12583039 ;  /* 0xcb40007f030d7421 */ /* 0x040fe20000000000 */
[----:B------:R-:W-:-:S03]  /*de30*/  SHF.L.U32 R35, R3, 0x17, RZ ;  /* 0x0000001703237819 */ /* 0x000fc600000006ff */
[----:B------:R-:W-:-:S04]  /*de40*/  FFMA R13, -R2, 1.4426950216293334961, -R13 ;  /* 0x3fb8aa3b020d7823 */ /* 0x000fc8000000090d */
[----:B------:R-:W-:-:S04]  /*de50*/  FFMA R2, -R2, 1.925963033500011079e-08, R13 ;  /* 0x32a5706002027823 */ /* 0x000fc8000000010d */
[----:B------:R4:W1:Y:S02]  /*de60*/  MUFU.EX2 R13, R2 ;  /* 0x00000002000d7308 */ /* 0x0008640000000800 */
[----:B----4-:R-:W-:-:S04]  /*de70*/  FFMA R2, R17, R34, R23 ;  /* 0x0000002211027223 */ /* 0x010fc80000000017 */
[----:B------:R-:W-:-:S04]  /*de80*/  FFMA.SAT R3, -R2, R36, 0.5 ;  /* 0x3f00000002037423 */ /* 0x000fc80000002124 */
[----:B------:R-:W-:Y:S01]  /*de90*/  FFMA.RM R3, R3, R14, 12582913 ;  /* 0x4b40000103037423 */ /* 0x000fe2000000400e */
[----:B-1----:R-:W-:-:S03]  /*dea0*/  FFMA R35, R35, R13, 1 ;  /* 0x3f80000023237423 */ /* 0x002fc6000000000d */
[C---:B------:R-:W-:Y:S01]  /*deb0*/  FADD R13, R3.reuse, -12583039 ;  /* 0xcb40007f030d7421 */ /* 0x040fe20000000000 */
[----:B------:R-:W-:-:S03]  /*dec0*/  IMAD.SHL.U32 R34, R3, 0x800000, RZ ;  /* 0x0080000003227824 */ /* 0x000fc600078e00ff */
[----:B------:R-:W-:-:S04]  /*ded0*/  FFMA R13, -R2, 1.4426950216293334961, -R13 ;  /* 0x3fb8aa3b020d7823 */ /* 0x000fc8000000090d */
[----:B------:R-:W-:-:S04]  /*dee0*/  FFMA R2, -R2, 1.925963033500011079e-08, R13 ;  /* 0x32a5706002027823 */ /* 0x000fc8000000010d */
[----:B------:R5:W1:Y:S02]  /*def0*/  MUFU.EX2 R13, R2 ;  /* 0x00000002000d7308 */ /* 0x000a640000000800 */
[----:B-----5:R-:W-:-:S04]  /*df00*/  FFMA R2, R17, R33, R152 ;  /* 0x0000002111027223 */ /* 0x020fc80000000098 */
[----:B------:R-:W-:-:S04]  /*df10*/  FFMA.SAT R3, -R2, R36, 0.5 ;  /* 0x3f00000002037423 */ /* 0x000fc80000002124 */
[----:B------:R-:W-:Y:S01]  /*df20*/  FFMA.RM R3, R3, R14, 12582913 ;  /* 0x4b40000103037423 */ /* 0x000fe2000000400e */
[----:B-1----:R-:W-:-:S03]  /*df30*/  FFMA R34, R34, R13, 1 ;  /* 0x3f80000022227423 */ /* 0x002fc6000000000d */
        /* <DEDUP_REMOVED lines=93> */
[----:B------:R-:W-:-:S04]  /*e510*/  FFMA R13, -R2, 1.4426950216293334961, -R13 ;  /* 0x3fb8aa3b020d7823 */ /* 0x000fc8000000090d */
[----:B------:R-:W-:Y:S01]  /*e520*/  FFMA R2, -R2, 1.925963033500011079e-08, R13 ;  /* 0x32a5706002027823 */ /* 0x000fe2000000010d */
[----:B------:R-:W-:-:S04]  /*e530*/  FFMA.SAT R13, -R3, R36, 0.5 ;  /* 0x3f000000030d7423 */ /* 0x000fc80000002124 */
[----:B------:R-:W-:Y:S01]  /*e540*/  FFMA.RM R13, R13, R14, 12582913 ;  /* 0x4b4000010d0d7423 */ /* 0x000fe2000000400e */
[----:B------:R-:W1:Y:S02]  /*e550*/  MUFU.EX2 R2, R2 ;  /* 0x0000000200027308 */ /* 0x000e640000000800 */
[----:B-1----:R-:W-:Y:S01]  /*e560*/  FFMA R15, R15, R2, 1 ;  /* 0x3f8000000f0f7423 */ /* 0x002fe20000000002 */
[----:B------:R-:W-:-:S04]  /*e570*/  FFMA R2, R17, R37, R5 ;  /* 0x0000002511027223 */ /* 0x000fc80000000005 */
[----:B------:R-:W-:-:S04]  /*e580*/  FFMA.SAT R36, -R2, R36, 0.5 ;  /* 0x3f00000002247423 */ /* 0x000fc80000002124 */
[----:B------:R-:W-:Y:S01]  /*e590*/  FFMA.RM R36, R36, R14, 12582913 ;  /* 0x4b40000124247423 */ /* 0x000fe2000000400e */
[----:B------:R-:W-:-:S04]  /*e5a0*/  FADD R14, R13, -12583039 ;  /* 0xcb40007f0d0e7421 */ /* 0x000fc80000000000 */
[----:B------:R-:W-:-:S04]  /*e5b0*/  FFMA R14, -R3, 1.4426950216293334961, -R14 ;  /* 0x3fb8aa3b030e7823 */ /* 0x000fc8000000090e */
[----:B------:R-:W-:Y:S01]  /*e5c0*/  FFMA R3, -R3, 1.925963033500011079e-08, R14 ;  /* 0x32a5706003037823 */ /* 0x000fe2000000010e */
[----:B------:R-:W-:Y:S01]  /*e5d0*/  IMAD.SHL.U32 R14, R13, 0x800000, RZ ;  /* 0x008000000d0e7824 */ /* 0x000fe200078e00ff */
[----:B------:R-:W-:-:S04]  /*e5e0*/  SHF.L.U32 R13, R36, 0x17, RZ ;  /* 0x00000017240d7819 */ /* 0x000fc800000006ff */
[----:B------:R-:W1:Y:S02]  /*e5f0*/  MUFU.EX2 R3, R3 ;  /* 0x0000000300037308 */ /* 0x000e640000000800 */
[----:B-1----:R-:W-:Y:S01]  /*e600*/  FFMA R14, R14, R3, 1 ;  /* 0x3f8000000e0e7423 */ /* 0x002fe20000000003 */
[----:B------:R-:W-:-:S04]  /*e610*/  FADD R3, R36, -12583039 ;  /* 0xcb40007f24037421 */ /* 0x000fc80000000000 */
        /* <DEDUP_REMOVED lines=12> */
.L_x_169:
[----:B------:R-:W1:Y:S02]  /*e6e0*/  MUFU.RCP R159, R0 ;  /* 0x00000000009f7308 */ /* 0x000e640000001000 */
[----:B-1----:R-:W-:-:S04]  /*e6f0*/  FFMA R0, R0, R159, -1 ;  /* 0xbf80000000007423 */ /* 0x002fc8000000009f */
[----:B------:R-:W-:-:S04]  /*e700*/  FADD.FTZ R0, -R0, -RZ ;  /* 0x800000ff00007221 */ /* 0x000fc80000010100 */
[----:B------:R-:W-:-:S07]  /*e710*/  FFMA R159, R159, R0, R159 ;  /* 0x000000009f9f7223 */ /* 0x000fce000000009f */
.L_x_170:
[----:B------:R-:W-:Y:S05]  /*e720*/  BSYNC B1 ;  /* 0x0000000000017941 */ /* 0x000fea0003800000 */
.L_x_168:
        /* <DEDUP_REMOVED lines=10> */
.L_x_172:
[----:B------:R-:W1:Y:S02]  /*e7d0*/  MUFU.RCP R158, R35 ;  /* 0x00000023009e7308 */ /* 0x000e640000001000 */
[----:B-1----:R-:W-:-:S04]  /*e7e0*/  FFMA R35, R35, R158, -1 ;  /* 0xbf80000023237423 */ /* 0x002fc8000000009e */
[----:B------:R-:W-:-:S04]  /*e7f0*/  FADD.FTZ R35, -R35, -RZ ;  /* 0x800000ff23237221 */ /* 0x000fc80000010100 */
[----:B------:R-:W-:-:S07]  /*e800*/  FFMA R158, R158, R35, R158 ;  /* 0x000000239e9e7223 */ /* 0x000fce000000009e */
.L_x_173:
[----:B------:R-:W-:Y:S05]  /*e810*/  BSYNC B1 ;  /* 0x0000000000017941 */ /* 0x000fea0003800000 */
.L_x_171:
        /* <DEDUP_REMOVED lines=10> */
.L_x_175:
[----:B------:R-:W1:Y:S02]  /*e8c0*/  MUFU.RCP R157, R34 ;  /* 0x00000022009d7308 */ /* 0x000e640000001000 */
[----:B-1----:R-:W-:-:S04]  /*e8d0*/  FFMA R34, R34, R157, -1 ;  /* 0xbf80000022227423 */ /* 0x002fc8000000009d */
[----:B------:R-:W-:-:S04]  /*e8e0*/  FADD.FTZ R34, -R34, -RZ ;  /* 0x800000ff22227221 */ /* 0x000fc80000010100 */
[----:B------:R-:W-:-:S07]  /*e8f0*/  FFMA R157, R157, R34, R157 ;  /* 0x000000229d9d7223 */ /* 0x000fce000000009d */
.L_x_176:
[----:B------:R-:W-:Y:S05]  /*e900*/  BSYNC B1 ;  /* 0x0000000000017941 */ /* 0x000fea0003800000 */
.L_x_174:
        /* <DEDUP_REMOVED lines=10> */
.L_x_178:
[----:B------:R-:W1:Y:S02]  /*e9b0*/  MUFU.RCP R39, R33 ;  /* 0x0000002100277308 */ /* 0x000e640000001000 */
[----:B-1----:R-:W-:-:S04]  /*e9c0*/  FFMA R33, R33, R39, -1 ;  /* 0xbf80000021217423 */ /* 0x002fc80000000027 */
[----:B------:R-:W-:-:S04]  /*e9d0*/  FADD.FTZ R33, -R33, -RZ ;  /* 0x800000ff21217221 */ /* 0x000fc80000010100 */
[----:B------:R-:W-:-:S07]  /*e9e0*/  FFMA R39, R39, R33, R39 ;  /* 0x0000002127277223 */ /* 0x000fce0000000027 */
.L_x_179:
[----:B------:R-:W-:Y:S05]  /*e9f0*/  BSYNC B1 ;  /* 0x0000000000017941 */ /* 0x000fea0003800000 */
.L_x_177:
        /* <DEDUP_REMOVED lines=10> */
.L_x_181:
[----:B------:R-:W1:Y:S02]  /*eaa0*/  MUFU.RCP R38, R32 ;  /* 0x0000002000267308 */ /* 0x000e640000001000 */
[----:B-1----:R-:W-:-:S04]  /*eab0*/  FFMA R32, R32, R38, -1 ;  /* 0xbf80000020207423 */ /* 0x002fc80000000026 */
[----:B------:R-:W-:-:S04]  /*eac0*/  FADD.FTZ R32, -R32, -RZ ;  /* 0x800000ff20207221 */ /* 0x000fc80000010100 */
[----:B------:R-:W-:-:S07]  /*ead0*/  FFMA R38, R38, R32, R38 ;  /* 0x0000002026267223 */ /* 0x000fce0000000026 */
.L_x_182:
[----:B------:R-:W-:Y:S05]  /*eae0*/  BSYNC B1 ;  /* 0x0000000000017941 */ /* 0x000fea0003800000 */
.L_x_180:
        /* <DEDUP_REMOVED lines=10> */
.L_x_184:
[----:B------:R-:W1:Y:S02]  /*eb90*/  MUFU.RCP R37, R31 ;  /* 0x0000001f00257308 */ /* 0x000e640000001000 */
[----:B-1----:R-:W-:-:S04]  /*eba0*/  FFMA R31, R31, R37, -1 ;  /* 0xbf8000001f1f7423 */ /* 0x002fc80000000025 */
[----:B------:R-:W-:-:S04]  /*ebb0*/  FADD.FTZ R31, -R31, -RZ ;  /* 0x800000ff1f1f7221 */ /* 0x000fc80000010100 */
[----:B------:R-:W-:-:S07]  /*ebc0*/  FFMA R37, R37, R31, R37 ;  /* 0x0000001f25257223 */ /* 0x000fce0000000025 */
.L_x_185:
[----:B------:R-:W-:Y:S05]  /*ebd0*/  BSYNC B1 ;  /* 0x0000000000017941 */ /* 0x000fea0003800000 */
.L_x_183:
        /* <DEDUP_REMOVED lines=10> */
.L_x_187:
[----:B------:R-:W1:Y:S02]  /*ec80*/  MUFU.RCP R36, R30 ;  /* 0x0000001e00247308 */ /* 0x000e640000001000 */
[----:B-1----:R-:W-:-:S04]  /*ec90*/  FFMA R30, R30, R36, -1 ;  /* 0xbf8000001e1e7423 */ /* 0x002fc80000000024 */
[----:B------:R-:W-:-:S04]  /*eca0*/  FADD.FTZ R30, -R30, -RZ ;  /* 0x800000ff1e1e7221 */ /* 0x000fc80000010100 */
[----:B------:R-:W-:-:S07]  /*ecb0*/  FFMA R36, R36, R30, R36 ;  /* 0x0000001e24247223 */ /* 0x000fce0000000024 */
.L_x_188:
[----:B------:R-:W-:Y:S05]  /*ecc0*/  BSYNC B1 ;  /* 0x0000000000017941 */ /* 0x000fea0003800000 */
.L_x_186:
        /* <DEDUP_REMOVED lines=10> */
.L_x_190:
[----:B------:R-:W1:Y:S02]  /*ed70*/  MUFU.RCP R31, R29 ;  /* 0x0000001d001f7308 */ /* 0x000e640000001000 */
[----:B-1----:R-:W-:-:S04]  /*ed80*/  FFMA R29, R29, R31, -1 ;  /* 0xbf8000001d1d7423 */ /* 0x002fc8000000001f */
[----:B------:R-:W-:-:S04]  /*ed90*/  FADD.FTZ R29, -R29, -RZ ;  /* 0x800000ff1d1d7221 */ /* 0x000fc80000010100 */
[----:B------:R-:W-:-:S07]  /*eda0*/  FFMA R31, R31, R29, R31 ;  /* 0x0000001d1f1f7223 */ /* 0x000fce000000001f */
.L_x_191:
[----:B------:R-:W-:Y:S05]  /*edb0*/  BSYNC B1 ;  /* 0x0000000000017941 */ /* 0x000fea0003800000 */
.L_x_189:
        /* <DEDUP_REMOVED lines=10> */
.L_x_193:
[----:B------:R-:W1:Y:S02]  /*ee60*/  MUFU.RCP R35, R28 ;  /* 0x0000001c00237308 */ /* 0x000e640000001000 */
[----:B-1----:R-:W-:-:S04]  /*ee70*/  FFMA R28, R28, R35, -1 ;  /* 0xbf8000001c1c7423 */ /* 0x002fc80000000023 */
[----:B------:R-:W-:-:S04]  /*ee80*/  FADD.FTZ R28, -R28, -RZ ;  /* 0x800000ff1c1c7221 */ /* 0x000fc80000010100 */
[----:B------:R-:W-:-:S07]  /*ee90*/  FFMA R35, R35, R28, R35 ;  /* 0x0000001c23237223 */ /* 0x000fce0000000023 */
.L_x_194:
[----:B------:R-:W-:Y:S05]  /*eea0*/  BSYNC B1 ;  /* 0x0000000000017941 */ /* 0x000fea0003800000 */
.L_x_192:
        /* <DEDUP_REMOVED lines=10> */
.L_x_196:
[----:B------:R-:W1:Y:S02]  /*ef50*/  MUFU.RCP R34, R27 ;  /* 0x0000001b00227308 */ /* 0x000e640000001000 */
[----:B-1----:R-:W-:-:S04]  /*ef60*/  FFMA R27, R27, R34, -1 ;  /* 0xbf8000001b1b7423 */ /* 0x002fc80000000022 */
[----:B------:R-:W-:-:S04]  /*ef70*/  FADD.FTZ R27, -R27, -RZ ;  /* 0x800000ff1b1b7221 */ /* 0x000fc80000010100 */
[----:B------:R-:W-:-:S07]  /*ef80*/  FFMA R34, R34, R27, R34 ;  /* 0x0000001b22227223 */ /* 0x000fce0000000022 */
.L_x_197:
[----:B------:R-:W-:Y:S05]  /*ef90*/  BSYNC B1 ;  /* 0x0000000000017941 */ /* 0x000fea0003800000 */
.L_x_195:
        /* <DEDUP_REMOVED lines=10> */
.L_x_199:
[----:B------:R-:W1:Y:S02]  /*f040*/  MUFU.RCP R33, R26 ;  /* 0x0000001a00217308 */ /* 0x000e640000001000 */
[----:B-1----:R-:W-:-:S04]  /*f050*/  FFMA R26, R26, R33, -1 ;  /* 0xbf8000001a1a7423 */ /* 0x002fc80000000021 */
[----:B------:R-:W-:-:S04]  /*f060*/  FADD.FTZ R26, -R26, -RZ ;  /* 0x800000ff1a1a7221 */ /* 0x000fc80000010100 */
[----:B------:R-:W-:-:S07]  /*f070*/  FFMA R33, R33, R26, R33 ;  /* 0x0000001a21217223 */ /* 0x000fce0000000021 */
.L_x_200:
[----:B------:R-:W-:Y:S05]  /*f080*/  BSYNC B1 ;  /* 0x0000000000017941 */ /* 0x000fea0003800000 */
.L_x_198:
        /* <DEDUP_REMOVED lines=10> */
.L_x_202:
[----:B------:R-:W1:Y:S02]  /*f130*/  MUFU.RCP R0, R25 ;  /* 0x0000001900007308 */ /* 0x000e640000001000 */
[----:B-1----:R-:W-:-:S04]  /*f140*/  FFMA R25, R25, R0, -1 ;  /* 0xbf80000019197423 */ /* 0x002fc80000000000 */
[----:B------:R-:W-:-:S04]  /*f150*/  FADD.FTZ R25, -R25, -RZ ;  /* 0x800000ff19197221 */ /* 0x000fc80000010100 */
[----:B------:R-:W-:-:S07]  /*f160*/  FFMA R25, R0, R25, R0 ;  /* 0x0000001900197223 */ /* 0x000fce0000000000 */
.L_x_203:
[----:B------:R-:W-:Y:S05]  /*f170*/  BSYNC B1 ;  /* 0x0000000000017941 */ /* 0x000fea0003800000 */
.L_x_201:
        /* <DEDUP_REMOVED lines=10> */
.L_x_205:
[----:B------:R-:W1:Y:S02]  /*f220*/  MUFU.RCP R32, R24 ;  /* 0x0000001800207308 */ /* 0x000e640000001000 */
[----:B-1----:R-:W-:-:S04]  /*f230*/  FFMA R24, R24, R32, -1 ;  /* 0xbf80000018187423 */ /* 0x002fc80000000020 */
[----:B------:R-:W-:-:S04]  /*f240*/  FADD.FTZ R24, -R24, -RZ ;  /* 0x800000ff18187221 */ /* 0x000fc80000010100 */
[----:B------:R-:W-:-:S07]  /*f250*/  FFMA R32, R32, R24, R32 ;  /* 0x0000001820207223 */ /* 0x000fce0000000020 */
.L_x_206:
[----:B------:R-:W-:Y:S05]  /*f260*/  BSYNC B1 ;  /* 0x0000000000017941 */ /* 0x000fea0003800000 */
.L_x_204:
        /* <DEDUP_REMOVED lines=10> */
.L_x_208:
[----:B------:R-:W1:Y:S02]  /*f310*/  MUFU.RCP R26, R15 ;  /* 0x0000000f001a7308 */ /* 0x000e640000001000 */
[----:B-1----:R-:W-:-:S04]  /*f320*/  FFMA R15, R15, R26, -1 ;  /* 0xbf8000000f0f7423 */ /* 0x002fc8000000001a */
[----:B------:R-:W-:-:S04]  /*f330*/  FADD.FTZ R15, -R15, -RZ ;  /* 0x800000ff0f0f7221 */ /* 0x000fc80000010100 */
[----:B------:R-:W-:-:S07]  /*f340*/  FFMA R26, R26, R15, R26 ;  /* 0x0000000f1a1a7223 */ /* 0x000fce000000001a */
.L_x_209:
[----:B------:R-:W-:Y:S05]  /*f350*/  BSYNC B1 ;  /* 0x0000000000017941 */ /* 0x000fea0003800000 */
.L_x_207:
        /* <DEDUP_REMOVED lines=10> */
.L_x_211:
[----:B------:R-:W1:Y:S02]  /*f400*/  MUFU.RCP R0, R14 ;  /* 0x0000000e00007308 */ /* 0x000e640000001000 */
[----:B-1----:R-:W-:-:S04]  /*f410*/  FFMA R14, R14, R0, -1 ;  /* 0xbf8000000e0e7423 */ /* 0x002fc80000000000 */
[----:B------:R-:W-:-:S04]  /*f420*/  FADD.FTZ R14, -R14, -RZ ;  /* 0x800000ff0e0e7221 */ /* 0x000fc80000010100 */
[----:B------:R-:W-:-:S07]  /*f430*/  FFMA R14, R0, R14, R0 ;  /* 0x0000000e000e7223 */ /* 0x000fce0000000000 */
.L_x_212:
[----:B------:R-:W-:Y:S05]  /*f440*/  BSYNC B1 ;  /* 0x0000000000017941 */ /* 0x000fea0003800000 */
.L_x_210:
[----:B------:R-:W-:-:S04]  /*f450*/  IADD3 R0, R13, 0x1800000, RZ ;  /* 0x018000000d007810 */ /* 0x000fc80007ffe0ff */
        /* <DEDUP_REMOVED lines=8> */
.L_x_213:
[----:B------:R-:W1:Y:S02]  /*f4e0*/  MUFU.RCP R27, R13 ;  /* 0x0000000d001b7308 */ /* 0x000e640000001000 */
[----:B-1----:R-:W-:-:S04]  /*f4f0*/  FFMA R13, R13, R27, -1 ;  /* 0xbf8000000d0d7423 */ /* 0x002fc8000000001b */
[----:B------:R-:W-:-:S04]  /*f500*/  FADD.FTZ R13, -R13, -RZ ;  /* 0x800000ff0d0d7221 */ /* 0x000fc80000010100 */
[----:B------:R-:W-:-:S07]  /*f510*/  FFMA R27, R27, R13, R27 ;  /* 0x0000000d1b1b7223 */ /* 0x000fce000000001b */
.L_x_214:
        /* <DEDUP_REMOVED lines=30> */
.L_x_216:
[----:B------:R-:W-:Y:S05]  /*f700*/  BSYNC B0 ;  /* 0x0000000000007941 */ /* 0x000fea0003800000 */
.L_x_215:
[----:B------:R-:W-:Y:S01]  /*f710*/  IADD3 R157, R164, 0x4200, RZ ;  /* 0x00004200a49d7810 */ /* 0x000fe20007ffe0ff */
[----:B------:R-:W-:Y:S03]  /*f720*/  BAR.SYNC.DEFER_BLOCKING 0x1, 0x100 ;  /* 0x0044000000007b1d */ /* 0x000fe60000010000 */
[----:B------:R-:W-:-:S03]  /*f730*/  LEA R157, R165, R157, 0x1 ;  /* 0x0000009da59d7211 */ /* 0x000fc600078e08ff */
[----:B------:R-:W-:Y:S04]  /*f740*/  BSSY B0, `(.L_x_217) ;  /* 0x0000009000007945 */ /* 0x000fe80003800000 */
[----:B------:R-:W-:Y:S05]  /*f750*/  @P0 BRA `(.L_x_218) ;  /* 0x00000000001c0947 */ /* 0x000fea0003800000 */
[----:B------:R-:W-:-:S13]  /*f760*/  ISETP.NE.AND P2, PT, R155, 0x3, PT ;  /* 0x000000039b00780c */ /* 0x000fda0003f45270 */
[----:B------:R-:W-:Y:S05]  /*f770*/  @!P2 BRA `(.L_x_219) ;  /* 0x000000000004a947 */ /* 0x000fea0003800000 */
[----:B------:R-:W-:Y:S01]  /*f780*/  BPT.TRAP 0x1 ;  /* 0x000000040000795c */ /* 0x000fe20000300000 */
.L_x_219:
[----:B------:R-:W-:-:S04]  /*f790*/  ULEA UR4, UR36, UR49, 0x3 ;  /* 0x0000003124047291 */ /* 0x000fc8000f8e183f */
[----:B------:R-:W-:-:S04]  /*f7a0*/  UIADD3 UR4, UR4, 0x50, URZ ;  /* 0x0000005004047890 */ /* 0x000fc8000fffe03f */
[----:B------:R-:W-:-:S09]  /*f7b0*/  UPRMT UR4, UR48, 0x654, UR4 ;  /* 0x0000065430047896 */ /* 0x000fd20008000004 */
[----:B------:R-:W-:Y:S03]  /*f7c0*/  SYNCS.ARRIVE.TRANS64.RED.A1T0 RZ, [UR4], RZ ;  /* 0x000000ffffff79a7 */ /* 0x000fe60008100404 */
.L_x_218:
[----:B------:R-:W-:Y:S05]  /*f7d0*/  BSYNC B0 ;  /* 0x0000000000007941 */ /* 0x000fea0003800000 */
.L_x_217:
[----:B------:R-:W-:Y:S01]  /*f7e0*/  UIADD3 UR4, UR36, 0x1, URZ ;  /* 0x0000000124047890 */ /* 0x000fe2000fffe03f */
[----:B------:R-:W-:Y:S03]  /*f7f0*/  BSSY B0, `(.L_x_220) ;  /* 0x0000038000007945 */ /* 0x000fe60003800000 */
[----:B------:R-:W-:-:S04]  /*f800*/  UISETP.NE.AND UP0, UPT, UR4, 0x4, UPT ;  /* 0x000000040400788c */ /* 0x000fc8000bf05270 */
[----:B------:R-:W-:Y:S01]  /*f810*/  USEL UR5, UR4, URZ, UP0 ;  /* 0x0000003f04057287 */ /* 0x000fe20008000000 */
[----:B------:R-:W-:Y:S11]  /*f820*/  @P0 BRA `(.L_x_221) ;  /* 0x0000000000d00947 */ /* 0x000ff60003800000 */
[----:B------:R-:W-:-:S13]  /*f830*/  ISETP.NE.AND P2, PT, R155, 0x3, PT ;  /* 0x000000039b00780c */ /* 0x000fda0003f45270 */
[----:B------:R-:W-:Y:S05]  /*f840*/  @!P2 BRA `(.L_x_222) ;  /* 0x000000000004a947 */ /* 0x000fea0003800000 */
[----:B------:R-:W-:Y:S01]  /*f850*/  BPT.TRAP 0x1 ;  /* 0x000000040000795c */ /* 0x000fe20000300000 */
.L_x_222:
[----:B-1----:R-:W-:Y:S01]  /*f860*/  LEA R0, R4, UR49, 0x3 ;  /* 0x0000003104007c11 */ /* 0x002fe2000f8e18ff */
[----:B------:R-:W-:Y:S01]  /*f870*/  BSSY B1, `(.L_x_223) ;  /* 0x0000004000017945 */ /* 0x000fe20003800000 */
[----:B------:R-:W-:-:S04]  /*f880*/  SHF.L.U32 R2, R9, 0x1f, RZ ;  /* 0x0000001f09027819 */ /* 0x000fc800000006ff */
[----:B------:R-:W1:Y:S02]  /*f890*/  SYNCS.PHASECHK.TRANS64.TRYWAIT P2, [R0+URZ+0x30], R2 ;  /* 0x00003002000075a7 */ /* 0x000e64000804017f */
[----:B-1----:R-:W-:Y:S05]  /*f8a0*/  @!P2 BRA `(.L_x_224) ;  /* 0x000001d000a8a947 */ /* 0x002fea0003800000 */
.L_x_1124:
[----:B------:R-:W-:Y:S05]  /*f8b0*/  BSYNC B1 ;  /* 0x0000000000017941 */ /* 0x000fea0003800000 */
.L_x_223:
[----:B------:R-:W-:Y:S05]  /*f8c0*/  @P1 BRA `(.L_x_225) ;  /* 0x0000000000941947 */ /* 0x000fea0003800000 */
[----:B------:R-:W-:Y:S01]  /*f8d0*/  LEA R12, R4, R156, 0xd ;  /* 0x0000009c040c7211 */ /* 0x000fe200078e68ff */
[----:B------:R-:W-:Y:S05]  /*f8e0*/  WARPSYNC.ALL ;  /* 0x0000000000007948 */ /* 0x000fea0003800000 */
[----:B------:R-:W-:Y:S02]  /*f8f0*/  LEA R20, R165, R12, 0x1 ;  /* 0x0000000ca5147211 */ /* 0x000fe400078e08ff */
[----:B------:R-:W2:Y:S04]  /*f900*/  LDSM.16.M88.4 R12, [R12] ;  /* 0x000000000c0c783b */ /* 0x000ea80000000200 */
[----:B------:R-:W3:Y:S01]  /*f910*/  LDSM.16.M88.4 R20, [R20] ;  /* 0x000000001414783b */ /* 0x000ee20000000200 */
[C---:B--2---:R-:W-:Y:S01]  /*f920*/  IMAD.U32 R154, R12.reuse, 0x10000, RZ ;  /* 0x000100000c9a7824 */ /* 0x044fe200078e00ff */
[----:B------:R-:W-:-:S02]  /*f930*/  LOP3.LUT R153, R12, 0xffff0000, RZ, 0xc0, !PT ;  /* 0xffff00000c997812 */ /* 0x000fc400078ec0ff */
[----:B-1----:R-:W-:Y:S01]  /*f940*/  SHF.L.U32 R2, R13, 0x10, RZ ;  /* 0x000000100d027819 */ /* 0x002fe200000006ff */
[----:B---3--:R-:W-:Y:S01]  /*f950*/  IMAD.U32 R8, R22, 0x10000, RZ ;  /* 0x0001000016087824 */ /* 0x008fe200078e00ff */
[----:B------:R-:W-:Y:S01]  /*f960*/  SHF.L.U32 R0, R14, 0x10, RZ ;  /* 0x000000100e007819 */ /* 0x000fe200000006ff */
[C---:B------:R-:W-:Y:S01]  /*f970*/  FMUL R154, R16.reuse, R154 ;  /* 0x0000009a109a7220 */ /* 0x040fe20000400000 */
[----:B------:R-:W-:Y:S01]  /*f980*/  SHF.L.U32 R19, R15, 0x10, RZ ;  /* 0x000000100f137819 */ /* 0x000fe200000006ff */
[C---:B------:R-:W-:Y:S01]  /*f990*/  FMUL R153, R16.reuse, R153 ;  /* 0x0000009910997220 */ /* 0x040fe20000400000 */
[----:B------:R-:W-:Y:S01]  /*f9a0*/  LOP3.LUT R13, R13, 0xffff0000, RZ, 0xc0, !PT ;  /* 0xffff00000d0d7812 */ /* 0x000fe200078ec0ff */
[----:B------:R-:W-:Y:S01]  /*f9b0*/  FMUL R8, R16, R8 ;  /* 0x0000000810087220 */ /* 0x000fe20000400000 */
[----:B------:R-:W-:Y:S01]  /*f9c0*/  LOP3.LUT R14, R14, 0xffff0000, RZ, 0xc0, !PT ;  /* 0xffff00000e0e7812 */ /* 0x000fe200078ec0ff */
[C---:B------:R-:W-:Y:S01]  /*f9d0*/  FMUL R19, R16.reuse, R19 ;  /* 0x0000001310137220 */ /* 0x040fe20000400000 */
[----:B------:R-:W-:Y:S01]  /*f9e0*/  LOP3.LUT R15, R15, 0xffff0000, RZ, 0xc0, !PT ;  /* 0xffff00000f0f7812 */ /* 0x000fe200078ec0ff */
[----:B------:R-:W-:Y:S01]  /*f9f0*/  FMUL R152, R16, R13 ;  /* 0x0000000d10987220 */ /* 0x000fe20000400000 */
[----:B------:R-:W-:-:S02]  /*fa00*/  SHF.L.U32 R18, R20, 0x10, RZ ;  /* 0x0000001014127819 */ /* 0x000fc400000006ff */
[----:B------:R-:W-:Y:S01]  /*fa10*/  LOP3.LUT R12, R20, 0xffff0000, RZ, 0xc0, !PT ;  /* 0xffff0000140c7812 */ /* 0x000fe200078ec0ff */
[C---:B------:R-:W-:Y:S01]  /*fa20*/  FMUL R20, R16.reuse, R15 ;  /* 0x0000000f10147220 */ /* 0x040fe20000400000 */
[C---:B------:R-:W-:Y:S01]  /*fa30*/  SHF.L.U32 R11, R21.reuse, 0x10, RZ ;  /* 0x00000010150b7819 */ /* 0x040fe200000006ff */
[C---:B------:R-:W-:Y:S01]  /*fa40*/  FMUL R18, R16.reuse, R18 ;  /* 0x0000001210127220 */ /* 0x040fe20000400000 */
[----:B------:R-:W-:Y:S01]  /*fa50*/  LOP3.LUT R10, R21, 0xffff0000, RZ, 0xc0, !PT ;  /* 0xffff0000150a7812 */ /* 0x000fe200078ec0ff */
        /* <DEDUP_REMOVED lines=12> */
.L_x_225:
[----:B------:R-:W-:-:S04]  /*fb20*/  IADD3 R4, R4, 0x1, RZ ;  /* 0x0000000104047810 */ /* 0x000fc80007ffe0ff */
[----:B------:R-:W-:-:S04]  /*fb30*/  ISETP.NE.AND P2, PT, R4, 0x4, PT ;  /* 0x000000040400780c */ /* 0x000fc80003f45270 */
[----:B-1----:R-:W-:Y:S02]  /*fb40*/  SEL R0, RZ, 0x1, P2 ;  /* 0x00000001ff007807 */ /* 0x002fe40001000000 */
[----:B------:R-:W-:Y:S02]  /*fb50*/  SEL R4, R4, RZ, P2 ;  /* 0x000000ff04047207 */ /* 0x000fe40001000000 */
[----:B------:R-:W-:-:S07]  /*fb60*/  LOP3.LUT R9, R9, R0, RZ, 0x3c, !PT ;  /* 0x0000000009097212 */ /* 0x000fce00078e3cff */
.L_x_221:
[----:B------:R-:W-:Y:S05]  /*fb70*/  BSYNC B0 ;  /* 0x0000000000007941 */ /* 0x000fea0003800000 */
.L_x_220:
[----:B-1----:R-:W-:Y:S01]  /*fb80*/  MOV R30, 0x3bbb989d ;  /* 0x3bbb989d001e7802 */ /* 0x002fe20000000f00 */
[C---:B------:R-:W-:Y:S01]  /*fb90*/  FFMA R40, R17.reuse, R40, R154 ;  /* 0x0000002811287223 */ /* 0x040fe2000000009a */
[----:B------:R-:W-:Y:S01]  /*fba0*/  MOV R31, 0x437c0000 ;  /* 0x437c0000001f7802 */ /* 0x000fe20000000f00 */
[C---:B------:R-:W-:Y:S01]  /*fbb0*/  FFMA R41, R17.reuse, R41, R153 ;  /* 0x0000002911297223 */ /* 0x040fe20000000099 */
[C---:B------:R-:W-:Y:S01]  /*fbc0*/  FFMA R42, R17.reuse, R42, R23 ;  /* 0x0000002a112a7223 */ /* 0x040fe20000000017 */
[----:B------:R-:W-:Y:S01]  /*fbd0*/  FFMA.SAT R0, -R40, R30, 0.5 ;  /* 0x3f00000028007423 */ /* 0x000fe2000000211e */
        /* <DEDUP_REMOVED lines=8> */
[----:B------:R-:W-:Y:S01]  /*fc60*/  SHF.L.U32 R0, R0, 0x17, RZ ;  /* 0x0000001700007819 */ /* 0x000fe200000006ff */
[C---:B------:R-:W-:Y:S01]  /*fc70*/  FFMA R49, R17.reuse, R49, R12 ;  /* 0x0000003111317223 */ /* 0x040fe2000000000c */
[C---:B------:R-:W-:Y:S01]  /*fc80*/  FFMA R50, R17.reuse, R50, R11 ;  /* 0x0000003211327223 */ /* 0x040fe2000000000b */
[C---:B------:R-:W-:Y:S01]  /*fc90*/  FFMA R2, -R40.reuse, 1.4426950216293334961, -R2 ;  /* 0x3fb8aa3b28027823 */ /* 0x040fe20000000902 */
[C---:B------:R-:W-:Y:S01]  /*fca0*/  FFMA R51, R17.reuse, R51, R10 ;  /* 0x0000003311337223 */ /* 0x040fe2000000000a */
[C---:B------:R-:W-:Y:S01]  /*fcb0*/  FFMA R52, R17.reuse, R52, R8 ;  /* 0x0000003411347223 */ /* 0x040fe20000000008 */
[C---:B------:R-:W-:Y:S01]  /*fcc0*/  FFMA R53, R17.reuse, R53, R7 ;  /* 0x0000003511357223 */ /* 0x040fe20000000007 */
[----:B------:R-:W-:Y:S01]  /*fcd0*/  FFMA R2, -R40, 1.925963033500011079e-08, R2 ;  /* 0x32a5706028027823 */ /* 0x000fe20000000102 */
[C---:B------:R-:W-:Y:S01]  /*fce0*/  FFMA R54, R17.reuse, R54, R6 ;  /* 0x0000003611367223 */ /* 0x040fe20000000006 */
[----:B------:R-:W-:Y:S01]  /*fcf0*/  FFMA R55, R17, R55, R5 ;  /* 0x0000003711377223 */ /* 0x000fe20000000005 */
[----:B------:R-:W-:Y:S03]  /*fd00*/  BSSY B1, `(.L_x_226) ;  /* 0x0000087000017945 */ /* 0x000fe60003800000 */
[----:B------:R-:W1:Y:S02]  /*fd10*/  MUFU.EX2 R2, R2 ;  /* 0x0000000200027308 */ /* 0x000e640000000800 */
[----:B-1----:R-:W-:Y:S01]  /*fd20*/  FFMA R0, R0, R2, 1 ;  /* 0x3f80000000007423 */ /* 0x002fe20000000002 */
[----:B------:R-:W-:-:S04]  /*fd30*/  FFMA.SAT R2, -R41, R30, 0.5 ;  /* 0x3f00000029027423 */ /* 0x000fc8000000211e */
[----:B------:R-:W-:-:S04]  /*fd40*/  FFMA.RM R2, R2, R31, 12582913 ;  /* 0x4b40000102027423 */ /* 0x000fc8000000401f */
[C---:B------:R-:W-:Y:S01]  /*fd50*/  FADD R3, R2.reuse, -12583039 ;  /* 0xcb40007f02037421 */ /* 0x040fe20000000000 */
[----:B------:R-:W-:Y:S02]  /*fd60*/  IMAD.SHL.U32 R35, R2, 0x800000, RZ ;  /* 0x0080000002237824 */ /* 0x000fe400078e00ff */
[----:B------:R-:W-:Y:S01]  /*fd70*/  FFMA.SAT R2, -R42, R30, 0.5 ;  /* 0x3f0000002a027423 */ /* 0x000fe2000000211e */
[----:B------:R-:W-:-:S03]  /*fd80*/  FFMA R3, -R41, 1.4426950216293334961, -R3 ;  /* 0x3fb8aa3b29037823 */ /* 0x000fc60000000903 */
[----:B------:R-:W-:Y:S01]  /*fd90*/  FFMA.RM R2, R2, R31, 12582913 ;  /* 0x4b40000102027423 */ /* 0x000fe2000000401f */
[----:B------:R-:W-:-:S04]  /*fda0*/  FFMA R3, -R41, 1.925963033500011079e-08, R3 ;  /* 0x32a5706029037823 */ /* 0x000fc80000000103 */
[C---:B------:R-:W-:Y:S02]  /*fdb0*/  SHF.L.U32 R34, R2.reuse, 0x17, RZ ;  /* 0x0000001702227819 */ /* 0x040fe400000006ff */
[----:B------:R-:W1:Y:S02]  /*fdc0*/  MUFU.EX2 R3, R3 ;  /* 0x0000000300037308 */ /* 0x000e640000000800 */
[----:B-1----:R-:W-:Y:S01]  /*fdd0*/  FFMA R35, R35, R3, 1 ;  /* 0x3f80000023237423 */ /* 0x002fe20000000003 */
[----:B------:R-:W-:Y:S01]  /*fde0*/  FADD R3, R2, -12583039 ;  /* 0xcb40007f02037421 */ /* 0x000fe20000000000 */
[----:B------:R-:W-:-:S03]  /*fdf0*/  FFMA.SAT R2, -R43, R30, 0.5 ;  /* 0x3f0000002b027423 */ /* 0x000fc6000000211e */
[----:B------:R-:W-:Y:S01]  /*fe00*/  FFMA R3, -R42, 1.4426950216293334961, -R3 ;  /* 0x3fb8aa3b2a037823 */ /* 0x000fe20000000903 */
[----:B------:R-:W-:-:S03]  /*fe10*/  FFMA.RM R2, R2, R31, 12582913 ;  /* 0x4b40000102027423 */ /* 0x000fc6000000401f */
[----:B------:R-:W-:Y:S02]  /*fe20*/  FFMA R3, -R42, 1.925963033500011079e-08, R3 ;  /* 0x32a570602a037823 */ /* 0x000fe40000000103 */
[----:B------:R-:W-:-:S04]  /*fe30*/  SHF.L.U32 R33, R2, 0x17, RZ ;  /* 0x0000001702217819 */ /* 0x000fc800000006ff */
        /* <DEDUP_REMOVED lines=30> */
[----:B------:R-:W-:Y:S01]  /*10020*/  FFMA R3, -R46, 1.925963033500011079e-08, R3 ;  /* 0x32a570602e037823 */ /* 0x000fe20000000103 */
[----:B------:R-:W-:-:S05]  /*10030*/  IMAD.SHL.U32 R15, R2, 0x800000, RZ ;  /* 0x00800000020f7824 */ /* 0x000fca00078e00ff */
        /* <DEDUP_REMOVED lines=46> */
[----:B------:R-:W-:-:S06]  /*10320*/  FFMA R3, -R52, 1.925963033500011079e-08, R3 ;  /* 0x32a5706034037823 */ /* 0x000fcc0000000103 */
[----:B------:R-:W1:Y:S02]  /*10330*/  MUFU.EX2 R3, R3 ;  /* 0x0000000300037308 */ /* 0x000e640000000800 */
[----:B-1----:R-:W-:Y:S01]  /*10340*/  FFMA R29, R29, R3, 1 ;  /* 0x3f8000001d1d7423 */ /* 0x002fe20000000003 */
[C---:B------:R-:W-:Y:S01]  /*10350*/  FADD R3, R2.reuse, -12583039 ;  /* 0xcb40007f02037421 */ /* 0x040fe20000000000 */
[----:B------:R-:W-:-:S03]  /*10360*/  IMAD.SHL.U32 R2, R2, 0x800000, RZ ;  /* 0x0080000002027824 */ /* 0x000fc600078e00ff */
[----:B------:R-:W-:-:S04]  /*10370*/  FFMA R3, -R53, 1.4426950216293334961, -R3 ;  /* 0x3fb8aa3b35037823 */ /* 0x000fc80000000903 */
[----:B------:R-:W-:-:S04]  /*10380*/  FFMA R3, -R53, 1.925963033500011079e-08, R3 ;  /* 0x32a5706035037823 */ /* 0x000fc80000000103 */
[----:B------:R1:W2:Y:S02]  /*10390*/  MUFU.EX2 R28, R3 ;  /* 0x00000003001c7308 */ /* 0x0002a40000000800 */
[----:B-1----:R-:W-:-:S04]  /*103a0*/  FFMA.SAT R3, -R54, R30, 0.5 ;  /* 0x3f00000036037423 */ /* 0x002fc8000000211e */
[-C--:B------:R-:W-:Y:S01]  /*103b0*/  FFMA.RM R3, R3, R31.reuse, 12582913 ;  /* 0x4b40000103037423 */ /* 0x080fe2000000401f */
[----:B--2---:R-:W-:Y:S01]  /*103c0*/  FFMA R28, R2, R28, 1 ;  /* 0x3f800000021c7423 */ /* 0x004fe2000000001c */
[----:B------:R-:W-:Y:S02]  /*103d0*/  FFMA.SAT R2, -R55, R30, 0.5 ;  /* 0x3f00000037027423 */ /* 0x000fe4000000211e */
[----:B------:R-:W-:Y:S02]  /*103e0*/  FADD R30, R3, -12583039 ;  /* 0xcb40007f031e7421 */ /* 0x000fe40000000000 */
[----:B------:R-:W-:Y:S02]  /*103f0*/  FFMA.RM R2, R2, R31, 12582913 ;  /* 0x4b40000102027423 */ /* 0x000fe4000000401f */
[----:B------:R-:W-:-:S04]  /*10400*/  FFMA R30, -R54, 1.4426950216293334961, -R30 ;  /* 0x3fb8aa3b361e7823 */ /* 0x000fc8000000091e */
[----:B------:R-:W-:Y:S01]  /*10410*/  FFMA R54, -R54, 1.925963033500011079e-08, R30 ;  /* 0x32a5706036367823 */ /* 0x000fe2000000011e */
[----:B------:R-:W-:Y:S01]  /*10420*/  SHF.L.U32 R30, R3, 0x17, RZ ;  /* 0x00000017031e7819 */ /* 0x000fe200000006ff */
[C---:B------:R-:W-:Y:S01]  /*10430*/  FADD R3, R2.reuse, -12583039 ;  /* 0xcb40007f02037421 */ /* 0x040fe20000000000 */
[----:B------:R-:W-:-:S03]  /*10440*/  SHF.L.U32 R2, R2, 0x17, RZ ;  /* 0x0000001702027819 */ /* 0x000fc600000006ff */
[C---:B------:R-:W-:Y:S01]  /*10450*/  FFMA R3, -R55.reuse, 1.4426950216293334961, -R3 ;  /* 0x3fb8aa3b37037823 */ /* 0x040fe20000000903 */
[----:B------:R-:W1:Y:S03]  /*10460*/  MUFU.EX2 R54, R54 ;  /* 0x0000003600367308 */ /* 0x000e660000000800 */
[----:B------:R-:W-:-:S05]  /*10470*/  FFMA R3, -R55, 1.925963033500011079e-08, R3 ;  /* 0x32a5706037037823 */ /* 0x000fca0000000103 */
[----:B------:R-:W2:Y:S01]  /*10480*/  MUFU.EX2 R31, R3 ;  /* 0x00000003001f7308 */ /* 0x000ea20000000800 */
[----:B-1----:R-:W-:Y:S01]  /*10490*/  FFMA R30, R30, R54, 1 ;  /* 0x3f8000001e1e7423 */ /* 0x002fe20000000036 */
[----:B--2---:R-:W-:Y:S01]  /*104a0*/  FFMA R31, R2, R31, 1 ;  /* 0x3f800000021f7423 */ /* 0x004fe2000000001f */
        /* <DEDUP_REMOVED lines=8> */
.L_x_227:
[----:B------:R-:W1:Y:S02]  /*10530*/  MUFU.RCP R39, R0 ;  /* 0x0000000000277308 */ /* 0x000e640000001000 */
[----:B-1----:R-:W-:-:S04]  /*10540*/  FFMA R0, R0, R39, -1 ;  /* 0xbf80000000007423 */ /* 0x002fc80000000027 */
[----:B------:R-:W-:-:S04]  /*10550*/  FADD.FTZ R0, -R0, -RZ ;  /* 0x800000ff00007221 */ /* 0x000fc80000010100 */
[----:B------:R-:W-:-:S07]  /*10560*/  FFMA R39, R39, R0, R39 ;  /* 0x0000000027277223 */ /* 0x000fce0000000027 */
.L_x_228:
[----:B------:R-:W-:Y:S05]  /*10570*/  BSYNC B1 ;  /* 0x0000000000017941 */ /* 0x000fea0003800000 */
.L_x_226:
        /* <DEDUP_REMOVED lines=10> */
.L_x_230:
[----:B------:R-:W1:Y:S02]  /*10620*/  MUFU.RCP R38, R35 ;  /* 0x0000002300267308 */ /* 0x000e640000001000 */
[----:B-1----:R-:W-:-:S04]  /*10630*/  FFMA R35, R35, R38, -1 ;  /* 0xbf80000023237423 */ /* 0x002fc80000000026 */
[----:B------:R-:W-:-:S04]  /*10640*/  FADD.FTZ R35, -R35, -RZ ;  /* 0x800000ff23237221 */ /* 0x000fc80000010100 */
[----:B------:R-:W-:-:S07]  /*10650*/  FFMA R38, R38, R35, R38 ;  /* 0x0000002326267223 */ /* 0x000fce0000000026 */
.L_x_231:
[----:B------:R-:W-:Y:S05]  /*10660*/  BSYNC B1 ;  /* 0x0000000000017941 */ /* 0x000fea0003800000 */
.L_x_229:
        /* <DEDUP_REMOVED lines=10> */
.L_x_233:
[----:B------:R-:W1:Y:S02]  /*10710*/  MUFU.RCP R37, R34 ;  /* 0x0000002200257308 */ /* 0x000e640000001000 */
[----:B-1----:R-:W-:-:S04]  /*10720*/  FFMA R34, R34, R37, -1 ;  /* 0xbf80000022227423 */ /* 0x002fc80000000025 */
[----:B------:R-:W-:-:S04]  /*10730*/  FADD.FTZ R34, -R34, -RZ ;  /* 0x800000ff22227221 */ /* 0x000fc80000010100 */
[----:B------:R-:W-:-:S07]  /*10740*/  FFMA R37, R37, R34, R37 ;  /* 0x0000002225257223 */ /* 0x000fce0000000025 */
.L_x_234:
[----:B------:R-:W-:Y:S05]  /*10750*/  BSYNC B1 ;  /* 0x0000000000017941 */ /* 0x000fea0003800000 */
.L_x_232:
        /* <DEDUP_REMOVED lines=10> */
.L_x_236:
[----:B------:R-:W1:Y:S02]  /*10800*/  MUFU.RCP R36, R33 ;  /* 0x0000002100247308 */ /* 0x000e640000001000 */
[----:B-1----:R-:W-:-:S04]  /*10810*/  FFMA R33, R33, R36, -1 ;  /* 0xbf80000021217423 */ /* 0x002fc80000000024 */
[----:B------:R-:W-:-:S04]  /*10820*/  FADD.FTZ R33, -R33, -RZ ;  /* 0x800000ff21217221 */ /* 0x000fc80000010100 */
[----:B------:R-:W-:-:S07]  /*10830*/  FFMA R36, R36, R33, R36 ;  /* 0x0000002124247223 */ /* 0x000fce0000000024 */
.L_x_237:
[----:B------:R-:W-:Y:S05]  /*10840*/  BSYNC B1 ;  /* 0x0000000000017941 */ /* 0x000fea0003800000 */
.L_x_235:
        /* <DEDUP_REMOVED lines=10> */
.L_x_239:
[----:B------:R-:W1:Y:S02]  /*108f0*/  MUFU.RCP R35, R32 ;  /* 0x0000002000237308 */ /* 0x000e640000001000 */
[----:B-1----:R-:W-:-:S04]  /*10900*/  FFMA R32, R32, R35, -1 ;  /* 0xbf80000020207423 */ /* 0x002fc80000000023 */
[----:B------:R-:W-:-:S04]  /*10910*/  FADD.FTZ R32, -R32, -RZ ;  /* 0x800000ff20207221 */ /* 0x000fc80000010100 */
[----:B------:R-:W-:-:S07]  /*10920*/  FFMA R35, R35, R32, R35 ;  /* 0x0000002023237223 */ /* 0x000fce0000000023 */
.L_x_240:
[----:B------:R-:W-:Y:S05]  /*10930*/  BSYNC B1 ;  /* 0x0000000000017941 */ /* 0x000fea0003800000 */
.L_x_238:
        /* <DEDUP_REMOVED lines=10> */
.L_x_242:
[----:B------:R-:W1:Y:S02]  /*109e0*/  MUFU.RCP R34, R13 ;  /* 0x0000000d00227308 */ /* 0x000e640000001000 */
[----:B-1----:R-:W-:-:S04]  /*109f0*/  FFMA R13, R13, R34, -1 ;  /* 0xbf8000000d0d7423 */ /* 0x002fc80000000022 */
[----:B------:R-:W-:-:S04]  /*10a00*/  FADD.FTZ R13, -R13, -RZ ;  /* 0x800000ff0d0d7221 */ /* 0x000fc80000010100 */
[----:B------:R-:W-:-:S07]  /*10a10*/  FFMA R34, R34, R13, R34 ;  /* 0x0000000d22227223 */ /* 0x000fce0000000022 */
.L_x_243:
[----:B------:R-:W-:Y:S05]  /*10a20*/  BSYNC B1 ;  /* 0x0000000000017941 */ /* 0x000fea0003800000 */
.L_x_241:
        /* <DEDUP_REMOVED lines=10> */
.L_x_245:
[----:B------:R-:W1:Y:S02]  /*10ad0*/  MUFU.RCP R33, R14 ;  /* 0x0000000e00217308 */ /* 0x000e640000001000 */
[----:B-1----:R-:W-:-:S04]  /*10ae0*/  FFMA R14, R14, R33, -1 ;  /* 0xbf8000000e0e7423 */ /* 0x002fc80000000021 */
[----:B------:R-:W-:-:S04]  /*10af0*/  FADD.FTZ R14, -R14, -RZ ;  /* 0x800000ff0e0e7221 */ /* 0x000fc80000010100 */
[----:B------:R-:W-:-:S07]  /*10b00*/  FFMA R33, R33, R14, R33 ;  /* 0x0000000e21217223 */ /* 0x000fce0000000021 */
.L_x_246:
[----:B------:R-:W-:Y:S05]  /*10b10*/  BSYNC B1 ;  /* 0x0000000000017941 */ /* 0x000fea0003800000 */
.L_x_244:
        /* <DEDUP_REMOVED lines=10> */
.L_x_248:
[----:B------:R-:W1:Y:S02]  /*10bc0*/  MUFU.RCP R32, R15 ;  /* 0x0000000f00207308 */ /* 0x000e640000001000 */
[----:B-1----:R-:W-:-:S04]  /*10bd0*/  FFMA R15, R15, R32, -1 ;  /* 0xbf8000000f0f7423 */ /* 0x002fc80000000020 */
[----:B------:R-:W-:-:S04]  /*10be0*/  FADD.FTZ R15, -R15, -RZ ;  /* 0x800000ff0f0f7221 */ /* 0x000fc80000010100 */
[----:B------:R-:W-:-:S07]  /*10bf0*/  FFMA R32, R32, R15, R32 ;  /* 0x0000000f20207223 */ /* 0x000fce0000000020 */
.L_x_249:
[----:B------:R-:W-:Y:S05]  /*10c00*/  BSYNC B1 ;  /* 0x0000000000017941 */ /* 0x000fea0003800000 */
.L_x_247:
        /* <DEDUP_REMOVED lines=10> */
.L_x_251:
[----:B------:R-:W1:Y:S02]  /*10cb0*/  MUFU.RCP R15, R24 ;  /* 0x00000018000f7308 */ /* 0x000e640000001000 */
[----:B-1----:R-:W-:-:S04]  /*10cc0*/  FFMA R24, R24, R15, -1 ;  /* 0xbf80000018187423 */ /* 0x002fc8000000000f */
[----:B------:R-:W-:-:S04]  /*10cd0*/  FADD.FTZ R24, -R24, -RZ ;  /* 0x800000ff18187221 */ /* 0x000fc80000010100 */
[----:B------:R-:W-:-:S07]  /*10ce0*/  FFMA R15, R15, R24, R15 ;  /* 0x000000180f0f7223 */ /* 0x000fce000000000f */
.L_x_252:
[----:B------:R-:W-:Y:S05]  /*10cf0*/  BSYNC B1 ;  /* 0x0000000000017941 */ /* 0x000fea0003800000 */
.L_x_250:
        /* <DEDUP_REMOVED lines=10> */
.L_x_254:
[----:B------:R-:W1:Y:S02]  /*10da0*/  MUFU.RCP R24, R25 ;  /* 0x0000001900187308 */ /* 0x000e640000001000 */
[----:B-1----:R-:W-:-:S04]  /*10db0*/  FFMA R25, R25, R24, -1 ;  /* 0xbf80000019197423 */ /* 0x002fc80000000018 */
[----:B------:R-:W-:-:S04]  /*10dc0*/  FADD.FTZ R25, -R25, -RZ ;  /* 0x800000ff19197221 */ /* 0x000fc80000010100 */
[----:B------:R-:W-:-:S07]  /*10dd0*/  FFMA R24, R24, R25, R24 ;  /* 0x0000001918187223 */ /* 0x000fce0000000018 */
.L_x_255:
[----:B------:R-:W-:Y:S05]  /*10de0*/  BSYNC B1 ;  /* 0x0000000000017941 */ /* 0x000fea0003800000 */
.L_x_253:
        /* <DEDUP_REMOVED lines=10> */
.L_x_257:
[----:B------:R-:W1:Y:S02]  /*10e90*/  MUFU.RCP R14, R26 ;  /* 0x0000001a000e7308 */ /* 0x000e640000001000 */
[----:B-1----:R-:W-:-:S04]  /*10ea0*/  FFMA R26, R26, R14, -1 ;  /* 0xbf8000001a1a7423 */ /* 0x002fc8000000000e */
[----:B------:R-:W-:-:S04]  /*10eb0*/  FADD.FTZ R26, -R26, -RZ ;  /* 0x800000ff1a1a7221 */ /* 0x000fc80000010100 */
[----:B------:R-:W-:-:S07]  /*10ec0*/  FFMA R14, R14, R26, R14 ;  /* 0x0000001a0e0e7223 */ /* 0x000fce000000000e */
.L_x_258:
[----:B------:R-:W-:Y:S05]  /*10ed0*/  BSYNC B1 ;  /* 0x0000000000017941 */ /* 0x000fea0003800000 */
.L_x_256:
        /* <DEDUP_REMOVED lines=10> */
.L_x_260:
[----:B------:R-:W1:Y:S02]  /*10f80*/  MUFU.RCP R25, R27 ;  /* 0x0000001b00197308 */ /* 0x000e640000001000 */
[----:B-1----:R-:W-:-:S04]  /*10f90*/  FFMA R27, R27, R25, -1 ;  /* 0xbf8000001b1b7423 */ /* 0x002fc80000000019 */
[----:B------:R-:W-:-:S04]  /*10fa0*/  FADD.FTZ R27, -R27, -RZ ;  /* 0x800000ff1b1b7221 */ /* 0x000fc80000010100 */
[----:B------:R-:W-:-:S07]  /*10fb0*/  FFMA R25, R25, R27, R25 ;  /* 0x0000001b19197223 */ /* 0x000fce0000000019 */
.L_x_261:
[----:B------:R-:W-:Y:S05]  /*10fc0*/  BSYNC B1 ;  /* 0x0000000000017941 */ /* 0x000fea0003800000 */
.L_x_259:
        /* <DEDUP_REMOVED lines=10> */
.L_x_263:
[----:B------:R-:W1:Y:S02]  /*11070*/  MUFU.RCP R26, R29 ;  /* 0x0000001d001a7308 */ /* 0x000e640000001000 */
[----:B-1----:R-:W-:-:S04]  /*11080*/  FFMA R29, R29, R26, -1 ;  /* 0xbf8000001d1d7423 */ /* 0x002fc8000000001a */
[----:B------:R-:W-:-:S04]  /*11090*/  FADD.FTZ R29, -R29, -RZ ;  /* 0x800000ff1d1d7221 */ /* 0x000fc80000010100 */
[----:B------:R-:W-:-:S07]  /*110a0*/  FFMA R26, R26, R29, R26 ;  /* 0x0000001d1a1a7223 */ /* 0x000fce000000001a */
.L_x_264:
[----:B------:R-:W-:Y:S05]  /*110b0*/  BSYNC B1 ;  /* 0x0000000000017941 */ /* 0x000fea0003800000 */
.L_x_262:
        /* <DEDUP_REMOVED lines=10> */
.L_x_266:
[----:B------:R-:W1:Y:S02]  /*11160*/  MUFU.RCP R13, R28 ;  /* 0x0000001c000d7308 */ /* 0x000e640000001000 */
[----:B-1----:R-:W-:-:S04]  /*11170*/  FFMA R28, R28, R13, -1 ;  /* 0xbf8000001c1c7423 */ /* 0x002fc8000000000d */
[----:B------:R-:W-:-:S04]  /*11180*/  FADD.FTZ R28, -R28, -RZ ;  /* 0x800000ff1c1c7221 */ /* 0x000fc80000010100 */
[----:B------:R-:W-:-:S07]  /*11190*/  FFMA R13, R13, R28, R13 ;  /* 0x0000001c0d0d7223 */ /* 0x000fce000000000d */
.L_x_267:
[----:B------:R-:W-:Y:S05]  /*111a0*/  BSYNC B1 ;  /* 0x0000000000017941 */ /* 0x000fea0003800000 */
.L_x_265:
        /* <DEDUP_REMOVED lines=10> */
.L_x_269:
[----:B------:R-:W1:Y:S02]  /*11250*/  MUFU.RCP R27, R30 ;  /* 0x0000001e001b7308 */ /* 0x000e640000001000 */
[----:B-1----:R-:W-:-:S04]  /*11260*/  FFMA R30, R30, R27, -1 ;  /* 0xbf8000001e1e7423 */ /* 0x002fc8000000001b */
[----:B------:R-:W-:-:S04]  /*11270*/  FADD.FTZ R30, -R30, -RZ ;  /* 0x800000ff1e1e7221 */ /* 0x000fc80000010100 */
[----:B------:R-:W-:-:S07]  /*11280*/  FFMA R27, R27, R30, R27 ;  /* 0x0000001e1b1b7223 */ /* 0x000fce000000001b */
.L_x_270:
[----:B------:R-:W-:Y:S05]  /*11290*/  BSYNC B1 ;  /* 0x0000000000017941 */ /* 0x000fea0003800000 */
.L_x_268:
[----:B------:R-:W-:-:S04]  /*112a0*/  IADD3 R0, R31, 0x1800000, RZ ;  /* 0x018000001f007810 */ /* 0x000fc80007ffe0ff */
[----:B------:R-:W-:-:S04]  /*112b0*/  LOP3.LUT R0, R0, 0x7f800000, RZ, 0xc0, !PT ;  /* 0x7f80000000007812 */ /* 0x000fc800078ec0ff */
[----:B------:R-:W-:-:S13]  /*112c0*/  ISETP.GT.U32.AND P2, PT, R0, 0x1ffffff, PT ;  /* 0x01ffffff0000780c */ /* 0x000fda0003f44070 */
[----:B------:R-:W-:Y:S05]  /*112d0*/  @P2 BRA `(.L_x_271) ;  /* 0x0000000000102947 */ /* 0x000fea0003800000 */
[----:B------:R-:W-:Y:S01]  /*112e0*/  IMAD.MOV.U32 R0, RZ, RZ, R31 ;  /* 0x000000ffff007224 */ /* 0x000fe200078e001f */
[----:B------:R-:W-:-:S07]  /*112f0*/  MOV R2, 0x11310 ;  /* 0x0001131000027802 */ /* 0x000fce0000000f00 */
[----:B------:R-:W-:Y:S05]  /*11300*/  CALL.REL.NOINC `($__internal_0_$__cuda_sm20_rcp_rn_f32_slowpath) ;  /* 0x000001c400647944 */ /* 0x000fea0003c00000 */
[----:B------:R-:W-:Y:S05]  /*11310*/  BRA `(.L_x_272) ;  /* 0x0000000000107947 */ /* 0x000fea0003800000 */
.L_x_271:
[----:B------:R-:W1:Y:S02]  /*11320*/  MUFU.RCP R0, R31 ;  /* 0x0000001f00007308 */ /* 0x000e640000001000 */
[----:B-1----:R-:W-:-:S04]  /*11330*/  FFMA R31, R31, R0, -1 ;  /* 0xbf8000001f1f7423 */ /* 0x002fc80000000000 */
[----:B------:R-:W-:-:S04]  /*11340*/  FADD.FTZ R31, -R31, -RZ ;  /* 0x800000ff1f1f7221 */ /* 0x000fc80000010100 */
[----:B------:R-:W-:-:S07]  /*11350*/  FFMA R0, R0, R31, R0 ;  /* 0x0000001f00007223 */ /* 0x000fce0000000000 */
.L_x_272:
        /* <DEDUP_REMOVED lines=24> */
[----:B------:R-:W-:Y:S02]  /*114e0*/  UIADD3 UR8, UR49, 0x6200, URZ ;  /* 0x0000620031087890 */ /* 0x000fe4000fffe03f */
[----:B------:R-:W-:Y:S01]  /*114f0*/  UIADD3.X UR7, URZ, UR51, URZ, UP0, !UPT ;  /* 0x000000333f077290 */ /* 0x000fe200087fe43f */
[----:B------:R-:W-:-:S08]  /*11500*/  UMOV UR11, UR43 ;  /* 0x0000002b000b7c82 */ /* 0x000fd00008000000 */
[----:B------:R2:W-:Y:S01]  /*11510*/  UTMASTG.3D [UR8], [UR6] ;  /* 0x00000008060073b5 */ /* 0x0005e20008010000 */
[----:B------:R0:W-:Y:S01]  /*11520*/  UTMACMDFLUSH ;  /* 0x00000000000079b7 */ /* 0x0001e20000000000 */
[----:B--2---:R-:W-:-:S04]  /*11530*/  DEPBAR.LE SB0, 0x1 ;  /* 0x000080400000791a */ /* 0x004fc80000000000 */
.L_x_274:
[----:B------:R-:W-:Y:S05]  /*11540*/  BSYNC B0 ;  /* 0x0000000000007941 */ /* 0x000fea0003800000 */
.L_x_273:
        /* <DEDUP_REMOVED lines=8> */
.L_x_277:
[----:B------:R-:W-:-:S04]  /*115d0*/  ULEA UR4, UR5, UR49, 0x3 ;  /* 0x0000003105047291 */ /* 0x000fc8000f8e183f */
[----:B------:R-:W-:-:S04]  /*115e0*/  UIADD3 UR4, UR4, 0x50, URZ ;  /* 0x0000005004047890 */ /* 0x000fc8000fffe03f */
[----:B------:R-:W-:-:S09]  /*115f0*/  UPRMT UR4, UR48, 0x654, UR4 ;  /* 0x0000065430047896 */ /* 0x000fd20008000004 */
[----:B------:R-:W-:Y:S03]  /*11600*/  SYNCS.ARRIVE.TRANS64.RED.A1T0 RZ, [UR4], RZ ;  /* 0x000000ffffff79a7 */ /* 0x000fe60008100404 */
.L_x_276:
[----:B------:R-:W-:Y:S05]  /*11610*/  BSYNC B0 ;  /* 0x0000000000007941 */ /* 0x000fea0003800000 */
.L_x_275:
        /* <DEDUP_REMOVED lines=8> */
.L_x_280:
[C---:B------:R-:W-:Y:S01]  /*116a0*/  LEA R2, R4.reuse, UR49, 0x3 ;  /* 0x0000003104027c11 */ /* 0x040fe2000f8e18ff */
[----:B------:R-:W-:Y:S01]  /*116b0*/  BSSY B1, `(.L_x_281) ;  /* 0x0000006000017945 */ /* 0x000fe20003800000 */
[----:B------:R-:W-:Y:S02]  /*116c0*/  SHF.L.U32 R3, R9, 0x1f, RZ ;  /* 0x0000001f09037819 */ /* 0x000fe400000006ff */
[----:B-1----:R-:W-:Y:S02]  /*116d0*/  IADD3 R0, R4, 0x1, RZ ;  /* 0x0000000104007810 */ /* 0x002fe40007ffe0ff */
[----:B------:R-:W1:Y:S02]  /*116e0*/  SYNCS.PHASECHK.TRANS64.TRYWAIT P2, [R2+URZ+0x30], R3 ;  /* 0x00003003020075a7 */ /* 0x000e64000804017f */
[----:B------:R-:W-:Y:S01]  /*116f0*/  ISETP.NE.AND P3, PT, R0, 0x4, PT ;  /* 0x000000040000780c */ /* 0x000fe20003f65270 */
[----:B-1----:R-:W-:-:S12]  /*11700*/  @!P2 BRA `(.L_x_282) ;  /* 0x000001b40024a947 */ /* 0x002fd80003800000 */
.L_x_1125:
[----:B------:R-:W-:Y:S05]  /*11710*/  BSYNC B1 ;  /* 0x0000000000017941 */ /* 0x000fea0003800000 */
.L_x_281:
[----:B------:R-:W-:Y:S05]  /*11720*/  @P1 BRA `(.L_x_283) ;  /* 0x0000000000941947 */ /* 0x000fea0003800000 */
[----:B-1----:R-:W-:Y:S01]  /*11730*/  LEA R2, R4, R156, 0xd ;  /* 0x0000009c04027211 */ /* 0x002fe200078e68ff */
[----:B------:R-:W-:Y:S05]  /*11740*/  WARPSYNC.ALL ;  /* 0x0000000000007948 */ /* 0x000fea0003800000 */
[----:B------:R-:W-:Y:S01]  /*11750*/  IMAD R12, R165, 0x2, R2 ;  /* 0x00000002a50c7824 */ /* 0x000fe200078e0202 */
[----:B------:R-:W1:Y:S05]  /*11760*/  LDSM.16.M88.4 R4, [R2] ;  /* 0x000000000204783b */ /* 0x000e6a0000000200 */
[----:B------:R-:W2:Y:S01]  /*11770*/  LDSM.16.M88.4 R12, [R12] ;  /* 0x000000000c0c783b */ /* 0x000ea20000000200 */
[----:B-1----:R-:W-:-:S02]  /*11780*/  SHF.L.U32 R19, R7, 0x10, RZ ;  /* 0x0000001007137819 */ /* 0x002fc400000006ff */
[----:B------:R-:W-:Y:S02]  /*11790*/  LOP3.LUT R31, R7, 0xffff0000, RZ, 0xc0, !PT ;  /* 0xffff0000071f7812 */ /* 0x000fe400078ec0ff */
[----:B------:R-:W-:Y:S01]  /*117a0*/  SHF.L.U32 R23, R5, 0x10, RZ ;  /* 0x0000001005177819 */ /* 0x000fe200000006ff */
[----:B--2---:R-:W-:Y:S01]  /*117b0*/  IMAD.U32 R11, R13, 0x10000, RZ ;  /* 0x000100000d0b7824 */ /* 0x004fe200078e00ff */
[----:B------:R-:W-:Y:S01]  /*117c0*/  LOP3.LUT R35, R5, 0xffff0000, RZ, 0xc0, !PT ;  /* 0xffff000005237812 */ /* 0x000fe200078ec0ff */
[C---:B------:R-:W-:Y:S01]  /*117d0*/  FMUL R19, R16.reuse, R19 ;  /* 0x0000001310137220 */ /* 0x040fe20000400000 */
[----:B------:R-:W-:Y:S01]  /*117e0*/  LOP3.LUT R25, R13, 0xffff0000, RZ, 0xc0, !PT ;  /* 0xffff00000d197812 */ /* 0x000fe200078ec0ff */
[----:B------:R-:W-:Y:S01]  /*117f0*/  FMUL R23, R16, R23 ;  /* 0x0000001710177220 */ /* 0x000fe20000400000 */
[----:B------:R-:W-:Y:S01]  /*11800*/  SHF.L.U32 R7, R14, 0x10, RZ ;  /* 0x000000100e077819 */ /* 0x000fe200000006ff */
[----:B------:R-:W-:Y:S01]  /*11810*/  FMUL R152, R16, R35 ;  /* 0x0000002310987220 */ /* 0x000fe20000400000 */
[----:B------:R-:W-:Y:S01]  /*11820*/  SHF.L.U32 R37, R4, 0x10, RZ ;  /* 0x0000001004257819 */ /* 0x000fe200000006ff */
[----:B------:R-:W-:Y:S01]  /*11830*/  FMUL R20, R16, R31 ;  /* 0x0000001f10147220 */ /* 0x000fe20000400000 */
[----:B------:R-:W-:Y:S01]  /*11840*/  LOP3.LUT R153, R4, 0xffff0000, RZ, 0xc0, !PT ;  /* 0xffff000004997812 */ /* 0x000fe200078ec0ff */
        /* <DEDUP_REMOVED lines=18> */
[----:B------:R-:W-:-:S07]  /*11970*/  FMUL R5, R16, R5 ;  /* 0x0000000510057220 */ /* 0x000fce0000400000 */
.L_x_283:
[----:B-1----:R-:W-:Y:S02]  /*11980*/  SEL R2, RZ, 0x1, P3 ;  /* 0x00000001ff027807 */ /* 0x002fe40001800000 */
[----:B------:R-:W-:Y:S02]  /*11990*/  SEL R4, R0, RZ, P3 ;  /* 0x000000ff00047207 */ /* 0x000fe40001800000 */
[----:B------:R-:W-:-:S07]  /*119a0*/  LOP3.LUT R9, R9, R2, RZ, 0x3c, !PT ;  /* 0x0000000209097212 */ /* 0x000fce00078e3cff */
.L_x_279:
[----:B------:R-:W-:Y:S05]  /*119b0*/  BSYNC B0 ;  /* 0x0000000000007941 */ /* 0x000fea0003800000 */
.L_x_278:
[----:B-1----:R-:W2:Y:S04]  /*119c0*/  LDL.LU R0, [R1+0x80] ;  /* 0x0000800001007983 */ /* 0x002ea80000300800 */
[----:B------:R-:W3:Y:S04]  /*119d0*/  LDL.LU R13, [R1+0x84] ;  /* 0x00008400010d7983 */ /* 0x000ee80000300800 */
[----:B------:R-:W4:Y:S04]  /*119e0*/  LDL.LU R26, [R1+0x88] ;  /* 0x00008800011a7983 */ /* 0x000f280000300800 */
[----:B------:R-:W5:Y:S04]  /*119f0*/  LDL.LU R27, [R1+0x8c] ;  /* 0x00008c00011b7983 */ /* 0x000f680000300800 */
[----:B------:R-:W4:Y:S04]  /*11a00*/  LDL.LU R29, [R1+0x90] ;  /* 0x00009000011d7983 */ /* 0x000f280000300800 */
        /* <DEDUP_REMOVED lines=10> */
[----:B------:R-:W4:Y:S01]  /*11ab0*/  LDL.LU R42, [R1+0xbc] ;  /* 0x0000bc00012a7983 */ /* 0x000f220000300800 */
[----:B------:R-:W-:Y:S01]  /*11ac0*/  MOV R2, 0x3bbb989d ;  /* 0x3bbb989d00027802 */ /* 0x000fe20000000f00 */
[----:B------:R-:W-:Y:S01]  /*11ad0*/  BSSY B1, `(.L_x_284) ;  /* 0x000009e000017945 */ /* 0x000fe20003800000 */
[----:B------:R-:W-:Y:S01]  /*11ae0*/  MOV R3, 0x437c0000 ;  /* 0x437c000000037802 */ /* 0x000fe20000000f00 */
[----:B--2---:R-:W-:-:S04]  /*11af0*/  FFMA R15, R17, R0, R154 ;  /* 0x00000000110f7223 */ /* 0x004fc8000000009a */
[----:B------:R-:W-:Y:S01]  /*11b00*/  FFMA.SAT R0, -R15, R2, 0.5 ;  /* 0x3f0000000f007423 */ /* 0x000fe20000002102 */
[----:B---3--:R-:W-:-:S03]  /*11b10*/  FFMA R25, R17, R13, R153 ;  /* 0x0000000d11197223 */ /* 0x008fc60000000099 */
[----:B------:R-:W-:Y:S01]  /*11b20*/  FFMA.RM R0, R0, R3, 12582913 ;  /* 0x4b40000100007423 */ /* 0x000fe20000004003 */
[----:B------:R-:W-:-:S03]  /*11b30*/  FFMA.SAT R24, -R25, R2, 0.5 ;  /* 0x3f00000019187423 */ /* 0x000fc60000002102 */
[----:B------:R-:W-:Y:S01]  /*11b40*/  FADD R14, R0, -12583039 ;  /* 0xcb40007f000e7421 */ /* 0x000fe20000000000 */
[----:B------:R-:W-:Y:S01]  /*11b50*/  FFMA.RM R13, R24, R3, 12582913 ;  /* 0x4b400001180d7423 */ /* 0x000fe20000004003 */
[----:B-----5:R-:W-:Y:S02]  /*11b60*/  FFMA R27, R17, R27, R152 ;  /* 0x0000001b111b7223 */ /* 0x020fe40000000098 */
[----:B------:R-:W-:Y:S01]  /*11b70*/  FFMA R14, -R15, 1.4426950216293334961, -R14 ;  /* 0x3fb8aa3b0f0e7823 */ /* 0x000fe2000000090e */
[----:B----4-:R-:W-:Y:S01]  /*11b80*/  FFMA R29, R17, R29, R21 ;  /* 0x0000001d111d7223 */ /* 0x010fe20000000015 */
[----:B------:R-:W-:Y:S02]  /*11b90*/  FFMA.SAT R28, -R27, R2, 0.5 ;  /* 0x3f0000001b1c7423 */ /* 0x000fe40000002102 */
[----:B------:R-:W-:Y:S01]  /*11ba0*/  FFMA R24, -R15, 1.925963033500011079e-08, R14 ;  /* 0x32a570600f187823 */ /* 0x000fe2000000010e */
[----:B------:R-:W-:Y:S01]  /*11bb0*/  FADD R14, R13, -12583039 ;  /* 0xcb40007f0d0e7421 */ /* 0x000fe20000000000 */
[C---:B------:R-:W-:Y:S01]  /*11bc0*/  FFMA R15, R17.reuse, R26, R23 ;  /* 0x0000001a110f7223 */ /* 0x040fe20000000017 */
[----:B------:R-:W-:-:S02]  /*11bd0*/  FFMA R33, R17, R33, R19 ;  /* 0x0000002111217223 */ /* 0x000fc40000000013 */
[----:B------:R-:W-:Y:S01]  /*11be0*/  FFMA R14, -R25, 1.4426950216293334961, -R14 ;  /* 0x3fb8aa3b190e7823 */ /* 0x000fe2000000090e */
[----:B------:R-:W1:Y:S01]  /*11bf0*/  MUFU.EX2 R24, R24 ;  /* 0x0000001800187308 */ /* 0x000e620000000800 */
[----:B------:R-:W-:Y:S02]  /*11c00*/  FFMA R31, R17, R31, R20 ;  /* 0x0000001f111f7223 */ /* 0x000fe40000000014 */
[----:B------:R-:W-:Y:S01]  /*11c10*/  FFMA R25, -R25, 1.925963033500011079e-08, R14 ;  /* 0x32a5706019197823 */ /* 0x000fe2000000010e */
[----:B------:R-:W-:Y:S01]  /*11c20*/  FFMA.SAT R14, -R15, R2, 0.5 ;  /* 0x3f0000000f0e7423 */ /* 0x000fe20000002102 */
[----:B------:R-:W-:-:S03]  /*11c30*/  FFMA R35, R17, R35, R18 ;  /* 0x0000002311237223 */ /* 0x000fc60000000012 */
[----:B------:R-:W-:Y:S01]  /*11c40*/  FFMA.RM R14, R14, R3, 12582913 ;  /* 0x4b4000010e0e7423 */ /* 0x000fe20000004003 */
[----:B------:R-:W2:Y:S03]  /*11c50*/  MUFU.EX2 R25, R25 ;  /* 0x0000001900197308 */ /* 0x000ea60000000800 */
[----:B------:R-:W-:-:S04]  /*11c60*/  FADD R26, R14, -12583039 ;  /* 0xcb40007f0e1a7421 */ /* 0x000fc80000000000 */
[----:B------:R-:W-:Y:S01]  /*11c70*/  FFMA R26, -R15, 1.4426950216293334961, -R26 ;  /* 0x3fb8aa3b0f1a7823 */ /* 0x000fe2000000091a */
[----:B------:R-:W-:-:S03]  /*11c80*/  FFMA R37, R17, R37, R10 ;  /* 0x0000002511257223 */ /* 0x000fc6000000000a */
[----:B------:R-:W-:Y:S01]  /*11c90*/  FFMA R26, -R15, 1.925963033500011079e-08, R26 ;  /* 0x32a570600f1a7823 */ /* 0x000fe2000000011a */
[----:B------:R-:W-:Y:S01]  /*11ca0*/  SHF.L.U32 R15, R0, 0x17, RZ ;  /* 0x00000017000f7819 */ /* 0x000fe200000006ff */
[----:B------:R-:W-:-:S04]  /*11cb0*/  FFMA R39, R17, R38, R8 ;  /* 0x0000002611277223 */ /* 0x000fc80000000008 */
[----:B-1----:R-:W-:Y:S01]  /*11cc0*/  FFMA R0, R15, R24, 1 ;  /* 0x3f8000000f007423 */ /* 0x002fe20000000018 */
[----:B------:R-:W-:Y:S01]  /*11cd0*/  FFMA.RM R15, R28, R3, 12582913 ;  /* 0x4b4000011c0f7423 */ /* 0x000fe20000004003 */
[----:B------:R-:W-:Y:S01]  /*11ce0*/  IMAD.SHL.U32 R24, R13, 0x800000, RZ ;  /* 0x008000000d187824 */ /* 0x000fe200078e00ff */
[----:B------:R-:W1:Y:S01]  /*11cf0*/  MUFU.EX2 R26, R26 ;  /* 0x0000001a001a7308 */ /* 0x000e620000000800 */
[-C--:B------:R-:W-:Y:S01]  /*11d00*/  FFMA.SAT R38, -R39, R2.reuse, 0.5 ;  /* 0x3f00000027267423 */ /* 0x080fe20000002102 */
[----:B------:R-:W-:Y:S01]  /*11d10*/  FADD R28, R15, -12583039 ;  /* 0xcb40007f0f1c7421 */ /* 0x000fe20000000000 */
[----:B--2---:R-:W-:Y:S01]  /*11d20*/  FFMA R13, R24, R25, 1 ;  /* 0x3f800000180d7423 */ /* 0x004fe20000000019 */
[----:B------:R-:W-:Y:S01]  /*11d30*/  FFMA.SAT R24, -R29, R2, 0.5 ;  /* 0x3f0000001d187423 */ /* 0x000fe20000002102 */
[----:B------:R-:W-:Y:S01]  /*11d40*/  SHF.L.U32 R25, R14, 0x17, RZ ;  /* 0x000000170e197819 */ /* 0x000fe200000006ff */
[----:B------:R-:W-:Y:S01]  /*11d50*/  FFMA R28, -R27, 1.4426950216293334961, -R28 ;  /* 0x3fb8aa3b1b1c7823 */ /* 0x000fe2000000091c */
[-C--:B------:R-:W-:Y:S01]  /*11d60*/  FFMA.RM R38, R38, R3.reuse, 12582913 ;  /* 0x4b40000126267423 */ /* 0x080fe20000004003 */
[----:B------:R-:W-:-:S02]  /*11d70*/  FFMA.RM R24, R24, R3, 12582913 ;  /* 0x4b40000118187423 */ /* 0x000fc40000004003 */
[----:B------:R-:W-:Y:S01]  /*11d80*/  FFMA R27, -R27, 1.925963033500011079e-08, R28 ;  /* 0x32a570601b1b7823 */ /* 0x000fe2000000011c */
[----:B------:R-:W-:Y:S01]  /*11d90*/  FADD R40, R38, -12583039 ;  /* 0xcb40007f26287421 */ /* 0x000fe20000000000 */
[----:B------:R-:W-:-:S03]  /*11da0*/  FADD R28, R24, -12583039 ;  /* 0xcb40007f181c7421 */ /* 0x000fc60000000000 */
[----:B------:R-:W-:Y:S01]  /*11db0*/  FFMA R40, -R39, 1.4426950216293334961, -R40 ;  /* 0x3fb8aa3b27287823 */ /* 0x000fe20000000928 */
[----:B------:R-:W-:Y:S01]  /*11dc0*/  FFMA R28, -R29, 1.4426950216293334961, -R28 ;  /* 0x3fb8aa3b1d1c7823 */ /* 0x000fe2000000091c */
[----:B------:R-:W2:Y:S01]  /*11dd0*/  MUFU.EX2 R27, R27 ;  /* 0x0000001b001b7308 */ /* 0x000ea20000000800 */
[----:B-1----:R-:W-:Y:S01]  /*11de0*/  FFMA R14, R25, R26, 1 ;  /* 0x3f800000190e7423 */ /* 0x002fe2000000001a */
[----:B------:R-:W-:Y:S01]  /*11df0*/  SHF.L.U32 R26, R15, 0x17, RZ ;  /* 0x000000170f1a7819 */ /* 0x000fe200000006ff */
[----:B------:R-:W-:Y:S01]  /*11e00*/  FFMA R28, -R29, 1.925963033500011079e-08, R28 ;  /* 0x32a570601d1c7823 */ /* 0x000fe2000000011c */
[----:B------:R-:W-:Y:S01]  /*11e10*/  FFMA R29, R17, R30, R22 ;  /* 0x0000001e111d7223 */ /* 0x000fe20000000016 */
[----:B------:R-:W-:-:S03]  /*11e20*/  FFMA R39, -R39, 1.925963033500011079e-08, R40 ;  /* 0x32a5706027277823 */ /* 0x000fc60000000128 */
[----:B------:R-:W-:Y:S01]  /*11e30*/  FFMA.SAT R30, -R29, R2, 0.5 ;  /* 0x3f0000001d1e7423 */ /* 0x000fe20000002102 */
[----:B------:R-:W1:Y:S03]  /*11e40*/  MUFU.EX2 R28, R28 ;  /* 0x0000001c001c7308 */ /* 0x000e660000000800 */
[----:B------:R-:W-:-:S04]  /*11e50*/  FFMA.RM R25, R30, R3, 12582913 ;  /* 0x4b4000011e197423 */ /* 0x000fc80000004003 */
[----:B------:R-:W-:Y:S01]  /*11e60*/  FADD R30, R25, -12583039 ;  /* 0xcb40007f191e7421 */ /* 0x000fe20000000000 */
[----:B--2---:R-:W-:Y:S01]  /*11e70*/  FFMA R15, R26, R27, 1 ;  /* 0x3f8000001a0f7423 */ /* 0x004fe2000000001b */
[----:B------:R-:W-:Y:S01]  /*11e80*/  FFMA.SAT R26, -R33, R2, 0.5 ;  /* 0x3f000000211a7423 */ /* 0x000fe20000002102 */
[----:B------:R-:W-:Y:S01]  /*11e90*/  SHF.L.U32 R27, R24, 0x17, RZ ;  /* 0x00000017181b7819 */ /* 0x000fe200000006ff */
[C---:B------:R-:W-:Y:S01]  /*11ea0*/  FFMA R30, -R29.reuse, 1.4426950216293334961, -R30 ;  /* 0x3fb8aa3b1d1e7823 */ /* 0x040fe2000000091e */
[----:B------:R-:W-:Y:S01]  /*11eb0*/  MUFU.EX2 R39, R39 ;  /* 0x0000002700277308 */ /* 0x000fe20000000800 */
[----:B------:R-:W-:Y:S02]  /*11ec0*/  FFMA.RM R26, R26, R3, 12582913 ;  /* 0x4b4000011a1a7423 */ /* 0x000fe40000004003 */
[----:B------:R-:W-:Y:S02]  /*11ed0*/  FFMA R29, -R29, 1.925963033500011079e-08, R30 ;  /* 0x32a570601d1d7823 */ /* 0x000fe4000000011e */
[----:B------:R-:W-:Y:S01]  /*11ee0*/  FADD R30, R26, -12583039 ;  /* 0xcb40007f1a1e7421 */ /* 0x000fe20000000000 */
[----:B-1----:R-:W-:Y:S01]  /*11ef0*/  FFMA R24, R27, R28, 1 ;  /* 0x3f8000001b187423 */ /* 0x002fe2000000001c */
[----:B------:R-:W-:-:S02]  /*11f00*/  SHF.L.U32 R28, R25, 0x17, RZ ;  /* 0x00000017191c7819 */ /* 0x000fc400000006ff */
[----:B------:R-:W1:Y:S01]  /*11f10*/  MUFU.EX2 R29, R29 ;  /* 0x0000001d001d7308 */ /* 0x000e620000000800 */
[----:B------:R-:W-:Y:S01]  /*11f20*/  FFMA R30, -R33, 1.4426950216293334961, -R30 ;  /* 0x3fb8aa3b211e7823 */ /* 0x000fe2000000091e */
[----:B------:R-:W-:-:S03]  /*11f30*/  SHF.L.U32 R26, R26, 0x17, RZ ;  /* 0x000000171a1a7819 */ /* 0x000fc600000006ff */
[----:B------:R-:W-:Y:S01]  /*11f40*/  FFMA R33, -R33, 1.925963033500011079e-08, R30 ;  /* 0x32a5706021217823 */ /* 0x000fe2000000011e */
[----:B------:R-:W-:-:S04]  /*11f50*/  FFMA.SAT R30, -R31, R2, 0.5 ;  /* 0x3f0000001f1e7423 */ /* 0x000fc80000002102 */
[----:B------:R-:W-:Y:S01]  /*11f60*/  FFMA.RM R27, R30, R3, 12582913 ;  /* 0x4b4000011e1b7423 */ /* 0x000fe20000004003 */
[----:B------:R-:W2:Y:S03]  /*11f70*/  MUFU.EX2 R33, R33 ;  /* 0x0000002100217308 */ /* 0x000ea60000000800 */
[----:B------:R-:W-:Y:S01]  /*11f80*/  FADD R30, R27, -12583039 ;  /* 0xcb40007f1b1e7421 */ /* 0x000fe20000000000 */
[----:B-1----:R-:W-:Y:S01]  /*11f90*/  FFMA R25, R28, R29, 1 ;  /* 0x3f8000001c197423 */ /* 0x002fe2000000001d */
[----:B------:R-:W-:Y:S02]  /*11fa0*/  FFMA.SAT R28, -R35, R2, 0.5 ;  /* 0x3f000000231c7423 */ /* 0x000fe40000002102 */
[----:B------:R-:W-:Y:S02]  /*11fb0*/  FFMA R30, -R31, 1.4426950216293334961, -R30 ;  /* 0x3fb8aa3b1f1e7823 */ /* 0x000fe4000000091e */
[----:B------:R-:W-:-:S02]  /*11fc0*/  FFMA.RM R28, R28, R3, 12582913 ;  /* 0x4b4000011c1c7423 */ /* 0x000fc40000004003 */
[----:B------:R-:W-:Y:S02]  /*11fd0*/  FFMA R31, -R31, 1.925963033500011079e-08, R30 ;  /* 0x32a570601f1f7823 */ /* 0x000fe4000000011e */
[C---:B------:R-:W-:Y:S01]  /*11fe0*/  FADD R30, R28.reuse, -12583039 ;  /* 0xcb40007f1c1e7421 */ /* 0x040fe20000000000 */
[----:B------:R-:W-:Y:S01]  /*11ff0*/  SHF.L.U32 R28, R28, 0x17, RZ ;  /* 0x000000171c1c7819 */ /* 0x000fe200000006ff */
[----:B--2---:R-:W-:Y:S02]  /*12000*/  FFMA R26, R26, R33, 1 ;  /* 0x3f8000001a1a7423 */ /* 0x004fe40000000021 */
[----:B------:R-:W-:Y:S01]  /*12010*/  MUFU.EX2 R31, R31 ;  /* 0x0000001f001f7308 */ /* 0x000fe20000000800 */
[----:B------:R-:W-:-:S04]  /*12020*/  FFMA R30, -R35, 1.4426950216293334961, -R30 ;  /* 0x3fb8aa3b231e7823 */ /* 0x000fc8000000091e */
[----:B------:R-:W-:Y:S01]  /*12030*/  FFMA R29, -R35, 1.925963033500011079e-08, R30 ;  /* 0x32a57060231d7823 */ /* 0x000fe2000000011e */
[----:B------:R-:W-:-:S04]  /*12040*/  FFMA R35, R17, R34, R12 ;  /* 0x0000002211237223 */ /* 0x000fc8000000000c */
[----:B------:R-:W-:Y:S01]  /*12050*/  FFMA.SAT R30, -R35, R2, 0.5 ;  /* 0x3f000000231e7423 */ /* 0x000fe20000002102 */
[----:B------:R-:W1:Y:S03]  /*12060*/  MUFU.EX2 R29, R29 ;  /* 0x0000001d001d7308 */ /* 0x000e660000000800 */
[----:B------:R-:W-:-:S04]  /*12070*/  FFMA.RM R30, R30, R3, 12582913 ;  /* 0x4b4000011e1e7423 */ /* 0x000fc80000004003 */
[C---:B------:R-:W-:Y:S01]  /*12080*/  FADD R34, R30.reuse, -12583039 ;  /* 0xcb40007f1e227421 */ /* 0x040fe20000000000 */
[----:B------:R-:W-:-:S03]  /*12090*/  SHF.L.U32 R30, R30, 0x17, RZ ;  /* 0x000000171e1e7819 */ /* 0x000fc600000006ff */
[----:B------:R-:W-:-:S04]  /*120a0*/  FFMA R34, -R35, 1.4426950216293334961, -R34 ;  /* 0x3fb8aa3b23227823 */ /* 0x000fc80000000922 */
[----:B------:R-:W-:Y:S01]  /*120b0*/  FFMA R33, -R35, 1.925963033500011079e-08, R34 ;  /* 0x32a5706023217823 */ /* 0x000fe20000000122 */
[----:B------:R-:W-:Y:S02]  /*120c0*/  IMAD.SHL.U32 R34, R27, 0x800000, RZ ;  /* 0x008000001b227824 */ /* 0x000fe400078e00ff */
[----:B------:R-:W-:Y:S01]  /*120d0*/  FFMA R35, R17, R36, R11 ;  /* 0x0000002411237223 */ /* 0x000fe2000000000b */
[----:B-1----:R-:W-:Y:S01]  /*120e0*/  FFMA R28, R28, R29, 1 ;  /* 0x3f8000001c1c7423 */ /* 0x002fe2000000001d */
[----:B------:R-:W-:Y:S02]  /*120f0*/  FFMA R27, R34, R31, 1 ;  /* 0x3f800000221b7423 */ /* 0x000fe4000000001f */
[----:B------:R-:W-:Y:S01]  /*12100*/  FFMA.SAT R34, -R35, R2, 0.5 ;  /* 0x3f00000023227423 */ /* 0x000fe20000002102 */
[----:B------:R-:W1:Y:S03]  /*12110*/  MUFU.EX2 R33, R33 ;  /* 0x0000002100217308 */ /* 0x000e660000000800 */
[----:B------:R-:W-:-:S04]  /*12120*/  FFMA.RM R34, R34, R3, 12582913 ;  /* 0x4b40000122227423 */ /* 0x000fc80000004003 */
[----:B------:R-:W-:-:S04]  /*12130*/  FADD R36, R34, -12583039 ;  /* 0xcb40007f22247421 */ /* 0x000fc80000000000 */
[----:B------:R-:W-:-:S04]  /*12140*/  FFMA R36, -R35, 1.4426950216293334961, -R36 ;  /* 0x3fb8aa3b23247823 */ /* 0x000fc80000000924 */
[----:B------:R-:W-:Y:S01]  /*12150*/  FFMA R31, -R35, 1.925963033500011079e-08, R36 ;  /* 0x32a57060231f7823 */ /* 0x000fe20000000124 */
[----:B------:R-:W-:Y:S01]  /*12160*/  FFMA.SAT R36, -R37, R2, 0.5 ;  /* 0x3f00000025247423 */ /* 0x000fe20000002102 */
[----:B-1----:R-:W-:Y:S02]  /*12170*/  FFMA R29, R30, R33, 1 ;  /* 0x3f8000001e1d7423 */ /* 0x002fe40000000021 */
[----:B------:R-:W1:Y:S01]  /*12180*/  MUFU.EX2 R30, R31 ;  /* 0x0000001f001e7308 */ /* 0x000e620000000800 */
[----:B------:R-:W-:-:S04]  /*12190*/  FFMA.RM R35, R36, R3, 12582913 ;  /* 0x4b40000124237423 */ /* 0x000fc80000004003 */
[----:B------:R-:W-:-:S04]  /*121a0*/  FADD R36, R35, -12583039 ;  /* 0xcb40007f23247421 */ /* 0x000fc80000000000 */
[----:B------:R-:W-:-:S04]  /*121b0*/  FFMA R36, -R37, 1.4426950216293334961, -R36 ;  /* 0x3fb8aa3b25247823 */ /* 0x000fc80000000924 */
[----:B------:R-:W-:Y:S01]  /*121c0*/  FFMA R36, -R37, 1.925963033500011079e-08, R36 ;  /* 0x32a5706025247823 */ /* 0x000fe20000000124 */
[----:B------:R-:W-:Y:S01]  /*121d0*/  FFMA R37, R17, R41, R7 ;  /* 0x0000002911257223 */ /* 0x000fe20000000007 */
[----:B------:R-:W-:-:S03]  /*121e0*/  SHF.L.U32 R41, R34, 0x17, RZ ;  /* 0x0000001722297819 */ /* 0x000fc600000006ff */
[----:B------:R-:W-:Y:S01]  /*121f0*/  FFMA.SAT R40, -R37, R2, 0.5 ;  /* 0x3f00000025287423 */ /* 0x000fe20000002102 */
[----:B------:R-:W2:Y:S01]  /*12200*/  MUFU.EX2 R36, R36 ;  /* 0x0000002400247308 */ /* 0x000ea20000000800 */
[----:B-1----:R-:W-:Y:S01]  /*12210*/  FFMA R30, R41, R30, 1 ;  /* 0x3f800000291e7423 */ /* 0x002fe2000000001e */
[----:B------:R-:W-:Y:S01]  /*12220*/  FFMA R41, R17, R42, R5 ;  /* 0x0000002a11297223 */ /* 0x000fe20000000005 */
[----:B------:R-:W-:-:S03]  /*12230*/  FFMA.RM R33, R40, R3, 12582913 ;  /* 0x4b40000128217423 */ /* 0x000fc60000004003 */
[----:B------:R-:W-:Y:S01]  /*12240*/  FFMA.SAT R40, -R41, R2, 0.5 ;  /* 0x3f00000029287423 */ /* 0x000fe20000002102 */
[----:B------:R-:W-:-:S04]  /*12250*/  FADD R34, R33, -12583039 ;  /* 0xcb40007f21227421 */ /* 0x000fc80000000000 */
[----:B------:R-:W-:-:S04]  /*12260*/  FFMA R34, -R37, 1.4426950216293334961, -R34 ;  /* 0x3fb8aa3b25227823 */ /* 0x000fc80000000922 */
[----:B------:R-:W-:Y:S01]  /*12270*/  FFMA R31, -R37, 1.925963033500011079e-08, R34 ;  /* 0x32a57060251f7823 */ /* 0x000fe20000000122 */
[----:B------:R-:W-:-:S04]  /*12280*/  FFMA R37, R17, R43, R6 ;  /* 0x0000002b11257223 */ /* 0x000fc80000000006 */
[----:B------:R-:W-:Y:S01]  /*12290*/  FFMA.SAT R34, -R37, R2, 0.5 ;  /* 0x3f00000025227423 */ /* 0x000fe20000002102 */
[----:B------:R-:W1:Y:S03]  /*122a0*/  MUFU.EX2 R31, R31 ;  /* 0x0000001f001f7308 */ /* 0x000e660000000800 */
[-C--:B------:R-:W-:Y:S01]  /*122b0*/  FFMA.RM R2, R34, R3.reuse, 12582913 ;  /* 0x4b40000122027423 */ /* 0x080fe20000004003 */
[----:B------:R-:W-:-:S03]  /*122c0*/  FFMA.RM R3, R40, R3, 12582913 ;  /* 0x4b40000128037423 */ /* 0x000fc60000004003 */
[----:B------:R-:W-:Y:S01]  /*122d0*/  FADD R34, R2, -12583039 ;  /* 0xcb40007f02227421 */ /* 0x000fe20000000000 */
[C---:B------:R-:W-:Y:S01]  /*122e0*/  FADD R40, R3.reuse, -12583039 ;  /* 0xcb40007f03287421 */ /* 0x040fe20000000000 */
[----:B------:R-:W-:Y:S02]  /*122f0*/  SHF.L.U32 R3, R3, 0x17, RZ ;  /* 0x0000001703037819 */ /* 0x000fe400000006ff */
[----:B------:R-:W-:Y:S01]  /*12300*/  FFMA R34, -R37, 1.4426950216293334961, -R34 ;  /* 0x3fb8aa3b25227823 */ /* 0x000fe20000000922 */
[----:B------:R-:W-:-:S03]  /*12310*/  FFMA R40, -R41, 1.4426950216293334961, -R40 ;  /* 0x3fb8aa3b29287823 */ /* 0x000fc60000000928 */
[----:B------:R-:W-:Y:S01]  /*12320*/  FFMA R34, -R37, 1.925963033500011079e-08, R34 ;  /* 0x32a5706025227823 */ /* 0x000fe20000000122 */
[----:B------:R-:W-:Y:S01]  /*12330*/  SHF.L.U32 R37, R35, 0x17, RZ ;  /* 0x0000001723257819 */ /* 0x000fe200000006ff */
[----:B------:R-:W-:Y:S01]  /*12340*/  FFMA R40, -R41, 1.925963033500011079e-08, R40 ;  /* 0x32a5706029287823 */ /* 0x000fe20000000128 */
[----:B------:R-:W-:-:S03]  /*12350*/  IADD3 R35, R0, 0x1800000, RZ ;  /* 0x0180000000237810 */ /* 0x000fc60007ffe0ff */
[----:B------:R-:W3:Y:S01]  /*12360*/  MUFU.EX2 R34, R34 ;  /* 0x0000002200227308 */ /* 0x000ee20000000800 */
[----:B------:R-:W-:Y:S01]  /*12370*/  LOP3.LUT R35, R35, 0x7f800000, RZ, 0xc0, !PT ;  /* 0x7f80000023237812 */ /* 0x000fe200078ec0ff */
[----:B--2---:R-:W-:Y:S01]  /*12380*/  FFMA R37, R37, R36, 1 ;  /* 0x3f80000025257423 */ /* 0x004fe20000000024 */
[----:B------:R-:W-:Y:S01]  /*12390*/  IMAD.SHL.U32 R36, R38, 0x800000, RZ ;  /* 0x0080000026247824 */ /* 0x000fe200078e00ff */
[----:B------:R-:W-:Y:S02]  /*123a0*/  SHF.L.U32 R38, R33, 0x17, RZ ;  /* 0x0000001721267819 */ /* 0x000fe400000006ff */
[----:B------:R-:W-:Y:S01]  /*123b0*/  ISETP.GT.U32.AND P2, PT, R35, 0x1ffffff, PT ;  /* 0x01ffffff2300780c */ /* 0x000fe20003f44070 */
[----:B------:R-:W-:Y:S01]  /*123c0*/  FFMA R36, R36, R39, 1 ;  /* 0x3f80000024247423 */ /* 0x000fe20000000027 */
[----:B------:R-:W2:Y:S01]  /*123d0*/  MUFU.EX2 R40, R40 ;  /* 0x0000002800287308 */ /* 0x000ea20000000800 */
[----:B------:R-:W-:Y:S01]  /*123e0*/  SHF.L.U32 R33, R2, 0x17, RZ ;  /* 0x0000001702217819 */ /* 0x000fe200000006ff */
[----:B-1----:R-:W-:-:S04]  /*123f0*/  FFMA R35, R38, R31, 1 ;  /* 0x3f80000026237423 */ /* 0x002fc8000000001f */
[----:B---3--:R-:W-:Y:S01]  /*12400*/  FFMA R34, R33, R34, 1 ;  /* 0x3f80000021227423 */ /* 0x008fe20000000022 */
[----:B--2---:R-:W-:-:S04]  /*12410*/  FFMA R33, R3, R40, 1 ;  /* 0x3f80000003217423 */ /* 0x004fc80000000028 */
[----:B------:R-:W-:Y:S05]  /*12420*/  @P2 BRA `(.L_x_285) ;  /* 0x0000000000102947 */ /* 0x000fea0003800000 */
[----:B------:R-:W-:-:S07]  /*12430*/  MOV R2, 0x12450 ;  /* 0x0001245000027802 */ /* 0x000fce0000000f00 */
[----:B------:R-:W-:Y:S05]  /*12440*/  CALL.REL.NOINC `($__internal_0_$__cuda_sm20_rcp_rn_f32_slowpath) ;  /* 0x000001b400147944 */ /* 0x000fea0003c00000 */
[----:B------:R-:W-:Y:S01]  /*12450*/  MOV R31, R0 ;  /* 0x00000000001f7202 */ /* 0x000fe20000000f00 */
[----:B------:R-:W-:Y:S06]  /*12460*/  BRA `(.L_x_286) ;  /* 0x0000000000107947 */ /* 0x000fec0003800000 */
.L_x_285:
[----:B------:R-:W1:Y:S02]  /*12470*/  MUFU.RCP R31, R0 ;  /* 0x00000000001f7308 */ /* 0x000e640000001000 */
[----:B-1----:R-:W-:-:S04]  /*12480*/  FFMA R2, R0, R31, -1 ;  /* 0xbf80000000027423 */ /* 0x002fc8000000001f */
[----:B------:R-:W-:-:S04]  /*12490*/  FADD.FTZ R2, -R2, -RZ ;  /* 0x800000ff02027221 */ /* 0x000fc80000010100 */
[----:B------:R-:W-:-:S07]  /*124a0*/  FFMA R31, R31, R2, R31 ;  /* 0x000000021f1f7223 */ /* 0x000fce000000001f */
.L_x_286:
[----:B------:R-:W-:Y:S05]  /*124b0*/  BSYNC B1 ;  /* 0x0000000000017941 */ /* 0x000fea0003800000 */
.L_x_284:
        /* <DEDUP_REMOVED lines=10> */
.L_x_288:
[----:B------:R-:W1:Y:S02]  /*12560*/  MUFU.RCP R38, R13 ;  /* 0x0000000d00267308 */ /* 0x000e640000001000 */
[----:B-1----:R-:W-:-:S04]  /*12570*/  FFMA R0, R13, R38, -1 ;  /* 0xbf8000000d007423 */ /* 0x002fc80000000026 */
[----:B------:R-:W-:-:S04]  /*12580*/  FADD.FTZ R3, -R0, -RZ ;  /* 0x800000ff00037221 */ /* 0x000fc80000010100 */
[----:B------:R-:W-:-:S07]  /*12590*/  FFMA R38, R38, R3, R38 ;  /* 0x0000000326267223 */ /* 0x000fce0000000026 */
.L_x_289:
[----:B------:R-:W-:Y:S05]  /*125a0*/  BSYNC B1 ;  /* 0x0000000000017941 */ /* 0x000fea0003800000 */
.L_x_287:
        /* <DEDUP_REMOVED lines=10> */
.L_x_291:
[----:B------:R-:W1:Y:S02]  /*12650*/  MUFU.RCP R13, R14 ;  /* 0x0000000e000d7308 */ /* 0x000e640000001000 */
[----:B-1----:R-:W-:-:S04]  /*12660*/  FFMA R0, R14, R13, -1 ;  /* 0xbf8000000e007423 */ /* 0x002fc8000000000d */
[----:B------:R-:W-:-:S04]  /*12670*/  FADD.FTZ R0, -R0, -RZ ;  /* 0x800000ff00007221 */ /* 0x000fc80000010100 */
[----:B------:R-:W-:-:S07]  /*12680*/  FFMA R13, R13, R0, R13 ;  /* 0x000000000d0d7223 */ /* 0x000fce000000000d */
.L_x_292:
[----:B------:R-:W-:Y:S05]  /*12690*/  BSYNC B1 ;  /* 0x0000000000017941 */ /* 0x000fea0003800000 */
.L_x_290:
        /* <DEDUP_REMOVED lines=10> */
.L_x_294:
[----:B------:R-:W1:Y:S02]  /*12740*/  MUFU.RCP R0, R15 ;  /* 0x0000000f00007308 */ /* 0x000e640000001000 */
[----:B-1----:R-:W-:-:S04]  /*12750*/  FFMA R2, R15, R0, -1 ;  /* 0xbf8000000f027423 */ /* 0x002fc80000000000 */
[----:B------:R-:W-:-:S04]  /*12760*/  FADD.FTZ R3, -R2, -RZ ;  /* 0x800000ff02037221 */ /* 0x000fc80000010100 */
[----:B------:R-:W-:-:S07]  /*12770*/  FFMA R15, R0, R3, R0 ;  /* 0x00000003000f7223 */ /* 0x000fce0000000000 */
.L_x_295:
[----:B------:R-:W-:Y:S05]  /*12780*/  BSYNC B1 ;  /* 0x0000000000017941 */ /* 0x000fea0003800000 */
.L_x_293:
        /* <DEDUP_REMOVED lines=10> */
.L_x_297:
[----:B------:R-:W1:Y:S02]  /*12830*/  MUFU.RCP R3, R24 ;  /* 0x0000001800037308 */ /* 0x000e640000001000 */
[----:B-1----:R-:W-:-:S04]  /*12840*/  FFMA R0, R24, R3, -1 ;  /* 0xbf80000018007423 */ /* 0x002fc80000000003 */
[----:B------:R-:W-:-:S04]  /*12850*/  FADD.FTZ R0, -R0, -RZ ;  /* 0x800000ff00007221 */ /* 0x000fc80000010100 */
[----:B------:R-:W-:-:S07]  /*12860*/  FFMA R14, R3, R0, R3 ;  /* 0x00000000030e7223 */ /* 0x000fce0000000003 */
.L_x_298:
[----:B------:R-:W-:Y:S05]  /*12870*/  BSYNC B1 ;  /* 0x0000000000017941 */ /* 0x000fea0003800000 */
.L_x_296:
        /* <DEDUP_REMOVED lines=10> */
.L_x_300:
[----:B------:R-:W1:Y:S02]  /*12920*/  MUFU.RCP R0, R25 ;  /* 0x0000001900007308 */ /* 0x000e640000001000 */
[----:B-1----:R-:W-:-:S04]  /*12930*/  FFMA R2, R25, R0, -1 ;  /* 0xbf80000019027423 */ /* 0x002fc80000000000 */
[----:B------:R-:W-:-:S04]  /*12940*/  FADD.FTZ R3, -R2, -RZ ;  /* 0x800000ff02037221 */ /* 0x000fc80000010100 */
[----:B------:R-:W-:-:S07]  /*12950*/  FFMA R25, R0, R3, R0 ;  /* 0x0000000300197223 */ /* 0x000fce0000000000 */
.L_x_301:
[----:B------:R-:W-:Y:S05]  /*12960*/  BSYNC B1 ;  /* 0x0000000000017941 */ /* 0x000fea0003800000 */
.L_x_299:
        /* <DEDUP_REMOVED lines=10> */
.L_x_303:
[----:B------:R-:W1:Y:S02]  /*12a10*/  MUFU.RCP R3, R26 ;  /* 0x0000001a00037308 */ /* 0x000e640000001000 */
[----:B-1----:R-:W-:-:S04]  /*12a20*/  FFMA R0, R26, R3, -1 ;  /* 0xbf8000001a007423 */ /* 0x002fc80000000003 */
[----:B------:R-:W-:-:S04]  /*12a30*/  FADD.FTZ R0, -R0, -RZ ;  /* 0x800000ff00007221 */ /* 0x000fc80000010100 */
[----:B------:R-:W-:-:S07]  /*12a40*/  FFMA R24, R3, R0, R3 ;  /* 0x0000000003187223 */ /* 0x000fce0000000003 */
.L_x_304:
[----:B------:R-:W-:Y:S05]  /*12a50*/  BSYNC B1 ;  /* 0x0000000000017941 */ /* 0x000fea0003800000 */
.L_x_302:
        /* <DEDUP_REMOVED lines=10> */
.L_x_306:
[----:B------:R-:W1:Y:S02]  /*12b00*/  MUFU.RCP R0, R27 ;  /* 0x0000001b00007308 */ /* 0x000e640000001000 */
[----:B-1----:R-:W-:-:S04]  /*12b10*/  FFMA R2, R27, R0, -1 ;  /* 0xbf8000001b027423 */ /* 0x002fc80000000000 */
[----:B------:R-:W-:-:S04]  /*12b20*/  FADD.FTZ R3, -R2, -RZ ;  /* 0x800000ff02037221 */ /* 0x000fc80000010100 */
[----:B------:R-:W-:-:S07]  /*12b30*/  FFMA R27, R0, R3, R0 ;  /* 0x00000003001b7223 */ /* 0x000fce0000000000 */
.L_x_307:
[----:B------:R-:W-:Y:S05]  /*12b40*/  BSYNC B1 ;  /* 0x0000000000017941 */ /* 0x000fea0003800000 */
.L_x_305:
        /* <DEDUP_REMOVED lines=10> */
.L_x_309:
[----:B------:R-:W1:Y:S02]  /*12bf0*/  MUFU.RCP R3, R28 ;  /* 0x0000001c00037308 */ /* 0x000e640000001000 */
[----:B-1----:R-:W-:-:S04]  /*12c00*/  FFMA R0, R28, R3, -1 ;  /* 0xbf8000001c007423 */ /* 0x002fc80000000003 */
[----:B------:R-:W-:-:S04]  /*12c10*/  FADD.FTZ R0, -R0, -RZ ;  /* 0x800000ff00007221 */ /* 0x000fc80000010100 */
[----:B------:R-:W-:-:S07]  /*12c20*/  FFMA R26, R3, R0, R3 ;  /* 0x00000000031a7223 */ /* 0x000fce0000000003 */
.L_x_310:
[----:B------:R-:W-:Y:S05]  /*12c30*/  BSYNC B1 ;  /* 0x0000000000017941 */ /* 0x000fea0003800000 */
.L_x_308:
        /* <DEDUP_REMOVED lines=10> */
.L_x_312:
[----:B------:R-:W1:Y:S02]  /*12ce0*/  MUFU.RCP R40, R29 ;  /* 0x0000001d00287308 */ /* 0x000e640000001000 */
[----:B-1----:R-:W-:-:S04]  /*12cf0*/  FFMA R0, R29, R40, -1 ;  /* 0xbf8000001d007423 */ /* 0x002fc80000000028 */
[----:B------:R-:W-:-:S04]  /*12d00*/  FADD.FTZ R3, -R0, -RZ ;  /* 0x800000ff00037221 */ /* 0x000fc80000010100 */
[----:B------:R-:W-:-:S07]  /*12d10*/  FFMA R40, R40, R3, R40 ;  /* 0x0000000328287223 */ /* 0x000fce0000000028 */
.L_x_313:
[----:B------:R-:W-:Y:S05]  /*12d20*/  BSYNC B1 ;  /* 0x0000000000017941 */ /* 0x000fea0003800000 */
.L_x_311:
        /* <DEDUP_REMOVED lines=10> */
.L_x_315:
[----:B------:R-:W1:Y:S02]  /*12dd0*/  MUFU.RCP R39, R30 ;  /* 0x0000001e00277308 */ /* 0x000e640000001000 */
[----:B-1----:R-:W-:-:S04]  /*12de0*/  FFMA R0, R30, R39, -1 ;  /* 0xbf8000001e007423 */ /* 0x002fc80000000027 */
[----:B------:R-:W-:-:S04]  /*12df0*/  FADD.FTZ R0, -R0, -RZ ;  /* 0x800000ff00007221 */ /* 0x000fc80000010100 */
[----:B------:R-:W-:-:S07]  /*12e00*/  FFMA R39, R39, R0, R39 ;  /* 0x0000000027277223 */ /* 0x000fce0000000027 */
.L_x_316:
[----:B------:R-:W-:Y:S05]  /*12e10*/  BSYNC B1 ;  /* 0x0000000000017941 */ /* 0x000fea0003800000 */
.L_x_314:
        /* <DEDUP_REMOVED lines=10> */
.L_x_318:
[----:B------:R-:W1:Y:S02]  /*12ec0*/  MUFU.RCP R0, R37 ;  /* 0x0000002500007308 */ /* 0x000e640000001000 */
[----:B-1----:R-:W-:-:S04]  /*12ed0*/  FFMA R2, R37, R0, -1 ;  /* 0xbf80000025027423 */ /* 0x002fc80000000000 */
[----:B------:R-:W-:-:S04]  /*12ee0*/  FADD.FTZ R3, -R2, -RZ ;  /* 0x800000ff02037221 */ /* 0x000fc80000010100 */
[----:B------:R-:W-:-:S07]  /*12ef0*/  FFMA R37, R0, R3, R0 ;  /* 0x0000000300257223 */ /* 0x000fce0000000000 */
.L_x_319:
[----:B------:R-:W-:Y:S05]  /*12f00*/  BSYNC B1 ;  /* 0x0000000000017941 */ /* 0x000fea0003800000 */
.L_x_317:
        /* <DEDUP_REMOVED lines=10> */
.L_x_321:
[----:B------:R-:W1:Y:S02]  /*12fb0*/  MUFU.RCP R3, R36 ;  /* 0x0000002400037308 */ /* 0x000e640000001000 */
[----:B-1----:R-:W-:-:S04]  /*12fc0*/  FFMA R0, R36, R3, -1 ;  /* 0xbf80000024007423 */ /* 0x002fc80000000003 */
[----:B------:R-:W-:-:S04]  /*12fd0*/  FADD.FTZ R0, -R0, -RZ ;  /* 0x800000ff00007221 */ /* 0x000fc80000010100 */
[----:B------:R-:W-:-:S07]  /*12fe0*/  FFMA R36, R3, R0, R3 ;  /* 0x0000000003247223 */ /* 0x000fce0000000003 */
.L_x_322:
[----:B------:R-:W-:Y:S05]  /*12ff0*/  BSYNC B1 ;  /* 0x0000000000017941 */ /* 0x000fea0003800000 */
.L_x_320:
        /* <DEDUP_REMOVED lines=10> */
.L_x_324:
[----:B------:R-:W1:Y:S02]  /*130a0*/  MUFU.RCP R0, R35 ;  /* 0x0000002300007308 */ /* 0x000e640000001000 */
[----:B-1----:R-:W-:-:S04]  /*130b0*/  FFMA R2, R35, R0, -1 ;  /* 0xbf80000023027423 */ /* 0x002fc80000000000 */
[----:B------:R-:W-:-:S04]  /*130c0*/  FADD.FTZ R3, -R2, -RZ ;  /* 0x800000ff02037221 */ /* 0x000fc80000010100 */
[----:B------:R-:W-:-:S07]  /*130d0*/  FFMA R35, R0, R3, R0 ;  /* 0x0000000300237223 */ /* 0x000fce0000000000 */
.L_x_325:
[----:B------:R-:W-:Y:S05]  /*130e0*/  BSYNC B1 ;  /* 0x0000000000017941 */ /* 0x000fea0003800000 */
.L_x_323:
        /* <DEDUP_REMOVED lines=10> */
.L_x_327:
[----:B------:R-:W1:Y:S02]  /*13190*/  MUFU.RCP R3, R34 ;  /* 0x0000002200037308 */ /* 0x000e640000001000 */
[----:B-1----:R-:W-:-:S04]  /*131a0*/  FFMA R0, R34, R3, -1 ;  /* 0xbf80000022007423 */ /* 0x002fc80000000003 */
[----:B------:R-:W-:-:S04]  /*131b0*/  FADD.FTZ R0, -R0, -RZ ;  /* 0x800000ff00007221 */ /* 0x000fc80000010100 */
[----:B------:R-:W-:-:S07]  /*131c0*/  FFMA R34, R3, R0, R3 ;  /* 0x0000000003227223 */ /* 0x000fce0000000003 */
.L_x_328:
[----:B------:R-:W-:Y:S05]  /*131d0*/  BSYNC B1 ;  /* 0x0000000000017941 */ /* 0x000fea0003800000 */
.L_x_326:
        /* <DEDUP_REMOVED lines=8> */
.L_x_329:
[----:B------:R-:W1:Y:S02]  /*13260*/  MUFU.RCP R0, R33 ;  /* 0x0000002100007308 */ /* 0x000e640000001000 */
[----:B-1----:R-:W-:-:S04]  /*13270*/  FFMA R2, R33, R0, -1 ;  /* 0xbf80000021027423 */ /* 0x002fc80000000000 */
[----:B------:R-:W-:-:S04]  /*13280*/  FADD.FTZ R3, -R2, -RZ ;  /* 0x800000ff02037221 */ /* 0x000fc80000010100 */
[----:B------:R-:W-:-:S07]  /*13290*/  FFMA R0, R0, R3, R0 ;  /* 0x0000000300007223 */ /* 0x000fce0000000000 */
.L_x_330:
        /* <DEDUP_REMOVED lines=10> */
[----:B------:R-:W-:-:S05]  /*13340*/  F2FP.BF16.F32.PACK_AB R27, R0, R34 ;  /* 0x00000022001b723e */ /* 0x000fca00000010ff */
[----:B------:R1:W-:Y:S01]  /*13350*/  STSM.16.M88.4 [R162], R24 ;  /* 0x00000018a2007844 */ /* 0x0003e20000000200 */
        /* <DEDUP_REMOVED lines=17> */
.L_x_332:
[----:B------:R-:W-:Y:S05]  /*13470*/  BSYNC B0 ;  /* 0x0000000000007941 */ /* 0x000fea0003800000 */
.L_x_331:
[----:B------:R-:W-:Y:S06]  /*13480*/  BAR.SYNC.DEFER_BLOCKING 0x1, 0x100 ;  /* 0x0044000000007b1d */ /* 0x000fec0000010000 */
[----:B------:R-:W-:Y:S04]  /*13490*/  BSSY B0, `(.L_x_333) ;  /* 0x0000009000007945 */ /* 0x000fe80003800000 */
[----:B------:R-:W-:Y:S05]  /*134a0*/  @P0 BRA `(.L_x_334) ;  /* 0x00000000001c0947 */ /* 0x000fea0003800000 */
[----:B------:R-:W-:-:S13]  /*134b0*/  ISETP.NE.AND P2, PT, R155, 0x3, PT ;  /* 0x000000039b00780c */ /* 0x000fda0003f45270 */
[----:B------:R-:W-:Y:S05]  /*134c0*/  @!P2 BRA `(.L_x_335) ;  /* 0x000000000004a947 */ /* 0x000fea0003800000 */
[----:B------:R-:W-:Y:S01]  /*134d0*/  BPT.TRAP 0x1 ;  /* 0x000000040000795c */ /* 0x000fe20000300000 */
.L_x_335:
[----:B------:R-:W-:-:S04]  /*134e0*/  ULEA UR4, UR5, UR49, 0x3 ;  /* 0x0000003105047291 */ /* 0x000fc8000f8e183f */
[----:B------:R-:W-:-:S04]  /*134f0*/  UIADD3 UR4, UR4, 0x50, URZ ;  /* 0x0000005004047890 */ /* 0x000fc8000fffe03f */
[----:B------:R-:W-:-:S09]  /*13500*/  UPRMT UR4, UR48, 0x654, UR4 ;  /* 0x0000065430047896 */ /* 0x000fd20008000004 */
[----:B------:R-:W-:Y:S03]  /*13510*/  SYNCS.ARRIVE.TRANS64.RED.A1T0 RZ, [UR4], RZ ;  /* 0x000000ffffff79a7 */ /* 0x000fe60008100404 */
.L_x_334:
[----:B------:R-:W-:Y:S05]  /*13520*/  BSYNC B0 ;  /* 0x0000000000007941 */ /* 0x000fea0003800000 */
.L_x_333:
        /* <DEDUP_REMOVED lines=8> */
.L_x_338:
[C---:B------:R-:W-:Y:S01]  /*135b0*/  LEA R3, R4.reuse, UR49, 0x3 ;  /* 0x0000003104037c11 */ /* 0x040fe2000f8e18ff */
[----:B------:R-:W-:Y:S01]  /*135c0*/  BSSY B1, `(.L_x_339) ;  /* 0x0000007000017945 */ /* 0x000fe20003800000 */
[----:B------:R-:W-:Y:S02]  /*135d0*/  SHF.L.U32 R14, R9, 0x1f, RZ ;  /* 0x0000001f090e7819 */ /* 0x000fe400000006ff */
[----:B------:R-:W-:Y:S02]  /*135e0*/  IADD3 R2, R4, 0x1, RZ ;  /* 0x0000000104027810 */ /* 0x000fe40007ffe0ff */
[----:B------:R-:W2:Y:S02]  /*135f0*/  SYNCS.PHASECHK.TRANS64.TRYWAIT P2, [R3+URZ+0x30], R14 ;  /* 0x0000300e030075a7 */ /* 0x000ea4000804017f */
[----:B------:R-:W-:-:S04]  /*13600*/  ISETP.NE.AND P3, PT, R2, 0x4, PT ;  /* 0x000000040200780c */ /* 0x000fc80003f65270 */
[----:B------:R-:W-:Y:S01]  /*13610*/  SEL R0, RZ, 0x1, P3 ;  /* 0x00000001ff007807 */ /* 0x000fe20001800000 */
[----:B--2---:R-:W-:Y:S08]  /*13620*/  @!P2 BRA `(.L_x_340) ;  /* 0x000001940070a947 */ /* 0x004ff00003800000 */
.L_x_1126:
[----:B------:R-:W-:Y:S05]  /*13630*/  BSYNC B1 ;  /* 0x0000000000017941 */ /* 0x000fea0003800000 */
.L_x_339:
[----:B------:R-:W-:Y:S05]  /*13640*/  @P1 BRA `(.L_x_341) ;  /* 0x0000000000941947 */ /* 0x000fea0003800000 */
[----:B------:R-:W-:Y:S01]  /*13650*/  LEA R8, R4, R156, 0xd ;  /* 0x0000009c04087211 */ /* 0x000fe200078e68ff */
[----:B------:R-:W-:Y:S05]  /*13660*/  WARPSYNC.ALL ;  /* 0x0000000000007948 */ /* 0x000fea0003800000 */
[----:B------:R-:W-:Y:S01]  /*13670*/  LEA R12, R165, R8, 0x1 ;  /* 0x00000008a50c7211 */ /* 0x000fe200078e08ff */
[----:B------:R-:W3:Y:S05]  /*13680*/  LDSM.16.M88.4 R4, [R8] ;  /* 0x000000000804783b */ /* 0x000eea0000000200 */
[----:B--2---:R-:W1:Y:S01]  /*13690*/  LDSM.16.M88.4 R12, [R12] ;  /* 0x000000000c0c783b */ /* 0x004e620000000200 */
[----:B---3--:R-:W-:Y:S01]  /*136a0*/  SHF.L.U32 R23, R5, 0x10, RZ ;  /* 0x0000001005177819 */ /* 0x008fe200000006ff */
[----:B------:R-:W-:Y:S01]  /*136b0*/  IMAD.U32 R21, R6, 0x10000, RZ ;  /* 0x0001000006157824 */ /* 0x000fe200078e00ff */
[----:B------:R-:W-:-:S02]  /*136c0*/  SHF.L.U32 R19, R7, 0x10, RZ ;  /* 0x0000001007137819 */ /* 0x000fc400000006ff */
[----:B------:R-:W-:Y:S01]  /*136d0*/  LOP3.LUT R5, R5, 0xffff0000, RZ, 0xc0, !PT ;  /* 0xffff000005057812 */ /* 0x000fe200078ec0ff */
[----:B------:R-:W-:Y:S01]  /*136e0*/  FMUL R23, R16, R23 ;  /* 0x0000001710177220 */ /* 0x000fe20000400000 */
[----:B------:R-:W-:Y:S01]  /*136f0*/  LOP3.LUT R11, R6, 0xffff0000, RZ, 0xc0, !PT ;  /* 0xffff0000060b7812 */ /* 0x000fe200078ec0ff */
[C---:B------:R-:W-:Y:S01]  /*13700*/  FMUL R21, R16.reuse, R21 ;  /* 0x0000001510157220 */ /* 0x040fe20000400000 */
[----:B------:R-:W-:Y:S01]  /*13710*/  LOP3.LUT R7, R7, 0xffff0000, RZ, 0xc0, !PT ;  /* 0xffff000007077812 */ /* 0x000fe200078ec0ff */
[C---:B------:R-:W-:Y:S01]  /*13720*/  FMUL R152, R16.reuse, R5 ;  /* 0x0000000510987220 */ /* 0x040fe20000400000 */
[----:B-1----:R-:W-:Y:S01]  /*13730*/  SHF.L.U32 R29, R13, 0x10, RZ ;  /* 0x000000100d1d7819 */ /* 0x002fe200000006ff */
[C---:B------:R-:W-:Y:S01]  /*13740*/  FMUL R22, R16.reuse, R11 ;  /* 0x0000000b10167220 */ /* 0x040fe20000400000 */
        /* <DEDUP_REMOVED lines=19> */
[----:B------:R-:W-:-:S02]  /*13880*/  FMUL R7, R16, R33 ;  /* 0x0000002110077220 */ /* 0x000fc40000400000 */
[----:B------:R-:W-:-:S07]  /*13890*/  FMUL R5, R16, R15 ;  /* 0x0000000f10057220 */ /* 0x000fce0000400000 */
.L_x_341:
[----:B------:R-:W-:Y:S02]  /*138a0*/  LOP3.LUT R9, R9, R0, RZ, 0x3c, !PT ;  /* 0x0000000009097212 */ /* 0x000fe400078e3cff */
[----:B------:R-:W-:-:S07]  /*138b0*/  SEL R4, R2, RZ, P3 ;  /* 0x000000ff02047207 */ /* 0x000fce0001800000 */
.L_x_337:
[----:B------:R-:W-:Y:S05]  /*138c0*/  BSYNC B0 ;  /* 0x0000000000007941 */ /* 0x000fea0003800000 */
.L_x_336:
[----:B-1----:R-:W-:Y:S02]  /*138d0*/  IMAD.MOV.U32 R27, RZ, RZ, 0x3bbb989d ;  /* 0x3bbb989dff1b7424 */ /* 0x002fe400078e00ff */
[C---:B------:R-:W-:Y:S01]  /*138e0*/  FFMA R56, R17.reuse, R56, R154 ;  /* 0x0000003811387223 */ /* 0x040fe2000000009a */
[C---:B------:R-:W-:Y:S01]  /*138f0*/  FFMA R0, R17.reuse, R57, R153 ;  /* 0x0000003911007223 */ /* 0x040fe20000000099 */
[----:B------:R-:W-:Y:S01]  /*13900*/  MOV R24, 0x437c0000 ;  /* 0x437c000000187802 */ /* 0x000fe20000000f00 */
[C---:B------:R-:W-:Y:S01]  /*13910*/  FFMA R58, R17.reuse, R58, R23 ;  /* 0x0000003a113a7223 */ /* 0x040fe20000000017 */
[-C--:B------:R-:W-:Y:S01]  /*13920*/  FFMA.SAT R13, -R56, R27.reuse, 0.5 ;  /* 0x3f000000380d7423 */ /* 0x080fe2000000211b */
[----:B--2---:R-:W-:Y:S01]  /*13930*/  FFMA.SAT R3, -R0, R27, 0.5 ;  /* 0x3f00000000037423 */ /* 0x004fe2000000211b */
[----:B------:R-:W-:Y:S01]  /*13940*/  FFMA R26, R17, R59, R152 ;  /* 0x0000003b111a7223 */ /* 0x000fe20000000098 */
[-C--:B------:R-:W-:Y:S01]  /*13950*/  FFMA.SAT R29, -R58, R27.reuse, 0.5 ;  /* 0x3f0000003a1d7423 */ /* 0x080fe2000000211b */
[-C--:B------:R-:W-:Y:S01]  /*13960*/  FFMA.RM R13, R13, R24.reuse, 12582913 ;  /* 0x4b4000010d0d7423 */ /* 0x080fe20000004018 */
[----:B------:R-:W-:Y:S01]  /*13970*/  FFMA.RM R3, R3, R24, 12582913 ;  /* 0x4b40000103037423 */ /* 0x000fe20000004018 */
[----:B------:R-:W-:Y:S01]  /*13980*/  FFMA R42, R17, R60, R21 ;  /* 0x0000003c112a7223 */ /* 0x000fe20000000015 */
[----:B------:R-:W-:Y:S01]  /*13990*/  FFMA.RM R14, R29, R24, 12582913 ;  /* 0x4b4000011d0e7423 */ /* 0x000fe20000004018 */
[----:B------:R-:W-:Y:S01]  /*139a0*/  FADD R15, R13, -12583039 ;  /* 0xcb40007f0d0f7421 */ /* 0x000fe20000000000 */
[----:B------:R-:W-:Y:S01]  /*139b0*/  FADD R25, R3, -12583039 ;  /* 0xcb40007f03197421 */ /* 0x000fe20000000000 */
[----:B------:R-:W-:Y:S01]  /*139c0*/  FFMA.SAT R29, -R42, R27, 0.5 ;  /* 0x3f0000002a1d7423 */ /* 0x000fe2000000211b */
[----:B------:R-:W-:Y:S01]  /*139d0*/  FFMA R34, R17, R62, R19 ;  /* 0x0000003e11227223 */ /* 0x000fe20000000013 */
[----:B------:R-:W-:Y:S01]  /*139e0*/  FFMA R15, -R56, 1.4426950216293334961, -R15 ;  /* 0x3fb8aa3b380f7823 */ /* 0x000fe2000000090f */
[----:B------:R-:W-:Y:S01]  /*139f0*/  FFMA R25, -R0, 1.4426950216293334961, -R25 ;  /* 0x3fb8aa3b00197823 */ /* 0x000fe20000000919 */
[----:B------:R-:W-:Y:S01]  /*13a00*/  FFMA.RM R2, R29, R24, 12582913 ;  /* 0x4b4000011d027423 */ /* 0x000fe20000004018 */
[C---:B------:R-:W-:Y:S01]  /*13a10*/  FFMA R63, R17.reuse, R63, R20 ;  /* 0x0000003f113f7223 */ /* 0x040fe20000000014 */
[----:B------:R-:W-:Y:S01]  /*13a20*/  FFMA R30, -R56, 1.925963033500011079e-08, R15 ;  /* 0x32a57060381e7823 */ /* 0x000fe2000000010f */
[----:B------:R-:W-:Y:S01]  /*13a30*/  FFMA R37, -R0, 1.925963033500011079e-08, R25 ;  /* 0x32a5706000257823 */ /* 0x000fe20000000119 */
[----:B------:R-:W-:Y:S01]  /*13a40*/  FADD R15, R14, -12583039 ;  /* 0xcb40007f0e0f7421 */ /* 0x000fe20000000000 */
[-C--:B------:R-:W-:Y:S01]  /*13a50*/  FFMA.SAT R25, -R26, R27.reuse, 0.5 ;  /* 0x3f0000001a197423 */ /* 0x080fe2000000211b */
[----:B------:R-:W-:Y:S01]  /*13a60*/  FADD R31, R2, -12583039 ;  /* 0xcb40007f021f7421 */ /* 0x000fe20000000000 */
[----:B------:R-:W-:Y:S01]  /*13a70*/  FFMA R64, R17, R64, R18 ;  /* 0x0000004011407223 */ /* 0x000fe20000000012 */
[----:B------:R-:W-:Y:S01]  /*13a80*/  FFMA R15, -R58, 1.4426950216293334961, -R15 ;  /* 0x3fb8aa3b3a0f7823 */ /* 0x000fe2000000090f */
[----:B------:R-:W-:Y:S01]  /*13a90*/  FFMA.RM R25, R25, R24, 12582913 ;  /* 0x4b40000119197423 */ /* 0x000fe20000004018 */
[----:B------:R-:W-:Y:S01]  /*13aa0*/  FFMA R31, -R42, 1.4426950216293334961, -R31 ;  /* 0x3fb8aa3b2a1f7823 */ /* 0x000fe2000000091f */
[----:B------:R-:W-:Y:S01]  /*13ab0*/  FFMA R70, R17, R70, R6 ;  /* 0x0000004611467223 */ /* 0x000fe20000000006 */
[----:B------:R-:W-:Y:S01]  /*13ac0*/  FFMA R29, -R58, 1.925963033500011079e-08, R15 ;  /* 0x32a570603a1d7823 */ /* 0x000fe2000000010f */
[----:B------:R-:W-:Y:S01]  /*13ad0*/  FADD R15, R25, -12583039 ;  /* 0xcb40007f190f7421 */ /* 0x000fe20000000000 */
[----:B------:R-:W-:Y:S01]  /*13ae0*/  FFMA R42, -R42, 1.925963033500011079e-08, R31 ;  /* 0x32a570602a2a7823 */ /* 0x000fe2000000011f */
[-C--:B------:R-:W-:Y:S01]  /*13af0*/  FFMA.SAT R31, -R34, R27.reuse, 0.5 ;  /* 0x3f000000221f7423 */ /* 0x080fe2000000211b */
[----:B------:R-:W-:Y:S01]  /*13b00*/  FFMA.SAT R41, -R70, R27, 0.5 ;  /* 0x3f00000046297423 */ /* 0x000fe2000000211b */
[C---:B------:R-:W-:Y:S01]  /*13b10*/  FFMA R15, -R26.reuse, 1.4426950216293334961, -R15 ;  /* 0x3fb8aa3b1a0f7823 */ /* 0x040fe2000000090f */
[----:B------:R-:W-:Y:S01]  /*13b20*/  FFMA R66, R17, R66, R11 ;  /* 0x0000004211427223 */ /* 0x000fe2000000000b */
[-C--:B------:R-:W-:Y:S01]  /*13b30*/  FFMA.RM R0, R31, R24.reuse, 12582913 ;  /* 0x4b4000011f007423 */ /* 0x080fe20000004018 */
[C---:B------:R-:W-:Y:S01]  /*13b40*/  FFMA R48, R17.reuse, R71, R5 ;  /* 0x0000004711307223 */ /* 0x040fe20000000005 */
[----:B------:R-:W-:Y:S01]  /*13b50*/  FFMA R35, -R26, 1.925963033500011079e-08, R15 ;  /* 0x32a570601a237823 */ /* 0x000fe2000000010f */
[----:B------:R-:W-:Y:S01]  /*13b60*/  FFMA R26, R17, R61, R22 ;  /* 0x0000003d111a7223 */ /* 0x000fe20000000016 */
[----:B------:R-:W-:Y:S01]  /*13b70*/  FADD R33, R0, -12583039 ;  /* 0xcb40007f00217421 */ /* 0x000fe20000000000 */
[-C--:B------:R-:W-:Y:S01]  /*13b80*/  FFMA.SAT R51, -R66, R27.reuse, 0.5 ;  /* 0x3f00000042337423 */ /* 0x080fe2000000211b */
[-C--:B------:R-:W-:Y:S01]  /*13b90*/  FFMA.SAT R45, -R48, R27.reuse, 0.5 ;  /* 0x3f000000302d7423 */ /* 0x080fe2000000211b */
[-C--:B------:R-:W-:Y:S01]  /*13ba0*/  FFMA.SAT R15, -R26, R27.reuse, 0.5 ;  /* 0x3f0000001a0f7423 */ /* 0x080fe2000000211b */
[C---:B------:R-:W-:Y:S01]  /*13bb0*/  FFMA R33, -R34.reuse, 1.4426950216293334961, -R33 ;  /* 0x3fb8aa3b22217823 */ /* 0x040fe20000000921 */
[----:B------:R-:W-:Y:S01]  /*13bc0*/  FFMA.RM R40, R51, R24, 12582913 ;  /* 0x4b40000133287423 */ /* 0x000fe20000004018 */
[----:B------:R-:W-:Y:S01]  /*13bd0*/  FFMA R68, R17, R68, R8 ;  /* 0x0000004411447223 */ /* 0x000fe20000000008 */
[-C--:B------:R-:W-:Y:S01]  /*13be0*/  FFMA.RM R15, R15, R24.reuse, 12582913 ;  /* 0x4b4000010f0f7423 */ /* 0x080fe20000004018 */
[----:B------:R-:W-:Y:S01]  /*13bf0*/  FFMA R34, -R34, 1.925963033500011079e-08, R33 ;  /* 0x32a5706022227823 */ /* 0x000fe20000000121 */
[----:B------:R-:W-:Y:S01]  /*13c00*/  FFMA.SAT R33, -R64, R27, 0.5 ;  /* 0x3f00000040217423 */ /* 0x000fe2000000211b */
[-C--:B------:R-:W-:Y:S01]  /*13c10*/  FFMA.RM R38, R45, R24.reuse, 12582913 ;  /* 0x4b4000012d267423 */ /* 0x080fe20000004018 */
[----:B------:R-:W-:Y:S01]  /*13c20*/  FADD R31, R15, -12583039 ;  /* 0xcb40007f0f1f7421 */ /* 0x000fe20000000000 */
[----:B------:R-:W-:Y:S01]  /*13c30*/  FFMA R46, R17, R67, R10 ;  /* 0x00000043112e7223 */ /* 0x000fe2000000000a */
[-C--:B------:R-:W-:Y:S01]  /*13c40*/  FFMA.RM R33, R33, R24.reuse, 12582913 ;  /* 0x4b40000121217423 */ /* 0x080fe20000004018 */
[----:B------:R-:W-:Y:S01]  /*13c50*/  FFMA.SAT R49, -R68, R27, 0.5 ;  /* 0x3f00000044317423 */ /* 0x000fe2000000211b */
[----:B------:R-:W-:Y:S01]  /*13c60*/  FFMA R31, -R26, 1.4426950216293334961, -R31 ;  /* 0x3fb8aa3b1a1f7823 */ /* 0x000fe2000000091f */
[C---:B------:R-:W-:Y:S01]  /*13c70*/  FFMA R65, R17.reuse, R65, R12 ;  /* 0x0000004111417223 */ /* 0x040fe2000000000c */
[----:B------:R-:W-:Y:S01]  /*13c80*/  FFMA R50, R17, R69, R7 ;  /* 0x0000004511327223 */ /* 0x000fe20000000007 */
[-C--:B------:R-:W-:Y:S01]  /*13c90*/  FFMA.SAT R53, -R46, R27.reuse, 0.5 ;  /* 0x3f0000002e357423 */ /* 0x080fe2000000211b */
[----:B------:R-:W-:Y:S01]  /*13ca0*/  FFMA R43, -R26, 1.925963033500011079e-08, R31 ;  /* 0x32a570601a2b7823 */ /* 0x000fe2000000011f */
[-C--:B------:R-:W-:Y:S01]  /*13cb0*/  FFMA.SAT R31, -R63, R27.reuse, 0.5 ;  /* 0x3f0000003f1f7423 */ /* 0x080fe2000000211b */
[-C--:B------:R-:W-:Y:S01]  /*13cc0*/  FFMA.RM R28, R49, R24.reuse, 12582913 ;  /* 0x4b400001311c7423 */ /* 0x080fe20000004018 */
[----:B------:R-:W1:Y:S01]  /*13cd0*/  MUFU.EX2 R30, R30 ;  /* 0x0000001e001e7308 */ /* 0x000e620000000800 */
[-C--:B------:R-:W-:Y:S01]  /*13ce0*/  FFMA.SAT R39, -R65, R27.reuse, 0.5 ;  /* 0x3f00000041277423 */ /* 0x080fe2000000211b */
[-C--:B------:R-:W-:Y:S01]  /*13cf0*/  FFMA.RM R31, R31, R24.reuse, 12582913 ;  /* 0x4b4000011f1f7423 */ /* 0x080fe20000004018 */
[----:B------:R-:W-:Y:S01]  /*13d00*/  FFMA.SAT R47, -R50, R27, 0.5 ;  /* 0x3f000000322f7423 */ /* 0x000fe2000000211b */
[-C--:B------:R-:W-:Y:S01]  /*13d10*/  FFMA.RM R36, R53, R24.reuse, 12582913 ;  /* 0x4b40000135247423 */ /* 0x080fe20000004018 */
[-C--:B------:R-:W-:Y:S01]  /*13d20*/  FFMA.RM R39, R39, R24.reuse, 12582913 ;  /* 0x4b40000127277423 */ /* 0x080fe20000004018 */
[----:B------:R-:W-:Y:S01]  /*13d30*/  FADD R26, R31, -12583039 ;  /* 0xcb40007f1f1a7421 */ /* 0x000fe20000000000 */
[-C--:B------:R-:W-:Y:S01]  /*13d40*/  FFMA.RM R27, R47, R24.reuse, 12582913 ;  /* 0x4b4000012f1b7423 */ /* 0x080fe20000004018 */
[----:B------:R-:W2:Y:S01]  /*13d50*/  MUFU.EX2 R37, R37 ;  /* 0x0000002500257308 */ /* 0x000ea20000000800 */
[----:B------:R-:W-:Y:S01]  /*13d60*/  FADD R47, R36, -12583039 ;  /* 0xcb40007f242f7421 */ /* 0x000fe20000000000 */
[----:B------:R-:W-:Y:S01]  /*13d70*/  FFMA R44, -R63, 1.4426950216293334961, -R26 ;  /* 0x3fb8aa3b3f2c7823 */ /* 0x000fe2000000091a */
[----:B------:R-:W-:Y:S01]  /*13d80*/  FFMA.RM R26, R41, R24, 12582913 ;  /* 0x4b400001291a7423 */ /* 0x000fe20000004018 */
[----:B------:R-:W-:Y:S01]  /*13d90*/  FADD R41, R33, -12583039 ;  /* 0xcb40007f21297421 */ /* 0x000fe20000000000 */
[----:B------:R-:W-:Y:S01]  /*13da0*/  FADD R52, R39, -12583039 ;  /* 0xcb40007f27347421 */ /* 0x000fe20000000000 */
[----:B------:R-:W-:Y:S01]  /*13db0*/  FFMA R47, -R46, 1.4426950216293334961, -R47 ;  /* 0x3fb8aa3b2e2f7823 */ /* 0x000fe2000000092f */
[----:B------:R-:W-:Y:S01]  /*13dc0*/  FFMA R44, -R63, 1.925963033500011079e-08, R44 ;  /* 0x32a570603f2c7823 */ /* 0x000fe2000000012c */
[----:B------:R-:W-:Y:S01]  /*13dd0*/  FFMA R41, -R64, 1.4426950216293334961, -R41 ;  /* 0x3fb8aa3b40297823 */ /* 0x000fe20000000929 */
[----:B------:R-:W3:Y:S01]  /*13de0*/  MUFU.EX2 R42, R42 ;  /* 0x0000002a002a7308 */ /* 0x000ee20000000800 */
[C---:B------:R-:W-:Y:S01]  /*13df0*/  FFMA R52, -R65.reuse, 1.4426950216293334961, -R52 ;  /* 0x3fb8aa3b41347823 */ /* 0x040fe20000000934 */
[----:B------:R-:W-:Y:S01]  /*13e00*/  FADD R49, R38, -12583039 ;  /* 0xcb40007f26317421 */ /* 0x000fe20000000000 */
[----:B------:R-:W-:Y:S01]  /*13e10*/  FFMA R45, -R64, 1.925963033500011079e-08, R41 ;  /* 0x32a57060402d7823 */ /* 0x000fe20000000129 */
[----:B------:R-:W-:Y:S01]  /*13e20*/  FADD R41, R40, -12583039 ;  /* 0xcb40007f28297421 */ /* 0x000fe20000000000 */
[----:B------:R-:W-:Y:S01]  /*13e30*/  FFMA R65, -R65, 1.925963033500011079e-08, R52 ;  /* 0x32a5706041417823 */ /* 0x000fe20000000134 */
[----:B------:R-:W-:Y:S01]  /*13e40*/  SHF.L.U32 R52, R25, 0x17, RZ ;  /* 0x0000001719347819 */ /* 0x000fe200000006ff */
[----:B------:R-:W-:-:S02]  /*13e50*/  IMAD.SHL.U32 R25, R2, 0x800000, RZ ;  /* 0x0080000002197824 */ /* 0x000fc400078e00ff */
[----:B------:R-:W-:Y:S01]  /*13e60*/  FFMA R41, -R66, 1.4426950216293334961, -R41 ;  /* 0x3fb8aa3b42297823 */ /* 0x000fe20000000929 */
[----:B------:R4:W5:Y:S01]  /*13e70*/  MUFU.EX2 R24, R34 ;  /* 0x0000002200187308 */ /* 0x0009620000000800 */
[----:B------:R-:W-:Y:S01]  /*13e80*/  SHF.L.U32 R2, R15, 0x17, RZ ;  /* 0x000000170f027819 */ /* 0x000fe200000006ff */
[----:B------:R-:W-:Y:S01]  /*13e90*/  FFMA R49, -R48, 1.4426950216293334961, -R49 ;  /* 0x3fb8aa3b30317823 */ /* 0x000fe20000000931 */
[----:B------:R-:W-:Y:S01]  /*13ea0*/  FFMA R66, -R66, 1.925963033500011079e-08, R41 ;  /* 0x32a5706042427823 */ /* 0x000fe20000000129 */
[----:B------:R-:W-:Y:S01]  /*13eb0*/  FADD R41, R28, -12583039 ;  /* 0xcb40007f1c297421 */ /* 0x000fe20000000000 */
[----:B------:R-:W-:Y:S01]  /*13ec0*/  SHF.L.U32 R15, R0, 0x17, RZ ;  /* 0x00000017000f7819 */ /* 0x000fe200000006ff */
[----:B------:R-:W-:Y:S01]  /*13ed0*/  FFMA R48, -R48, 1.925963033500011079e-08, R49 ;  /* 0x32a5706030307823 */ /* 0x000fe20000000131 */
[----:B------:R-:W-:Y:S01]  /*13ee0*/  SHF.L.U32 R0, R33, 0x17, RZ ;  /* 0x0000001721007819 */ /* 0x000fe200000006ff */
[----:B------:R-:W-:Y:S01]  /*13ef0*/  FFMA R41, -R68, 1.4426950216293334961, -R41 ;  /* 0x3fb8aa3b44297823 */ /* 0x000fe20000000929 */
[----:B------:R-:W5:Y:S01]  /*13f00*/  MUFU.EX2 R45, R45 ;  /* 0x0000002d002d7308 */ /* 0x000f620000000800 */
[----:B----4-:R-:W-:Y:S01]  /*13f10*/  FFMA R34, -R46, 1.925963033500011079e-08, R47 ;  /* 0x32a570602e227823 */ /* 0x010fe2000000012f */
[----:B------:R-:W-:Y:S01]  /*13f20*/  FADD R47, R27, -12583039 ;  /* 0xcb40007f1b2f7421 */ /* 0x000fe20000000000 */
[----:B------:R-:W-:Y:S01]  /*13f30*/  FFMA R68, -R68, 1.925963033500011079e-08, R41 ;  /* 0x32a5706044447823 */ /* 0x000fe20000000129 */
[----:B------:R-:W-:Y:S01]  /*13f40*/  SHF.L.U32 R41, R13, 0x17, RZ ;  /* 0x000000170d297819 */ /* 0x000fe200000006ff */
[----:B------:R-:W-:Y:S01]  /*13f50*/  FADD R13, R26, -12583039 ;  /* 0xcb40007f1a0d7421 */ /* 0x000fe20000000000 */
[----:B------:R-:W-:Y:S01]  /*13f60*/  FFMA R47, -R50, 1.4426950216293334961, -R47 ;  /* 0x3fb8aa3b322f7823 */ /* 0x000fe2000000092f */
[----:B------:R-:W-:Y:S01]  /*13f70*/  SHF.L.U32 R40, R40, 0x17, RZ ;  /* 0x0000001728287819 */ /* 0x000fe200000006ff */
[----:B------:R-:W-:Y:S01]  /*13f80*/  MUFU.EX2 R43, R43 ;  /* 0x0000002b002b7308 */ /* 0x000fe20000000800 */
[----:B-1----:R-:W-:Y:S01]  /*13f90*/  FFMA R41, R41, R30, 1 ;  /* 0x3f80000029297423 */ /* 0x002fe2000000001e */
[----:B------:R-:W-:Y:S01]  /*13fa0*/  SHF.L.U32 R30, R3, 0x17, RZ ;  /* 0x00000017031e7819 */ /* 0x000fe200000006ff */
[----:B------:R-:W-:Y:S01]  /*13fb0*/  FFMA R50, -R50, 1.925963033500011079e-08, R47 ;  /* 0x32a5706032327823 */ /* 0x000fe2000000012f */
[----:B------:R-:W-:Y:S01]  /*13fc0*/  FFMA R47, -R70, 1.4426950216293334961, -R13 ;  /* 0x3fb8aa3b462f7823 */ /* 0x000fe2000000090d */
[----:B------:R-:W-:Y:S01]  /*13fd0*/  SHF.L.U32 R14, R14, 0x17, RZ ;  /* 0x000000170e0e7819 */ /* 0x000fe200000006ff */
[----:B------:R-:W-:Y:S01]  /*13fe0*/  BSSY B1, `(.L_x_342) ;  /* 0x000002f000017945 */ /* 0x000fe20003800000 */
[----:B--2---:R-:W-:Y:S01]  /*13ff0*/  FFMA R37, R30, R37, 1 ;  /* 0x3f8000001e257423 */ /* 0x004fe20000000025 */
[----:B---3--:R-:W-:Y:S01]  /*14000*/  FFMA R30, R25, R42, 1 ;  /* 0x3f800000191e7423 */ /* 0x008fe2000000002a */
[----:B------:R-:W-:Y:S01]  /*14010*/  SHF.L.U32 R25, R31, 0x17, RZ ;  /* 0x000000171f197819 */ /* 0x000fe200000006ff */
[----:B------:R-:W1:Y:S01]  /*14020*/  MUFU.EX2 R44, R44 ;  /* 0x0000002c002c7308 */ /* 0x000e620000000800 */
[----:B-----5:R-:W-:Y:S01]  /*14030*/  FFMA R31, R15, R24, 1 ;  /* 0x3f8000000f1f7423 */ /* 0x020fe20000000018 */
[----:B------:R-:W-:Y:S01]  /*14040*/  FFMA R24, R0, R45, 1 ;  /* 0x3f80000000187423 */ /* 0x000fe2000000002d */
[----:B------:R-:W-:-:S02]  /*14050*/  VIADD R0, R41, 0x1800000 ;  /* 0x0180000029007836 */ /* 0x000fc40000000000 */
[----:B------:R-:W-:Y:S01]  /*14060*/  FFMA R70, -R70, 1.925963033500011079e-08, R47 ;  /* 0x32a5706046467823 */ /* 0x000fe2000000012f */
[----:B------:R-:W-:Y:S02]  /*14070*/  SHF.L.U32 R15, R39, 0x17, RZ ;  /* 0x00000017270f7819 */ /* 0x000fe400000006ff */
[----:B------:R-:W-:Y:S01]  /*14080*/  SHF.L.U32 R27, R27, 0x17, RZ ;  /* 0x000000171b1b7819 */ /* 0x000fe200000006ff */
[----:B------:R-:W2:Y:S01]  /*14090*/  MUFU.EX2 R13, R66 ;  /* 0x00000042000d7308 */ /* 0x000ea20000000800 */
[----:B------:R-:W-:Y:S02]  /*140a0*/  LOP3.LUT R0, R0, 0x7f800000, RZ, 0xc0, !PT ;  /* 0x7f80000000007812 */ /* 0x000fe400078ec0ff */
[----:B------:R-:W-:Y:S02]  /*140b0*/  SHF.L.U32 R39, R26, 0x17, RZ ;  /* 0x000000171a277819 */ /* 0x000fe400000006ff */
[----:B------:R-:W-:-:S03]  /*140c0*/  ISETP.GT.U32.AND P2, PT, R0, 0x1ffffff, PT ;  /* 0x01ffffff0000780c */ /* 0x000fc60003f44070 */
[----:B------:R-:W3:Y:S01]  /*140d0*/  MUFU.EX2 R29, R29 ;  /* 0x0000001d001d7308 */ /* 0x000ee20000000800 */
[----:B-1----:R-:W-:-:S07]  /*140e0*/  FFMA R33, R25, R44, 1 ;  /* 0x3f80000019217423 */ /* 0x002fce000000002c */
[----:B------:R1:W4:Y:S01]  /*140f0*/  MUFU.EX2 R3, R34 ;  /* 0x0000002200037308 */ /* 0x0003220000000800 */
[----:B--2---:R-:W-:Y:S01]  /*14100*/  FFMA R25, R40, R13, 1 ;  /* 0x3f80000028197423 */ /* 0x004fe2000000000d */
[----:B------:R-:W-:Y:S01]  /*14110*/  SHF.L.U32 R13, R28, 0x17, RZ ;  /* 0x000000171c0d7819 */ /* 0x000fe200000006ff */
[----:B------:R-:W-:-:S05]  /*14120*/  IMAD.SHL.U32 R28, R38, 0x800000, RZ ;  /* 0x00800000261c7824 */ /* 0x000fca00078e00ff */
[----:B------:R-:W2:Y:S01]  /*14130*/  MUFU.EX2 R68, R68 ;  /* 0x0000004400447308 */ /* 0x000ea20000000800 */
[----:B-1----:R-:W-:Y:S01]  /*14140*/  FFMA R34, R2, R43, 1 ;  /* 0x3f80000002227423 */ /* 0x002fe2000000002b */
[----:B---3--:R-:W-:Y:S01]  /*14150*/  FFMA R29, R14, R29, 1 ;  /* 0x3f8000000e1d7423 */ /* 0x008fe2000000001d */
[----:B------:R-:W-:-:S05]  /*14160*/  SHF.L.U32 R14, R36, 0x17, RZ ;  /* 0x00000017240e7819 */ /* 0x000fca00000006ff */
[----:B------:R-:W1:Y:S01]  /*14170*/  MUFU.EX2 R50, R50 ;  /* 0x0000003200327308 */ /* 0x000e620000000800 */
[----:B----4-:R-:W-:-:S07]  /*14180*/  FFMA R14, R14, R3, 1 ;  /* 0x3f8000000e0e7423 */ /* 0x010fce0000000003 */
[----:B------:R-:W3:Y:S01]  /*14190*/  MUFU.EX2 R35, R35 ;  /* 0x0000002300237308 */ /* 0x000ee20000000800 */
[----:B--2---:R-:W-:-:S07]  /*141a0*/  FFMA R26, R13, R68, 1 ;  /* 0x3f8000000d1a7423 */ /* 0x004fce0000000044 */
[----:B------:R-:W2:Y:S01]  /*141b0*/  MUFU.EX2 R46, R65 ;  /* 0x00000041002e7308 */ /* 0x000ea20000000800 */
[----:B-1----:R-:W-:-:S07]  /*141c0*/  FFMA R13, R27, R50, 1 ;  /* 0x3f8000001b0d7423 */ /* 0x002fce0000000032 */
[----:B------:R-:W1:Y:S01]  /*141d0*/  MUFU.EX2 R70, R70 ;  /* 0x0000004600467308 */ /* 0x000e620000000800 */
[----:B---3--:R-:W-:-:S07]  /*141e0*/  FFMA R35, R52, R35, 1 ;  /* 0x3f80000034237423 */ /* 0x008fce0000000023 */
[----:B------:R-:W3:Y:S01]  /*141f0*/  MUFU.EX2 R43, R48 ;  /* 0x00000030002b7308 */ /* 0x000ee20000000800 */
[----:B--2---:R-:W-:Y:S01]  /*14200*/  FFMA R15, R15, R46, 1 ;  /* 0x3f8000000f0f7423 */ /* 0x004fe2000000002e */
[----:B-1----:R-:W-:Y:S01]  /*14210*/  FFMA R27, R39, R70, 1 ;  /* 0x3f800000271b7423 */ /* 0x002fe20000000046 */
[----:B---3--:R-:W-:Y:S01]  /*14220*/  FFMA R28, R28, R43, 1 ;  /* 0x3f8000001c1c7423 */ /* 0x008fe2000000002b */
[----:B------:R-:W-:Y:S06]  /*14230*/  @P2 BRA `(.L_x_343) ;  /* 0x0000000000142947 */ /* 0x000fec0003800000 */
[----:B------:R-:W-:Y:S02]  /*14240*/  MOV R0, R41 ;  /* 0x0000002900007202 */ /* 0x000fe40000000f00 */
[----:B------:R-:W-:-:S07]  /*14250*/  MOV R2, 0x14270 ;  /* 0x0001427000027802 */ /* 0x000fce0000000f00 */
[----:B------:R-:W-:Y:S05]  /*14260*/  CALL.REL.NOINC `($__internal_0_$__cuda_sm20_rcp_rn_f32_slowpath) ;  /* 0x00000194008c7944 */ /* 0x000fea0003c00000 */
[----:B------:R-:W-:Y:S01]  /*14270*/  MOV R36, R0 ;  /* 0x0000000000247202 */ /* 0x000fe20000000f00 */
[----:B------:R-:W-:Y:S06]  /*14280*/  BRA `(.L_x_344) ;  /* 0x0000000000107947 */ /* 0x000fec0003800000 */
.L_x_343:
[----:B------:R-:W1:Y:S02]  /*14290*/  MUFU.RCP R36, R41 ;  /* 0x0000002900247308 */ /* 0x000e640000001000 */
[----:B-1----:R-:W-:-:S04]  /*142a0*/  FFMA R0, R41, R36, -1 ;  /* 0xbf80000029007423 */ /* 0x002fc80000000024 */
[----:B------:R-:W-:-:S04]  /*142b0*/  FADD.FTZ R3, -R0, -RZ ;  /* 0x800000ff00037221 */ /* 0x000fc80000010100 */
[----:B------:R-:W-:-:S07]  /*142c0*/  FFMA R36, R36, R3, R36 ;  /* 0x0000000324247223 */ /* 0x000fce0000000024 */
.L_x_344:
[----:B------:R-:W-:Y:S05]  /*142d0*/  BSYNC B1 ;  /* 0x0000000000017941 */ /* 0x000fea0003800000 */
.L_x_342:
        /* <DEDUP_REMOVED lines=10> */
.L_x_346:
[----:B------:R-:W1:Y:S02]  /*14380*/  MUFU.RCP R0, R37 ;  /* 0x0000002500007308 */ /* 0x000e640000001000 */
[----:B-1----:R-:W-:-:S04]  /*14390*/  FFMA R2, R37, R0, -1 ;  /* 0xbf80000025027423 */ /* 0x002fc80000000000 */
[----:B------:R-:W-:-:S04]  /*143a0*/  FADD.FTZ R3, -R2, -RZ ;  /* 0x800000ff02037221 */ /* 0x000fc80000010100 */
[----:B------:R-:W-:-:S07]  /*143b0*/  FFMA R37, R0, R3, R0 ;  /* 0x0000000300257223 */ /* 0x000fce0000000000 */
.L_x_347:
[----:B------:R-:W-:Y:S05]  /*143c0*/  BSYNC B1 ;  /* 0x0000000000017941 */ /* 0x000fea0003800000 */
.L_x_345:
[----:B------:R-:W-:Y:S01]  /*143d0*/  VIADD R0, R29, 0x1800000 ;  /* 0x018000001d007836 */ /* 0x000fe20000000000 */
[----:B------:R-:W-:Y:S04]  /*143e0*/  BSSY B1, `(.L_x_348) ;  /* 0x000000d000017945 */ /* 0x000fe80003800000 */
        /* <DEDUP_REMOVED lines=8> */
.L_x_349:
[----:B------:R-:W1:Y:S02]  /*14470*/  MUFU.RCP R0, R29 ;  /* 0x0000001d00007308 */ /* 0x000e640000001000 */
[----:B-1----:R-:W-:-:S04]  /*14480*/  FFMA R2, R29, R0, -1 ;  /* 0xbf8000001d027423 */ /* 0x002fc80000000000 */
[----:B------:R-:W-:-:S04]  /*14490*/  FADD.FTZ R3, -R2, -RZ ;  /* 0x800000ff02037221 */ /* 0x000fc80000010100 */
[----:B------:R-:W-:-:S07]  /*144a0*/  FFMA R29, R0, R3, R0 ;  /* 0x00000003001d7223 */ /* 0x000fce0000000000 */
.L_x_350:
[----:B------:R-:W-:Y:S05]  /*144b0*/  BSYNC B1 ;  /* 0x0000000000017941 */ /* 0x000fea0003800000 */
.L_x_348:
        /* <DEDUP_REMOVED lines=10> */
.L_x_352:
[----:B------:R-:W1:Y:S02]  /*14560*/  MUFU.RCP R0, R35 ;  /* 0x0000002300007308 */ /* 0x000e640000001000 */
[----:B-1----:R-:W-:-:S04]  /*14570*/  FFMA R2, R35, R0, -1 ;  /* 0xbf80000023027423 */ /* 0x002fc80000000000 */
[----:B------:R-:W-:-:S04]  /*14580*/  FADD.FTZ R3, -R2, -RZ ;  /* 0x800000ff02037221 */ /* 0x000fc80000010100 */
[----:B------:R-:W-:-:S07]  /*14590*/  FFMA R35, R0, R3, R0 ;  /* 0x0000000300237223 */ /* 0x000fce0000000000 */
.L_x_353:
[----:B------:R-:W-:Y:S05]  /*145a0*/  BSYNC B1 ;  /* 0x0000000000017941 */ /* 0x000fea0003800000 */
.L_x_351:
        /* <DEDUP_REMOVED lines=10> */
.L_x_355:
[----:B------:R-:W1:Y:S02]  /*14650*/  MUFU.RCP R3, R30 ;  /* 0x0000001e00037308 */ /* 0x000e640000001000 */
[----:B-1----:R-:W-:-:S04]  /*14660*/  FFMA R0, R30, R3, -1 ;  /* 0xbf8000001e007423 */ /* 0x002fc80000000003 */
[----:B------:R-:W-:-:S04]  /*14670*/  FADD.FTZ R0, -R0, -RZ ;  /* 0x800000ff00007221 */ /* 0x000fc80000010100 */
[----:B------:R-:W-:-:S07]  /*14680*/  FFMA R30, R3, R0, R3 ;  /* 0x00000000031e7223 */ /* 0x000fce0000000003 */
.L_x_356:
[----:B------:R-:W-:Y:S05]  /*14690*/  BSYNC B1 ;  /* 0x0000000000017941 */ /* 0x000fea0003800000 */
.L_x_354:
        /* <DEDUP_REMOVED lines=10> */
.L_x_358:
[----:B------:R-:W1:Y:S02]  /*14740*/  MUFU.RCP R3, R34 ;  /* 0x0000002200037308 */ /* 0x000e640000001000 */
[----:B-1----:R-:W-:-:S04]  /*14750*/  FFMA R0, R34, R3, -1 ;  /* 0xbf80000022007423 */ /* 0x002fc80000000003 */
[----:B------:R-:W-:-:S04]  /*14760*/  FADD.FTZ R0, -R0, -RZ ;  /* 0x800000ff00007221 */ /* 0x000fc80000010100 */
[----:B------:R-:W-:-:S07]  /*14770*/  FFMA R34, R3, R0, R3 ;  /* 0x0000000003227223 */ /* 0x000fce0000000003 */
.L_x_359:
[----:B------:R-:W-:Y:S05]  /*14780*/  BSYNC B1 ;  /* 0x0000000000017941 */ /* 0x000fea0003800000 */
.L_x_357:
        /* <DEDUP_REMOVED lines=10> */
.L_x_361:
[----:B------:R-:W1:Y:S02]  /*14830*/  MUFU.RCP R0, R31 ;  /* 0x0000001f00007308 */ /* 0x000e640000001000 */
[----:B-1----:R-:W-:-:S04]  /*14840*/  FFMA R2, R31, R0, -1 ;  /* 0xbf8000001f027423 */ /* 0x002fc80000000000 */
[----:B------:R-:W-:-:S04]  /*14850*/  FADD.FTZ R3, -R2, -RZ ;  /* 0x800000ff02037221 */ /* 0x000fc80000010100 */
[----:B------:R-:W-:-:S07]  /*14860*/  FFMA R31, R0, R3, R0 ;  /* 0x00000003001f7223 */ /* 0x000fce0000000000 */
.L_x_362:
[----:B------:R-:W-:Y:S05]  /*14870*/  BSYNC B1 ;  /* 0x0000000000017941 */ /* 0x000fea0003800000 */
.L_x_360:
        /* <DEDUP_REMOVED lines=10> */
.L_x_364:
[----:B------:R-:W1:Y:S02]  /*14920*/  MUFU.RCP R0, R33 ;  /* 0x0000002100007308 */ /* 0x000e640000001000 */
[----:B-1----:R-:W-:-:S04]  /*14930*/  FFMA R2, R33, R0, -1 ;  /* 0xbf80000021027423 */ /* 0x002fc80000000000 */
[----:B------:R-:W-:-:S04]  /*14940*/  FADD.FTZ R3, -R2, -RZ ;  /* 0x800000ff02037221 */ /* 0x000fc80000010100 */
[----:B------:R-:W-:-:S07]  /*14950*/  FFMA R33, R0, R3, R0 ;  /* 0x0000000300217223 */ /* 0x000fce0000000000 */
.L_x_365:
[----:B------:R-:W-:Y:S05]  /*14960*/  BSYNC B1 ;  /* 0x0000000000017941 */ /* 0x000fea0003800000 */
.L_x_363:
        /* <DEDUP_REMOVED lines=10> */
.L_x_367:
[----:B------:R-:W1:Y:S02]  /*14a10*/  MUFU.RCP R3, R24 ;  /* 0x0000001800037308 */ /* 0x000e640000001000 */
[----:B-1----:R-:W-:-:S04]  /*14a20*/  FFMA R0, R24, R3, -1 ;  /* 0xbf80000018007423 */ /* 0x002fc80000000003 */
[----:B------:R-:W-:-:S04]  /*14a30*/  FADD.FTZ R0, -R0, -RZ ;  /* 0x800000ff00007221 */ /* 0x000fc80000010100 */
[----:B------:R-:W-:-:S07]  /*14a40*/  FFMA R24, R3, R0, R3 ;  /* 0x0000000003187223 */ /* 0x000fce0000000003 */
.L_x_368:
[----:B------:R-:W-:Y:S05]  /*14a50*/  BSYNC B1 ;  /* 0x0000000000017941 */ /* 0x000fea0003800000 */
.L_x_366:
        /* <DEDUP_REMOVED lines=10> */
.L_x_370:
[----:B------:R-:W1:Y:S02]  /*14b00*/  MUFU.RCP R0, R15 ;  /* 0x0000000f00007308 */ /* 0x000e640000001000 */
[----:B-1----:R-:W-:-:S04]  /*14b10*/  FFMA R2, R15, R0, -1 ;  /* 0xbf8000000f027423 */ /* 0x002fc80000000000 */
[----:B------:R-:W-:-:S04]  /*14b20*/  FADD.FTZ R3, -R2, -RZ ;  /* 0x800000ff02037221 */ /* 0x000fc80000010100 */
[----:B------:R-:W-:-:S07]  /*14b30*/  FFMA R15, R0, R3, R0 ;  /* 0x00000003000f7223 */ /* 0x000fce0000000000 */
.L_x_371:
[----:B------:R-:W-:Y:S05]  /*14b40*/  BSYNC B1 ;  /* 0x0000000000017941 */ /* 0x000fea0003800000 */
.L_x_369:
        /* <DEDUP_REMOVED lines=10> */
.L_x_373:
[----:B------:R-:W1:Y:S02]  /*14bf0*/  MUFU.RCP R0, R25 ;  /* 0x0000001900007308 */ /* 0x000e640000001000 */
[----:B-1----:R-:W-:-:S04]  /*14c00*/  FFMA R2, R25, R0, -1 ;  /* 0xbf80000019027423 */ /* 0x002fc80000000000 */
[----:B------:R-:W-:-:S04]  /*14c10*/  FADD.FTZ R3, -R2, -RZ ;  /* 0x800000ff02037221 */ /* 0x000fc80000010100 */
[----:B------:R-:W-:-:S07]  /*14c20*/  FFMA R25, R0, R3, R0 ;  /* 0x0000000300197223 */ /* 0x000fce0000000000 */
.L_x_374:
[----:B------:R-:W-:Y:S05]  /*14c30*/  BSYNC B1 ;  /* 0x0000000000017941 */ /* 0x000fea0003800000 */
.L_x_372:
        /* <DEDUP_REMOVED lines=10> */
.L_x_376:
[----:B------:R-:W1:Y:S02]  /*14ce0*/  MUFU.RCP R3, R14 ;  /* 0x0000000e00037308 */ /* 0x000e640000001000 */
[----:B-1----:R-:W-:-:S04]  /*14cf0*/  FFMA R0, R14, R3, -1 ;  /* 0xbf8000000e007423 */ /* 0x002fc80000000003 */
[----:B------:R-:W-:-:S04]  /*14d00*/  FADD.FTZ R0, -R0, -RZ ;  /* 0x800000ff00007221 */ /* 0x000fc80000010100 */
[----:B------:R-:W-:-:S07]  /*14d10*/  FFMA R14, R3, R0, R3 ;  /* 0x00000000030e7223 */ /* 0x000fce0000000003 */
.L_x_377:
[----:B------:R-:W-:Y:S05]  /*14d20*/  BSYNC B1 ;  /* 0x0000000000017941 */ /* 0x000fea0003800000 */
.L_x_375:
        /* <DEDUP_REMOVED lines=10> */
.L_x_379:
[----:B------:R-:W1:Y:S02]  /*14dd0*/  MUFU.RCP R3, R26 ;  /* 0x0000001a00037308 */ /* 0x000e640000001000 */
[----:B-1----:R-:W-:-:S04]  /*14de0*/  FFMA R0, R26, R3, -1 ;  /* 0xbf8000001a007423 */ /* 0x002fc80000000003 */
[----:B------:R-:W-:-:S04]  /*14df0*/  FADD.FTZ R0, -R0, -RZ ;  /* 0x800000ff00007221 */ /* 0x000fc80000010100 */
[----:B------:R-:W-:-:S07]  /*14e00*/  FFMA R26, R3, R0, R3 ;  /* 0x00000000031a7223 */ /* 0x000fce0000000003 */
.L_x_380:
[----:B------:R-:W-:Y:S05]  /*14e10*/  BSYNC B1 ;  /* 0x0000000000017941 */ /* 0x000fea0003800000 */
.L_x_378:
        /* <DEDUP_REMOVED lines=10> */
.L_x_382:
[----:B------:R-:W1:Y:S02]  /*14ec0*/  MUFU.RCP R0, R13 ;  /* 0x0000000d00007308 */ /* 0x000e640000001000 */
[----:B-1----:R-:W-:-:S04]  /*14ed0*/  FFMA R2, R13, R0, -1 ;  /* 0xbf8000000d027423 */ /* 0x002fc80000000000 */
[----:B------:R-:W-:-:S04]  /*14ee0*/  FADD.FTZ R3, -R2, -RZ ;  /* 0x800000ff02037221 */ /* 0x000fc80000010100 */
[----:B------:R-:W-:-:S07]  /*14ef0*/  FFMA R13, R0, R3, R0 ;  /* 0x00000003000d7223 */ /* 0x000fce0000000000 */
.L_x_383:
[----:B------:R-:W-:Y:S05]  /*14f00*/  BSYNC B1 ;  /* 0x0000000000017941 */ /* 0x000fea0003800000 */
.L_x_381:
        /* <DEDUP_REMOVED lines=10> */
.L_x_385:
[----:B------:R-:W1:Y:S02]  /*14fb0*/  MUFU.RCP R0, R27 ;  /* 0x0000001b00007308 */ /* 0x000e640000001000 */
[----:B-1----:R-:W-:-:S04]  /*14fc0*/  FFMA R2, R27, R0, -1 ;  /* 0xbf8000001b027423 */ /* 0x002fc80000000000 */
[----:B------:R-:W-:-:S04]  /*14fd0*/  FADD.FTZ R3, -R2, -RZ ;  /* 0x800000ff02037221 */ /* 0x000fc80000010100 */
[----:B------:R-:W-:-:S07]  /*14fe0*/  FFMA R27, R0, R3, R0 ;  /* 0x00000003001b7223 */ /* 0x000fce0000000000 */
.L_x_386:
[----:B------:R-:W-:Y:S05]  /*14ff0*/  BSYNC B1 ;  /* 0x0000000000017941 */ /* 0x000fea0003800000 */
.L_x_384:
[----:B------:R-:W-:-:S04]  /*15000*/  IADD3 R0, R28, 0x1800000, RZ ;  /* 0x018000001c007810 */ /* 0x000fc80007ffe0ff */
[----:B------:R-:W-:-:S04]  /*15010*/  LOP3.LUT R0, R0, 0x7f800000, RZ, 0xc0, !PT ;  /* 0x7f80000000007812 */ /* 0x000fc800078ec0ff */
[----:B------:R-:W-:-:S13]  /*15020*/  ISETP.GT.U32.AND P2, PT, R0, 0x1ffffff, PT ;  /* 0x01ffffff0000780c */ /* 0x000fda0003f44070 */
[----:B------:R-:W-:Y:S05]  /*15030*/  @P2 BRA `(.L_x_387) ;  /* 0x0000000000102947 */ /* 0x000fea0003800000 */
[----:B------:R-:W-:Y:S02]  /*15040*/  MOV R0, R28 ;  /* 0x0000001c00007202 */ /* 0x000fe40000000f00 */
[----:B------:R-:W-:-:S07]  /*15050*/  MOV R2, 0x15070 ;  /* 0x0001507000027802 */ /* 0x000fce0000000f00 */
[----:B------:R-:W-:Y:S05]  /*15060*/  CALL.REL.NOINC `($__internal_0_$__cuda_sm20_rcp_rn_f32_slowpath) ;  /* 0x00000188000c7944 */ /* 0x000fea0003c00000 */
[----:B------:R-:W-:Y:S05]  /*15070*/  BRA `(.L_x_388) ;  /* 0x0000000000107947 */ /* 0x000fea0003800000 */
.L_x_387:
[----:B------:R-:W1:Y:S02]  /*15080*/  MUFU.RCP R3, R28 ;  /* 0x0000001c00037308 */ /* 0x000e640000001000 */
[----:B-1----:R-:W-:-:S04]  /*15090*/  FFMA R0, R28, R3, -1 ;  /* 0xbf8000001c007423 */ /* 0x002fc80000000003 */
[----:B------:R-:W-:-:S04]  /*150a0*/  FADD.FTZ R0, -R0, -RZ ;  /* 0x800000ff00007221 */ /* 0x000fc80000010100 */
[----:B------:R-:W-:-:S07]  /*150b0*/  FFMA R0, R3, R0, R3 ;  /* 0x0000000003007223 */ /* 0x000fce0000000003 */
.L_x_388:
        /* <DEDUP_REMOVED lines=29> */
.L_x_390:
[----:B------:R-:W-:Y:S05]  /*15290*/  BSYNC B0 ;  /* 0x0000000000007941 */ /* 0x000fea0003800000 */
.L_x_389:
[----:B------:R-:W-:Y:S06]  /*152a0*/  BAR.SYNC.DEFER_BLOCKING 0x1, 0x100 ;  /* 0x0044000000007b1d */ /* 0x000fec0000010000 */
[----:B------:R-:W-:Y:S04]  /*152b0*/  BSSY B0, `(.L_x_391) ;  /* 0x0000009000007945 */ /* 0x000fe80003800000 */
[----:B------:R-:W-:Y:S05]  /*152c0*/  @P0 BRA `(.L_x_392) ;  /* 0x00000000001c0947 */ /* 0x000fea0003800000 */
[----:B------:R-:W-:-:S13]  /*152d0*/  ISETP.NE.AND P2, PT, R155, 0x3, PT ;  /* 0x000000039b00780c */ /* 0x000fda0003f45270 */
[----:B------:R-:W-:Y:S05]  /*152e0*/  @!P2 BRA `(.L_x_393) ;  /* 0x000000000004a947 */ /* 0x000fea0003800000 */
[----:B------:R-:W-:Y:S01]  /*152f0*/  BPT.TRAP 0x1 ;  /* 0x000000040000795c */ /* 0x000fe20000300000 */
.L_x_393:
[----:B------:R-:W-:-:S04]  /*15300*/  ULEA UR4, UR5, UR49, 0x3 ;  /* 0x0000003105047291 */ /* 0x000fc8000f8e183f */
[----:B------:R-:W-:-:S04]  /*15310*/  UIADD3 UR4, UR4, 0x50, URZ ;  /* 0x0000005004047890 */ /* 0x000fc8000fffe03f */
[----:B------:R-:W-:-:S09]  /*15320*/  UPRMT UR4, UR48, 0x654, UR4 ;  /* 0x0000065430047896 */ /* 0x000fd20008000004 */
[----:B------:R-:W-:Y:S03]  /*15330*/  SYNCS.ARRIVE.TRANS64.RED.A1T0 RZ, [UR4], RZ ;  /* 0x000000ffffff79a7 */ /* 0x000fe60008100404 */
.L_x_392:
[----:B------:R-:W-:Y:S05]  /*15340*/  BSYNC B0 ;  /* 0x0000000000007941 */ /* 0x000fea0003800000 */
.L_x_391:
        /* <DEDUP_REMOVED lines=8> */
.L_x_396:
[C---:B------:R-:W-:Y:S01]  /*153d0*/  LEA R0, R4.reuse, UR49, 0x3 ;  /* 0x0000003104007c11 */ /* 0x040fe2000f8e18ff */
[----:B------:R-:W-:Y:S01]  /*153e0*/  BSSY B1, `(.L_x_397) ;  /* 0x0000007000017945 */ /* 0x000fe20003800000 */
[----:B------:R-:W-:Y:S02]  /*153f0*/  SHF.L.U32 R3, R9, 0x1f, RZ ;  /* 0x0000001f09037819 */ /* 0x000fe400000006ff */
[----:B------:R-:W-:Y:S02]  /*15400*/  IADD3 R2, R4, 0x1, RZ ;  /* 0x0000000104027810 */ /* 0x000fe40007ffe0ff */
[----:B------:R-:W2:Y:S02]  /*15410*/  SYNCS.PHASECHK.TRANS64.TRYWAIT P2, [R0+URZ+0x30], R3 ;  /* 0x00003003000075a7 */ /* 0x000ea4000804017f */
[----:B------:R-:W-:-:S04]  /*15420*/  ISETP.NE.AND P3, PT, R2, 0x4, PT ;  /* 0x000000040200780c */ /* 0x000fc80003f65270 */
[----:B-1----:R-:W-:Y:S01]  /*15430*/  SEL R24, RZ, 0x1, P3 ;  /* 0x00000001ff187807 */ /* 0x002fe20001800000 */
[----:B--2---:R-:W-:Y:S08]  /*15440*/  @!P2 BRA `(.L_x_398) ;  /* 0x0000017400fca947 */ /* 0x004ff00003800000 */
.L_x_1127:
[----:B------:R-:W-:Y:S05]  /*15450*/  BSYNC B1 ;  /* 0x0000000000017941 */ /* 0x000fea0003800000 */
.L_x_397:
[----:B------:R-:W-:Y:S05]  /*15460*/  @P1 BRA `(.L_x_399) ;  /* 0x0000000000941947 */ /* 0x000fea0003800000 */
[----:B-1----:R-:W-:Y:S01]  /*15470*/  IMAD R0, R4, 0x2000, R156 ;  /* 0x0000200004007824 */ /* 0x002fe200078e029c */
[----:B------:R-:W-:Y:S05]  /*15480*/  WARPSYNC.ALL ;  /* 0x0000000000007948 */ /* 0x000fea0003800000 */
[----:B------:R-:W-:Y:S01]  /*15490*/  LEA R12, R165, R0, 0x1 ;  /* 0x00000000a50c7211 */ /* 0x000fe200078e08ff */
[----:B------:R-:W1:Y:S05]  /*154a0*/  LDSM.16.M88.4 R4, [R0] ;  /* 0x000000000004783b */ /* 0x000e6a0000000200 */
[----:B------:R-:W2:Y:S01]  /*154b0*/  LDSM.16.M88.4 R12, [R12] ;  /* 0x000000000c0c783b */ /* 0x000ea20000000200 */
[----:B-1----:R-:W-:-:S02]  /*154c0*/  SHF.L.U32 R23, R5, 0x10, RZ ;  /* 0x0000001005177819 */ /* 0x002fc400000006ff */
[----:B------:R-:W-:Y:S02]  /*154d0*/  SHF.L.U32 R19, R7, 0x10, RZ ;  /* 0x0000001007137819 */ /* 0x000fe400000006ff */
[----:B------:R-:W-:Y:S01]  /*154e0*/  LOP3.LUT R5, R5, 0xffff0000, RZ, 0xc0, !PT ;  /* 0xffff000005057812 */ /* 0x000fe200078ec0ff */
[----:B--2---:R-:W-:Y:S01]  /*154f0*/  IMAD.U32 R25, R12, 0x10000, RZ ;  /* 0x000100000c197824 */ /* 0x004fe200078e00ff */
[----:B------:R-:W-:Y:S01]  /*15500*/  LOP3.LUT R11, R6, 0xffff0000, RZ, 0xc0, !PT ;  /* 0xffff0000060b7812 */ /* 0x000fe200078ec0ff */
[C---:B------:R-:W-:Y:S01]  /*15510*/  FMUL R23, R16.reuse, R23 ;  /* 0x0000001710177220 */ /* 0x040fe20000400000 */
[----:B------:R-:W-:Y:S01]  /*15520*/  LOP3.LUT R7, R7, 0xffff0000, RZ, 0xc0, !PT ;  /* 0xffff000007077812 */ /* 0x000fe200078ec0ff */
[C---:B------:R-:W-:Y:S01]  /*15530*/  FMUL R152, R16.reuse, R5 ;  /* 0x0000000510987220 */ /* 0x040fe20000400000 */
[----:B------:R-:W-:Y:S01]  /*15540*/  SHF.L.U32 R29, R13, 0x10, RZ ;  /* 0x000000100d1d7819 */ /* 0x000fe200000006ff */
        /* <DEDUP_REMOVED lines=22> */
[----:B------:R-:W-:-:S07]  /*156b0*/  FMUL R5, R16, R15 ;  /* 0x0000000f10057220 */ /* 0x000fce0000400000 */
.L_x_399:
[----:B------:R-:W-:Y:S02]  /*156c0*/  LOP3.LUT R9, R9, R24, RZ, 0x3c, !PT ;  /* 0x0000001809097212 */ /* 0x000fe400078e3cff */
[----:B------:R-:W-:-:S07]  /*156d0*/  SEL R4, R2, RZ, P3 ;  /* 0x000000ff02047207 */ /* 0x000fce0001800000 */
.L_x_395:
[----:B------:R-:W-:Y:S05]  /*156e0*/  BSYNC B0 ;  /* 0x0000000000007941 */ /* 0x000fea0003800000 */
.L_x_394:
        /* <DEDUP_REMOVED lines=15> */
[----:B------:R-:W5:Y:S01]  /*157e0*/  LDL.LU R50, [R1+0xfc] ;  /* 0x0000fc0001327983 */ /* 0x000f620000300800 */
[----:B------:R-:W-:Y:S01]  /*157f0*/  MOV R14, 0x3bbb989d ;  /* 0x3bbb989d000e7802 */ /* 0x000fe20000000f00 */
[----:B------:R-:W-:Y:S01]  /*15800*/  BSSY B1, `(.L_x_400) ;  /* 0x000009e000017945 */ /* 0x000fe20003800000 */
[----:B------:R-:W-:Y:S01]  /*15810*/  MOV R3, 0x437c0000 ;  /* 0x437c000000037802 */ /* 0x000fe20000000f00 */
[----:B--2---:R-:W-:-:S04]  /*15820*/  FFMA R13, R17, R0, R154 ;  /* 0x00000000110d7223 */ /* 0x004fc8000000009a */
[----:B------:R-:W-:Y:S01]  /*15830*/  FFMA.SAT R0, -R13, R14, 0.5 ;  /* 0x3f0000000d007423 */ /* 0x000fe2000000210e */
[----:B---3--:R-:W-:-:S03]  /*15840*/  FFMA R15, R17, R2, R153 ;  /* 0x00000002110f7223 */ /* 0x008fc60000000099 */
[----:B------:R-:W-:Y:S01]  /*15850*/  FFMA.RM R0, R0, R3, 12582913 ;  /* 0x4b40000100007423 */ /* 0x000fe20000004003 */
[----:B------:R-:W-:Y:S01]  /*15860*/  FFMA.SAT R2, -R15, R14, 0.5 ;  /* 0x3f0000000f027423 */ /* 0x000fe2000000210e */
[C---:B----4-:R-:W-:Y:S02]  /*15870*/  FFMA R29, R17.reuse, R26, R23 ;  /* 0x0000001a111d7223 */ /* 0x050fe40000000017 */
[----:B------:R-:W-:Y:S01]  /*15880*/  FADD R24, R0, -12583039 ;  /* 0xcb40007f00187421 */ /* 0x000fe20000000000 */
[----:B-----5:R-:W-:Y:S01]  /*15890*/  FFMA R31, R17, R25, R152 ;  /* 0x00000019111f7223 */ /* 0x020fe20000000098 */
[----:B------:R-:W-:Y:S01]  /*158a0*/  FFMA.RM R2, R2, R3, 12582913 ;  /* 0x4b40000102027423 */ /* 0x000fe20000004003 */
[-C--:B------:R-:W-:Y:S01]  /*158b0*/  FFMA.SAT R28, -R29, R14.reuse, 0.5 ;  /* 0x3f0000001d1c7423 */ /* 0x080fe2000000210e */
[----:B------:R-:W-:Y:S01]  /*158c0*/  FFMA R24, -R13, 1.4426950216293334961, -R24 ;  /* 0x3fb8aa3b0d187823 */ /* 0x000fe20000000918 */
[-C--:B------:R-:W-:Y:S01]  /*158d0*/  FFMA.SAT R30, -R31, R14.reuse, 0.5 ;  /* 0x3f0000001f1e7423 */ /* 0x080fe2000000210e */
[----:B------:R-:W-:Y:S01]  /*158e0*/  FADD R26, R2, -12583039 ;  /* 0xcb40007f021a7421 */ /* 0x000fe20000000000 */
[----:B------:R-:W-:Y:S01]  /*158f0*/  FFMA R33, R17, R33, R21 ;  /* 0x0000002111217223 */ /* 0x000fe20000000015 */
[----:B------:R-:W-:Y:S01]  /*15900*/  FFMA R24, -R13, 1.925963033500011079e-08, R24 ;  /* 0x32a570600d187823 */ /* 0x000fe20000000118 */
[-C--:B------:R-:W-:Y:S01]  /*15910*/  FFMA.RM R13, R30, R3.reuse, 12582913 ;  /* 0x4b4000011e0d7423 */ /* 0x080fe20000004003 */
[----:B------:R-:W-:Y:S01]  /*15920*/  FFMA.RM R25, R28, R3, 12582913 ;  /* 0x4b4000011c197423 */ /* 0x000fe20000004003 */
[----:B------:R-:W-:Y:S01]  /*15930*/  FFMA R26, -R15, 1.4426950216293334961, -R26 ;  /* 0x3fb8aa3b0f1a7823 */ /* 0x000fe2000000091a */
[-C--:B------:R-:W-:Y:S01]  /*15940*/  FFMA.SAT R34, -R33, R14.reuse, 0.5 ;  /* 0x3f00000021227423 */ /* 0x080fe2000000210e */
[----:B------:R-:W-:Y:S01]  /*15950*/  FADD R30, R13, -12583039 ;  /* 0xcb40007f0d1e7421 */ /* 0x000fe20000000000 */
[----:B------:R-:W-:Y:S01]  /*15960*/  FADD R28, R25, -12583039 ;  /* 0xcb40007f191c7421 */ /* 0x000fe20000000000 */
[----:B------:R-:W-:Y:S01]  /*15970*/  FFMA R26, -R15, 1.925963033500011079e-08, R26 ;  /* 0x32a570600f1a7823 */ /* 0x000fe2000000011a */
[----:B------:R-:W-:Y:S01]  /*15980*/  FFMA R35, R17, R35, R22 ;  /* 0x0000002311237223 */ /* 0x000fe20000000016 */
[----:B------:R-:W-:Y:S01]  /*15990*/  FFMA.RM R15, R34, R3, 12582913 ;  /* 0x4b400001220f7423 */ /* 0x000fe20000004003 */
[----:B------:R-:W-:Y:S01]  /*159a0*/  FFMA R30, -R31, 1.4426950216293334961, -R30 ;  /* 0x3fb8aa3b1f1e7823 */ /* 0x000fe2000000091e */
[----:B------:R1:W2:Y:S01]  /*159b0*/  MUFU.EX2 R27, R24 ;  /* 0x00000018001b7308 */ /* 0x0002a20000000800 */
[----:B------:R-:W-:Y:S01]  /*159c0*/  FFMA R28, -R29, 1.4426950216293334961, -R28 ;  /* 0x3fb8aa3b1d1c7823 */ /* 0x000fe2000000091c */
[----:B------:R-:W-:Y:S01]  /*159d0*/  FFMA.SAT R34, -R35, R14, 0.5 ;  /* 0x3f00000023227423 */ /* 0x000fe2000000210e */
[----:B------:R-:W-:Y:S01]  /*159e0*/  FFMA R30, -R31, 1.925963033500011079e-08, R30 ;  /* 0x32a570601f1e7823 */ /* 0x000fe2000000011e */
[----:B------:R-:W-:Y:S01]  /*159f0*/  FFMA R31, R17, R37, R19 ;  /* 0x00000025111f7223 */ /* 0x000fe20000000013 */
[----:B------:R-:W-:Y:S01]  /*15a00*/  FFMA R28, -R29, 1.925963033500011079e-08, R28 ;  /* 0x32a570601d1c7823 */ /* 0x000fe2000000011c */
[-C--:B------:R-:W-:Y:S01]  /*15a10*/  FFMA.RM R29, R34, R3.reuse, 12582913 ;  /* 0x4b400001221d7423 */ /* 0x080fe20000004003 */
[----:B------:R-:W-:Y:S01]  /*15a20*/  FFMA R37, R17, R36, R20 ;  /* 0x0000002411257223 */ /* 0x000fe20000000014 */
[----:B------:R-:W-:Y:S01]  /*15a30*/  FFMA.SAT R34, -R31, R14, 0.5 ;  /* 0x3f0000001f227423 */ /* 0x000fe2000000210e */
[----:B-1----:R-:W-:Y:S01]  /*15a40*/  FADD R24, R15, -12583039 ;  /* 0xcb40007f0f187421 */ /* 0x002fe20000000000 */
[----:B------:R-:W-:Y:S01]  /*15a50*/  FADD R36, R29, -12583039 ;  /* 0xcb40007f1d247421 */ /* 0x000fe20000000000 */
[----:B------:R-:W-:Y:S01]  /*15a60*/  FFMA R43, R17, R40, R18 ;  /* 0x00000028112b7223 */ /* 0x000fe20000000012 */
[----:B------:R-:W-:Y:S01]  /*15a70*/  FFMA.RM R34, R34, R3, 12582913 ;  /* 0x4b40000122227423 */ /* 0x000fe20000004003 */
[----:B------:R-:W-:Y:S01]  /*15a80*/  FFMA R24, -R33, 1.4426950216293334961, -R24 ;  /* 0x3fb8aa3b21187823 */ /* 0x000fe20000000918 */
[----:B------:R-:W-:Y:S01]  /*15a90*/  FFMA R36, -R35, 1.4426950216293334961, -R36 ;  /* 0x3fb8aa3b23247823 */ /* 0x000fe20000000924 */
[----:B------:R1:W-:Y:S01]  /*15aa0*/  MUFU.EX2 R39, R30 ;  /* 0x0000001e00277308 */ /* 0x0003e20000000800 */
[----:B------:R-:W-:Y:S01]  /*15ab0*/  FADD R38, R34, -12583039 ;  /* 0xcb40007f22267421 */ /* 0x000fe20000000000 */
[----:B------:R-:W-:Y:S01]  /*15ac0*/  FFMA R33, -R33, 1.925963033500011079e-08, R24 ;  /* 0x32a5706021217823 */ /* 0x000fe20000000118 */
[-C--:B------:R-:W-:Y:S01]  /*15ad0*/  FFMA.SAT R24, -R37, R14.reuse, 0.5 ;  /* 0x3f00000025187423 */ /* 0x080fe2000000210e */
[----:B------:R-:W-:Y:S01]  /*15ae0*/  FFMA.SAT R42, -R43, R14, 0.5 ;  /* 0x3f0000002b2a7423 */ /* 0x000fe2000000210e */
[----:B------:R-:W-:Y:S01]  /*15af0*/  FFMA R38, -R31, 1.4426950216293334961, -R38 ;  /* 0x3fb8aa3b1f267823 */ /* 0x000fe20000000926 */
[C---:B------:R-:W-:Y:S01]  /*15b00*/  FFMA R45, R17.reuse, R45, R12 ;  /* 0x0000002d112d7223 */ /* 0x040fe2000000000c */
[-C--:B------:R-:W-:Y:S01]  /*15b10*/  FFMA.RM R24, R24, R3.reuse, 12582913 ;  /* 0x4b40000118187423 */ /* 0x080fe20000004003 */
[----:B------:R-:W-:Y:S01]  /*15b20*/  FFMA R47, R17, R44, R11 ;  /* 0x0000002c112f7223 */ /* 0x000fe2000000000b */
[----:B-1----:R-:W-:Y:S01]  /*15b30*/  FFMA R30, -R35, 1.925963033500011079e-08, R36 ;  /* 0x32a57060231e7823 */ /* 0x002fe20000000124 */
[----:B------:R-:W-:Y:S01]  /*15b40*/  FFMA.RM R35, R42, R3, 12582913 ;  /* 0x4b4000012a237423 */ /* 0x000fe20000004003 */
[----:B------:R-:W-:Y:S01]  /*15b50*/  FADD R36, R24, -12583039 ;  /* 0xcb40007f18247421 */ /* 0x000fe20000000000 */
[----:B------:R-:W-:Y:S01]  /*15b60*/  FFMA R49, R17, R41, R10 ;  /* 0x0000002911317223 */ /* 0x000fe2000000000a */
[-C--:B------:R-:W-:Y:S01]  /*15b70*/  FFMA.SAT R42, -R45, R14.reuse, 0.5 ;  /* 0x3f0000002d2a7423 */ /* 0x080fe2000000210e */
[-C--:B------:R-:W-:Y:S01]  /*15b80*/  FFMA.SAT R44, -R47, R14.reuse, 0.5 ;  /* 0x3f0000002f2c7423 */ /* 0x080fe2000000210e */
[----:B------:R-:W-:Y:S01]  /*15b90*/  FFMA R40, -R37, 1.4426950216293334961, -R36 ;  /* 0x3fb8aa3b25287823 */ /* 0x000fe20000000924 */
[----:B------:R-:W-:Y:S01]  /*15ba0*/  FFMA R36, -R31, 1.925963033500011079e-08, R38 ;  /* 0x32a570601f247823 */ /* 0x000fe20000000126 */
[----:B------:R-:W-:Y:S01]  /*15bb0*/  FADD R38, R35, -12583039 ;  /* 0xcb40007f23267421 */ /* 0x000fe20000000000 */
[-C--:B------:R-:W-:Y:S01]  /*15bc0*/  FFMA.SAT R46, -R49, R14.reuse, 0.5 ;  /* 0x3f000000312e7423 */ /* 0x080fe2000000210e */
[-C--:B------:R-:W-:Y:S01]  /*15bd0*/  FFMA.RM R41, R42, R3.reuse, 12582913 ;  /* 0x4b4000012a297423 */ /* 0x080fe20000004003 */
[----:B------:R-:W-:Y:S01]  /*15be0*/  FFMA R40, -R37, 1.925963033500011079e-08, R40 ;  /* 0x32a5706025287823 */ /* 0x000fe20000000128 */
[----:B------:R-:W-:Y:S01]  /*15bf0*/  FFMA R42, -R43, 1.4426950216293334961, -R38 ;  /* 0x3fb8aa3b2b2a7823 */ /* 0x000fe20000000926 */
[-C--:B------:R-:W-:Y:S01]  /*15c00*/  FFMA.RM R38, R44, R3.reuse, 12582913 ;  /* 0x4b4000012c267423 */ /* 0x080fe20000004003 */
[----:B------:R-:W-:Y:S01]  /*15c10*/  FFMA.RM R31, R46, R3, 12582913 ;  /* 0x4b4000012e1f7423 */ /* 0x000fe20000004003 */
[----:B------:R-:W-:Y:S01]  /*15c20*/  FADD R44, R41, -12583039 ;  /* 0xcb40007f292c7421 */ /* 0x000fe20000000000 */
[----:B------:R-:W-:Y:S01]  /*15c30*/  FFMA R37, -R43, 1.925963033500011079e-08, R42 ;  /* 0x32a570602b257823 */ /* 0x000fe2000000012a */
[----:B------:R-:W-:Y:S01]  /*15c40*/  FADD R42, R38, -12583039 ;  /* 0xcb40007f262a7421 */ /* 0x000fe20000000000 */
[----:B------:R-:W-:Y:S01]  /*15c50*/  FADD R48, R31, -12583039 ;  /* 0xcb40007f1f307421 */ /* 0x000fe20000000000 */
[----:B------:R-:W-:Y:S01]  /*15c60*/  FFMA R44, -R45, 1.4426950216293334961, -R44 ;  /* 0x3fb8aa3b2d2c7823 */ /* 0x000fe2000000092c */
[----:B------:R-:W-:Y:S01]  /*15c70*/  FFMA R51, R17, R51, R8 ;  /* 0x0000003311337223 */ /* 0x000fe20000000008 */
[----:B------:R-:W-:Y:S01]  /*15c80*/  FFMA R46, -R47, 1.4426950216293334961, -R42 ;  /* 0x3fb8aa3b2f2e7823 */ /* 0x000fe2000000092a */
[----:B------:R-:W-:Y:S01]  /*15c90*/  FFMA R48, -R49, 1.4426950216293334961, -R48 ;  /* 0x3fb8aa3b31307823 */ /* 0x000fe20000000930 */
[----:B------:R-:W-:Y:S01]  /*15ca0*/  FFMA R42, -R45, 1.925963033500011079e-08, R44 ;  /* 0x32a570602d2a7823 */ /* 0x000fe2000000012c */
[----:B------:R-:W-:Y:S01]  /*15cb0*/  FFMA.SAT R44, -R51, R14, 0.5 ;  /* 0x3f000000332c7423 */ /* 0x000fe2000000210e */
[----:B------:R-:W-:Y:S01]  /*15cc0*/  FFMA R45, -R47, 1.925963033500011079e-08, R46 ;  /* 0x32a570602f2d7823 */ /* 0x000fe2000000012e */
[----:B------:R-:W-:Y:S01]  /*15cd0*/  FFMA R46, -R49, 1.925963033500011079e-08, R48 ;  /* 0x32a57060312e7823 */ /* 0x000fe20000000130 */
[C---:B------:R-:W-:Y:S01]  /*15ce0*/  FFMA R49, R17.reuse, R53, R7 ;  /* 0x0000003511317223 */ /* 0x040fe20000000007 */
[C---:B------:R-:W-:Y:S01]  /*15cf0*/  FFMA R53, R17.reuse, R52, R6 ;  /* 0x0000003411357223 */ /* 0x040fe20000000006 */
[----:B------:R-:W-:Y:S01]  /*15d00*/  FFMA R55, R17, R50, R5 ;  /* 0x0000003211377223 */ /* 0x000fe20000000005 */
[----:B------:R-:W1:Y:S01]  /*15d10*/  MUFU.EX2 R26, R26 ;  /* 0x0000001a001a7308 */ /* 0x000e620000000800 */
[-C--:B------:R-:W-:Y:S01]  /*15d20*/  FFMA.SAT R48, -R49, R14.reuse, 0.5 ;  /* 0x3f00000031307423 */ /* 0x080fe2000000210e */
[-C--:B------:R-:W-:Y:S01]  /*15d30*/  FFMA.RM R44, R44, R3.reuse, 12582913 ;  /* 0x4b4000012c2c7423 */ /* 0x080fe20000004003 */
[-C--:B------:R-:W-:Y:S01]  /*15d40*/  FFMA.SAT R50, -R53, R14.reuse, 0.5 ;  /* 0x3f00000035327423 */ /* 0x080fe2000000210e */
[----:B------:R-:W-:Y:S01]  /*15d50*/  FFMA.SAT R52, -R55, R14, 0.5 ;  /* 0x3f00000037347423 */ /* 0x000fe2000000210e */
[-C--:B------:R-:W-:Y:S01]  /*15d60*/  FFMA.RM R43, R48, R3.reuse, 12582913 ;  /* 0x4b400001302b7423 */ /* 0x080fe20000004003 */
[----:B------:R-:W-:Y:S01]  /*15d70*/  FADD R48, R44, -12583039 ;  /* 0xcb40007f2c307421 */ /* 0x000fe20000000000 */
[-C--:B------:R-:W-:Y:S01]  /*15d80*/  FFMA.RM R47, R50, R3.reuse, 12582913 ;  /* 0x4b400001322f7423 */ /* 0x080fe20000004003 */
[----:B------:R-:W3:Y:S01]  /*15d90*/  MUFU.EX2 R28, R28 ;  /* 0x0000001c001c7308 */ /* 0x000ee20000000800 */
[----:B------:R-:W-:Y:S01]  /*15da0*/  FADD R14, R43, -12583039 ;  /* 0xcb40007f2b0e7421 */ /* 0x000fe20000000000 */
[----:B------:R-:W-:Y:S01]  /*15db0*/  FFMA R48, -R51, 1.4426950216293334961, -R48 ;  /* 0x3fb8aa3b33307823 */ /* 0x000fe20000000930 */
[----:B------:R-:W-:Y:S01]  /*15dc0*/  FFMA.RM R3, R52, R3, 12582913 ;  /* 0x4b40000134037423 */ /* 0x000fe20000004003 */
[----:B------:R-:W-:-:S02]  /*15dd0*/  IMAD.SHL.U32 R0, R0, 0x800000, RZ ;  /* 0x0080000000007824 */ /* 0x000fc400078e00ff */
[----:B------:R-:W-:Y:S01]  /*15de0*/  FFMA R14, -R49, 1.4426950216293334961, -R14 ;  /* 0x3fb8aa3b310e7823 */ /* 0x000fe2000000090e */
[----:B------:R-:W-:Y:S01]  /*15df0*/  FFMA R48, -R51, 1.925963033500011079e-08, R48 ;  /* 0x32a5706033307823 */ /* 0x000fe20000000130 */
[----:B------:R-:W-:Y:S01]  /*15e00*/  SHF.L.U32 R51, R25, 0x17, RZ ;  /* 0x0000001719337819 */ /* 0x000fe200000006ff */
[----:B------:R-:W4:Y:S01]  /*15e10*/  MUFU.EX2 R36, R36 ;  /* 0x0000002400247308 */ /* 0x000f220000000800 */
[----:B------:R-:W-:Y:S01]  /*15e20*/  FFMA R50, -R49, 1.925963033500011079e-08, R14 ;  /* 0x32a5706031327823 */ /* 0x000fe2000000010e */
[----:B------:R-:W-:Y:S01]  /*15e30*/  SHF.L.U32 R49, R2, 0x17, RZ ;  /* 0x0000001702317819 */ /* 0x000fe200000006ff */
[----:B------:R-:W-:Y:S01]  /*15e40*/  FADD R52, R47, -12583039 ;  /* 0xcb40007f2f347421 */ /* 0x000fe20000000000 */
[----:B------:R-:W-:Y:S01]  /*15e50*/  SHF.L.U32 R14, R13, 0x17, RZ ;  /* 0x000000170d0e7819 */ /* 0x000fe200000006ff */
[----:B------:R-:W-:Y:S02]  /*15e60*/  IMAD.SHL.U32 R13, R34, 0x800000, RZ ;  /* 0x00800000220d7824 */ /* 0x000fe400078e00ff */
[----:B------:R-:W-:Y:S01]  /*15e70*/  FADD R54, R3, -12583039 ;  /* 0xcb40007f03367421 */ /* 0x000fe20000000000 */
[----:B--2---:R-:W-:Y:S01]  /*15e80*/  FFMA R0, R0, R27, 1 ;  /* 0x3f80000000007423 */ /* 0x004fe2000000001b */
[----:B------:R-:W2:Y:S01]  /*15e90*/  MUFU.EX2 R33, R33 ;  /* 0x0000002100217308 */ /* 0x000ea20000000800 */
[----:B-1----:R-:W-:Y:S01]  /*15ea0*/  FFMA R25, R49, R26, 1 ;  /* 0x3f80000031197423 */ /* 0x002fe2000000001a */
[----:B------:R-:W-:Y:S01]  /*15eb0*/  FFMA R52, -R53, 1.4426950216293334961, -R52 ;  /* 0x3fb8aa3b35347823 */ /* 0x000fe20000000934 */
[----:B---3--:R-:W-:Y:S01]  /*15ec0*/  FFMA R26, R51, R28, 1 ;  /* 0x3f800000331a7423 */ /* 0x008fe2000000001c */
[----:B------:R-:W-:Y:S01]  /*15ed0*/  SHF.L.U32 R28, R15, 0x17, RZ ;  /* 0x000000170f1c7819 */ /* 0x000fe200000006ff */
[----:B------:R-:W-:Y:S01]  /*15ee0*/  FFMA R54, -R55, 1.4426950216293334961, -R54 ;  /* 0x3fb8aa3b37367823 */ /* 0x000fe20000000936 */
[----:B------:R-:W-:Y:S01]  /*15ef0*/  FFMA R52, -R53, 1.925963033500011079e-08, R52 ;  /* 0x32a5706035347823 */ /* 0x000fe20000000134 */
[----:B------:R-:W-:Y:S01]  /*15f00*/  IADD3 R15, R0, 0x1800000, RZ ;  /* 0x01800000000f7810 */ /* 0x000fe20007ffe0ff */
[----:B------:R-:W1:Y:S01]  /*15f10*/  MUFU.EX2 R40, R40 ;  /* 0x0000002800287308 */ /* 0x000e620000000800 */
[----:B----4-:R-:W-:Y:S01]  /*15f20*/  FFMA R34, R13, R36, 1 ;  /* 0x3f8000000d227423 */ /* 0x010fe20000000024 */
[----:B------:R-:W-:Y:S01]  /*15f30*/  SHF.L.U32 R13, R24, 0x17, RZ ;  /* 0x00000017180d7819 */ /* 0x000fe200000006ff */
[----:B------:R-:W-:Y:S01]  /*15f40*/  FFMA R54, -R55, 1.925963033500011079e-08, R54 ;  /* 0x32a5706037367823 */ /* 0x000fe20000000136 */
[----:B------:R-:W-:Y:S01]  /*15f50*/  FFMA R39, R14, R39, 1 ;  /* 0x3f8000000e277423 */ /* 0x000fe20000000027 */
[----:B------:R-:W-:Y:S01]  /*15f60*/  SHF.L.U32 R14, R35, 0x17, RZ ;  /* 0x00000017230e7819 */ /* 0x000fe200000006ff */
[----:B------:R-:W-:Y:S01]  /*15f70*/  IMAD.SHL.U32 R31, R31, 0x800000, RZ ;  /* 0x008000001f1f7824 */ /* 0x000fe200078e00ff */
[----:B------:R-:W-:Y:S01]  /*15f80*/  SHF.L.U32 R27, R29, 0x17, RZ ;  /* 0x000000171d1b7819 */ /* 0x000fe200000006ff */
[----:B------:R-:W3:Y:S01]  /*15f90*/  MUFU.EX2 R37, R37 ;  /* 0x0000002500257308 */ /* 0x000ee20000000800 */
[----:B--2---:R-:W-:Y:S01]  /*15fa0*/  FFMA R33, R28, R33, 1 ;  /* 0x3f8000001c217423 */ /* 0x004fe20000000021 */
[----:B------:R-:W-:-:S02]  /*15fb0*/  SHF.L.U32 R29, R41, 0x17, RZ ;  /* 0x00000017291d7819 */ /* 0x000fc400000006ff */
[----:B------:R-:W-:Y:S02]  /*15fc0*/  SHF.L.U32 R38, R38, 0x17, RZ ;  /* 0x0000001726267819 */ /* 0x000fe400000006ff */
[----:B------:R-:W-:Y:S02]  /*15fd0*/  SHF.L.U32 R43, R43, 0x17, RZ ;  /* 0x000000172b2b7819 */ /* 0x000fe400000006ff */
[----:B------:R-:W2:Y:S01]  /*15fe0*/  MUFU.EX2 R30, R30 ;  /* 0x0000001e001e7308 */ /* 0x000ea20000000800 */
[----:B-1----:R-:W-:Y:S01]  /*15ff0*/  FFMA R28, R13, R40, 1 ;  /* 0x3f8000000d1c7423 */ /* 0x002fe20000000028 */
[----:B------:R-:W-:Y:S02]  /*16000*/  LOP3.LUT R13, R15, 0x7f800000, RZ, 0xc0, !PT ;  /* 0x7f8000000f0d7812 */ /* 0x000fe400078ec0ff */
[----:B------:R-:W-:Y:S02]  /*16010*/  SHF.L.U32 R24, R3, 0x17, RZ ;  /* 0x0000001703187819 */ /* 0x000fe400000006ff */
[----:B------:R-:W-:-:S02]  /*16020*/  ISETP.GT.U32.AND P2, PT, R13, 0x1ffffff, PT ;  /* 0x01ffffff0d00780c */ /* 0x000fc40003f44070 */
[----:B------:R-:W1:Y:S01]  /*16030*/  MUFU.EX2 R46, R46 ;  /* 0x0000002e002e7308 */ /* 0x000e620000000800 */
[----:B---3--:R-:W-:Y:S01]  /*16040*/  FFMA R15, R14, R37, 1 ;  /* 0x3f8000000e0f7423 */ /* 0x008fe20000000025 */
[----:B------:R-:W-:Y:S02]  /*16050*/  SHF.L.U32 R13, R44, 0x17, RZ ;  /* 0x000000172c0d7819 */ /* 0x000fe400000006ff */
[----:B------:R-:W-:-:S04]  /*16060*/  SHF.L.U32 R37, R47, 0x17, RZ ;  /* 0x000000172f257819 */ /* 0x000fc800000006ff */
[----:B------:R-:W3:Y:S01]  /*16070*/  MUFU.EX2 R42, R42 ;  /* 0x0000002a002a7308 */ /* 0x000ee20000000800 */
[----:B--2---:R-:W-:-:S07]  /*16080*/  FFMA R27, R27, R30, 1 ;  /* 0x3f8000001b1b7423 */ /* 0x004fce000000001e */
[----:B------:R-:W2:Y:S01]  /*16090*/  MUFU.EX2 R45, R45 ;  /* 0x0000002d002d7308 */ /* 0x000ea20000000800 */
[----:B-1----:R-:W-:-:S07]  /*160a0*/  FFMA R30, R31, R46, 1 ;  /* 0x3f8000001f1e7423 */ /* 0x002fce000000002e */
[----:B------:R-:W1:Y:S01]  /*160b0*/  MUFU.EX2 R48, R48 ;  /* 0x0000003000307308 */ /* 0x000e620000000800 */
[----:B---3--:R-:W-:-:S07]  /*160c0*/  FFMA R29, R29, R42, 1 ;  /* 0x3f8000001d1d7423 */ /* 0x008fce000000002a */
[----:B------:R-:W3:Y:S01]  /*160d0*/  MUFU.EX2 R2, R50 ;  /* 0x0000003200027308 */ /* 0x000ee20000000800 */
[----:B--2---:R-:W-:-:S07]  /*160e0*/  FFMA R14, R38, R45, 1 ;  /* 0x3f800000260e7423 */ /* 0x004fce000000002d */
[----:B------:R-:W2:Y:S01]  /*160f0*/  MUFU.EX2 R52, R52 ;  /* 0x0000003400347308 */ /* 0x000ea20000000800 */
[----:B-1----:R-:W-:-:S07]  /*16100*/  FFMA R13, R13, R48, 1 ;  /* 0x3f8000000d0d7423 */ /* 0x002fce0000000030 */
[----:B------:R-:W1:Y:S01]  /*16110*/  MUFU.EX2 R35, R54 ;  /* 0x0000003600237308 */ /* 0x000e620000000800 */
[----:B---3--:R-:W-:Y:S01]  /*16120*/  FFMA R31, R43, R2, 1 ;  /* 0x3f8000002b1f7423 */ /* 0x008fe20000000002 */
[----:B--2---:R-:W-:Y:S01]  /*16130*/  FFMA R37, R37, R52, 1 ;  /* 0x3f80000025257423 */ /* 0x004fe20000000034 */
[----:B-1----:R-:W-:Y:S01]  /*16140*/  FFMA R24, R24, R35, 1 ;  /* 0x3f80000018187423 */ /* 0x002fe20000000023 */
[----:B------:R-:W-:Y:S06]  /*16150*/  @P2 BRA `(.L_x_401) ;  /* 0x0000000000102947 */ /* 0x000fec0003800000 */
[----:B------:R-:W-:-:S07]  /*16160*/  MOV R2, 0x16180 ;  /* 0x0001618000027802 */ /* 0x000fce0000000f00 */
[----:B------:R-:W-:Y:S05]  /*16170*/  CALL.REL.NOINC `($__internal_0_$__cuda_sm20_rcp_rn_f32_slowpath) ;  /* 0x0000017400c87944 */ /* 0x000fea0003c00000 */
[----:B------:R-:W-:Y:S01]  /*16180*/  MOV R35, R0 ;  /* 0x0000000000237202 */ /* 0x000fe20000000f00 */
[----:B------:R-:W-:Y:S06]  /*16190*/  BRA `(.L_x_402) ;  /* 0x0000000000107947 */ /* 0x000fec0003800000 */
.L_x_401:
[----:B------:R-:W1:Y:S02]  /*161a0*/  MUFU.RCP R35, R0 ;  /* 0x0000000000237308 */ /* 0x000e640000001000 */
[----:B-1----:R-:W-:-:S04]  /*161b0*/  FFMA R2, R0, R35, -1 ;  /* 0xbf80000000027423 */ /* 0x002fc80000000023 */
[----:B------:R-:W-:-:S04]  /*161c0*/  FADD.FTZ R2, -R2, -RZ ;  /* 0x800000ff02027221 */ /* 0x000fc80000010100 */
[----:B------:R-:W-:-:S07]  /*161d0*/  FFMA R35, R35, R2, R35 ;  /* 0x0000000223237223 */ /* 0x000fce0000000023 */
.L_x_402:
[----:B------:R-:W-:Y:S05]  /*161e0*/  BSYNC B1 ;  /* 0x0000000000017941 */ /* 0x000fea0003800000 */
.L_x_400:
        /* <DEDUP_REMOVED lines=10> */
.L_x_404:
[----:B------:R-:W1:Y:S02]  /*16290*/  MUFU.RCP R38, R25 ;  /* 0x0000001900267308 */ /* 0x000e640000001000 */
[----:B-1----:R-:W-:-:S04]  /*162a0*/  FFMA R0, R25, R38, -1 ;  /* 0xbf80000019007423 */ /* 0x002fc80000000026 */
[----:B------:R-:W-:-:S04]  /*162b0*/  FADD.FTZ R3, -R0, -RZ ;  /* 0x800000ff00037221 */ /* 0x000fc80000010100 */
[----:B------:R-:W-:-:S07]  /*162c0*/  FFMA R38, R38, R3, R38 ;  /* 0x0000000326267223 */ /* 0x000fce0000000026 */
.L_x_405:
[----:B------:R-:W-:Y:S05]  /*162d0*/  BSYNC B1 ;  /* 0x0000000000017941 */ /* 0x000fea0003800000 */
.L_x_403:
        /* <DEDUP_REMOVED lines=10> */
.L_x_407:
[----:B------:R-:W1:Y:S02]  /*16380*/  MUFU.RCP R25, R26 ;  /* 0x0000001a00197308 */ /* 0x000e640000001000 */
[----:B-1----:R-:W-:-:S04]  /*16390*/  FFMA R0, R26, R25, -1 ;  /* 0xbf8000001a007423 */ /* 0x002fc80000000019 */
[----:B------:R-:W-:-:S04]  /*163a0*/  FADD.FTZ R0, -R0, -RZ ;  /* 0x800000ff00007221 */ /* 0x000fc80000010100 */
[----:B------:R-:W-:-:S07]  /*163b0*/  FFMA R25, R25, R0, R25 ;  /* 0x0000000019197223 */ /* 0x000fce0000000019 */
.L_x_408:
[----:B------:R-:W-:Y:S05]  /*163c0*/  BSYNC B1 ;  /* 0x0000000000017941 */ /* 0x000fea0003800000 */
.L_x_406:
        /* <DEDUP_REMOVED lines=10> */
.L_x_410:
[----:B------:R-:W1:Y:S02]  /*16470*/  MUFU.RCP R36, R39 ;  /* 0x0000002700247308 */ /* 0x000e640000001000 */
[----:B-1----:R-:W-:-:S04]  /*16480*/  FFMA R0, R39, R36, -1 ;  /* 0xbf80000027007423 */ /* 0x002fc80000000024 */
[----:B------:R-:W-:-:S04]  /*16490*/  FADD.FTZ R3, -R0, -RZ ;  /* 0x800000ff00037221 */ /* 0x000fc80000010100 */
[----:B------:R-:W-:-:S07]  /*164a0*/  FFMA R36, R36, R3, R36 ;  /* 0x0000000324247223 */ /* 0x000fce0000000024 */
.L_x_411:
[----:B------:R-:W-:Y:S05]  /*164b0*/  BSYNC B1 ;  /* 0x0000000000017941 */ /* 0x000fea0003800000 */
.L_x_409:
        /* <DEDUP_REMOVED lines=10> */
.L_x_413:
[----:B------:R-:W1:Y:S02]  /*16560*/  MUFU.RCP R26, R33 ;  /* 0x00000021001a7308 */ /* 0x000e640000001000 */
[----:B-1----:R-:W-:-:S04]  /*16570*/  FFMA R0, R33, R26, -1 ;  /* 0xbf80000021007423 */ /* 0x002fc8000000001a */
[----:B------:R-:W-:-:S04]  /*16580*/  FADD.FTZ R3, -R0, -RZ ;  /* 0x800000ff00037221 */ /* 0x000fc80000010100 */
[----:B------:R-:W-:-:S07]  /*16590*/  FFMA R26, R26, R3, R26 ;  /* 0x000000031a1a7223 */ /* 0x000fce000000001a */
.L_x_414:
[----:B------:R-:W-:Y:S05]  /*165a0*/  BSYNC B1 ;  /* 0x0000000000017941 */ /* 0x000fea0003800000 */
.L_x_412:
        /* <DEDUP_REMOVED lines=10> */
.L_x_416:
[----:B------:R-:W1:Y:S02]  /*16650*/  MUFU.RCP R0, R27 ;  /* 0x0000001b00007308 */ /* 0x000e640000001000 */
[----:B-1----:R-:W-:-:S04]  /*16660*/  FFMA R2, R27, R0, -1 ;  /* 0xbf8000001b027423 */ /* 0x002fc80000000000 */
[----:B------:R-:W-:-:S04]  /*16670*/  FADD.FTZ R33, -R2, -RZ ;  /* 0x800000ff02217221 */ /* 0x000fc80000010100 */
[----:B------:R-:W-:-:S07]  /*16680*/  FFMA R33, R0, R33, R0 ;  /* 0x0000002100217223 */ /* 0x000fce0000000000 */
.L_x_417:
[----:B------:R-:W-:Y:S05]  /*16690*/  BSYNC B1 ;  /* 0x0000000000017941 */ /* 0x000fea0003800000 */
.L_x_415:
        /* <DEDUP_REMOVED lines=10> */
.L_x_419:
[----:B------:R-:W1:Y:S02]  /*16740*/  MUFU.RCP R27, R34 ;  /* 0x00000022001b7308 */ /* 0x000e640000001000 */
[----:B-1----:R-:W-:-:S04]  /*16750*/  FFMA R0, R34, R27, -1 ;  /* 0xbf80000022007423 */ /* 0x002fc8000000001b */
[----:B------:R-:W-:-:S04]  /*16760*/  FADD.FTZ R0, -R0, -RZ ;  /* 0x800000ff00007221 */ /* 0x000fc80000010100 */
[----:B------:R-:W-:-:S07]  /*16770*/  FFMA R27, R27, R0, R27 ;  /* 0x000000001b1b7223 */ /* 0x000fce000000001b */
.L_x_420:
[----:B------:R-:W-:Y:S05]  /*16780*/  BSYNC B1 ;  /* 0x0000000000017941 */ /* 0x000fea0003800000 */
.L_x_418:
        /* <DEDUP_REMOVED lines=10> */
.L_x_422:
[----:B------:R-:W1:Y:S02]  /*16830*/  MUFU.RCP R3, R28 ;  /* 0x0000001c00037308 */ /* 0x000e640000001000 */
[----:B-1----:R-:W-:-:S04]  /*16840*/  FFMA R0, R28, R3, -1 ;  /* 0xbf8000001c007423 */ /* 0x002fc80000000003 */
[----:B------:R-:W-:-:S04]  /*16850*/  FADD.FTZ R0, -R0, -RZ ;  /* 0x800000ff00007221 */ /* 0x000fc80000010100 */
[----:B------:R-:W-:-:S07]  /*16860*/  FFMA R34, R3, R0, R3 ;  /* 0x0000000003227223 */ /* 0x000fce0000000003 */
.L_x_423:
[----:B------:R-:W-:Y:S05]  /*16870*/  BSYNC B1 ;  /* 0x0000000000017941 */ /* 0x000fea0003800000 */
.L_x_421:
        /* <DEDUP_REMOVED lines=10> */
.L_x_425:
[----:B------:R-:W1:Y:S02]  /*16920*/  MUFU.RCP R28, R15 ;  /* 0x0000000f001c7308 */ /* 0x000e640000001000 */
[----:B-1----:R-:W-:-:S04]  /*16930*/  FFMA R0, R15, R28, -1 ;  /* 0xbf8000000f007423 */ /* 0x002fc8000000001c */
[----:B------:R-:W-:-:S04]  /*16940*/  FADD.FTZ R3, -R0, -RZ ;  /* 0x800000ff00037221 */ /* 0x000fc80000010100 */
[----:B------:R-:W-:-:S07]  /*16950*/  FFMA R28, R28, R3, R28 ;  /* 0x000000031c1c7223 */ /* 0x000fce000000001c */
.L_x_426:
[----:B------:R-:W-:Y:S05]  /*16960*/  BSYNC B1 ;  /* 0x0000000000017941 */ /* 0x000fea0003800000 */
.L_x_424:
        /* <DEDUP_REMOVED lines=10> */
.L_x_428:
[----:B------:R-:W1:Y:S02]  /*16a10*/  MUFU.RCP R0, R29 ;  /* 0x0000001d00007308 */ /* 0x000e640000001000 */
[----:B-1----:R-:W-:-:S04]  /*16a20*/  FFMA R2, R29, R0, -1 ;  /* 0xbf8000001d027423 */ /* 0x002fc80000000000 */
[----:B------:R-:W-:-:S04]  /*16a30*/  FADD.FTZ R15, -R2, -RZ ;  /* 0x800000ff020f7221 */ /* 0x000fc80000010100 */
[----:B------:R-:W-:-:S07]  /*16a40*/  FFMA R15, R0, R15, R0 ;  /* 0x0000000f000f7223 */ /* 0x000fce0000000000 */
.L_x_429:
[----:B------:R-:W-:Y:S05]  /*16a50*/  BSYNC B1 ;  /* 0x0000000000017941 */ /* 0x000fea0003800000 */
.L_x_427:
        /* <DEDUP_REMOVED lines=10> */
.L_x_431:
[----:B------:R-:W1:Y:S02]  /*16b00*/  MUFU.RCP R29, R14 ;  /* 0x0000000e001d7308 */ /* 0x000e640000001000 */
[----:B-1----:R-:W-:-:S04]  /*16b10*/  FFMA R0, R14, R29, -1 ;  /* 0xbf8000000e007423 */ /* 0x002fc8000000001d */
[----:B------:R-:W-:-:S04]  /*16b20*/  FADD.FTZ R0, -R0, -RZ ;  /* 0x800000ff00007221 */ /* 0x000fc80000010100 */
[----:B------:R-:W-:-:S07]  /*16b30*/  FFMA R29, R29, R0, R29 ;  /* 0x000000001d1d7223 */ /* 0x000fce000000001d */
.L_x_432:
[----:B------:R-:W-:Y:S05]  /*16b40*/  BSYNC B1 ;  /* 0x0000000000017941 */ /* 0x000fea0003800000 */
.L_x_430:
        /* <DEDUP_REMOVED lines=10> */
.L_x_434:
[----:B------:R-:W1:Y:S02]  /*16bf0*/  MUFU.RCP R3, R30 ;  /* 0x0000001e00037308 */ /* 0x000e640000001000 */
[----:B-1----:R-:W-:-:S04]  /*16c00*/  FFMA R0, R30, R3, -1 ;  /* 0xbf8000001e007423 */ /* 0x002fc80000000003 */
[----:B------:R-:W-:-:S04]  /*16c10*/  FADD.FTZ R0, -R0, -RZ ;  /* 0x800000ff00007221 */ /* 0x000fc80000010100 */
[----:B------:R-:W-:-:S07]  /*16c20*/  FFMA R14, R3, R0, R3 ;  /* 0x00000000030e7223 */ /* 0x000fce0000000003 */
.L_x_435:
[----:B------:R-:W-:Y:S05]  /*16c30*/  BSYNC B1 ;  /* 0x0000000000017941 */ /* 0x000fea0003800000 */
.L_x_433:
        /* <DEDUP_REMOVED lines=10> */
.L_x_437:
[----:B------:R-:W1:Y:S02]  /*16ce0*/  MUFU.RCP R30, R13 ;  /* 0x0000000d001e7308 */ /* 0x000e640000001000 */
[----:B-1----:R-:W-:-:S04]  /*16cf0*/  FFMA R0, R13, R30, -1 ;  /* 0xbf8000000d007423 */ /* 0x002fc8000000001e */
[----:B------:R-:W-:-:S04]  /*16d00*/  FADD.FTZ R3, -R0, -RZ ;  /* 0x800000ff00037221 */ /* 0x000fc80000010100 */
[----:B------:R-:W-:-:S07]  /*16d10*/  FFMA R30, R30, R3, R30 ;  /* 0x000000031e1e7223 */ /* 0x000fce000000001e */
.L_x_438:
[----:B------:R-:W-:Y:S05]  /*16d20*/  BSYNC B1 ;  /* 0x0000000000017941 */ /* 0x000fea0003800000 */
.L_x_436:
        /* <DEDUP_REMOVED lines=10> */
.L_x_440:
[----:B------:R-:W1:Y:S02]  /*16dd0*/  MUFU.RCP R0, R31 ;  /* 0x0000001f00007308 */ /* 0x000e640000001000 */
[----:B-1----:R-:W-:-:S04]  /*16de0*/  FFMA R2, R31, R0, -1 ;  /* 0xbf8000001f027423 */ /* 0x002fc80000000000 */
[----:B------:R-:W-:-:S04]  /*16df0*/  FADD.FTZ R13, -R2, -RZ ;  /* 0x800000ff020d7221 */ /* 0x000fc80000010100 */
[----:B------:R-:W-:-:S07]  /*16e00*/  FFMA R13, R0, R13, R0 ;  /* 0x0000000d000d7223 */ /* 0x000fce0000000000 */
.L_x_441:
[----:B------:R-:W-:Y:S05]  /*16e10*/  BSYNC B1 ;  /* 0x0000000000017941 */ /* 0x000fea0003800000 */
.L_x_439:
        /* <DEDUP_REMOVED lines=10> */
.L_x_443:
[----:B------:R-:W1:Y:S02]  /*16ec0*/  MUFU.RCP R0, R37 ;  /* 0x0000002500007308 */ /* 0x000e640000001000 */
[----:B-1----:R-:W-:-:S04]  /*16ed0*/  FFMA R2, R37, R0, -1 ;  /* 0xbf80000025027423 */ /* 0x002fc80000000000 */
[----:B------:R-:W-:-:S04]  /*16ee0*/  FADD.FTZ R31, -R2, -RZ ;  /* 0x800000ff021f7221 */ /* 0x000fc80000010100 */
[----:B------:R-:W-:-:S07]  /*16ef0*/  FFMA R31, R0, R31, R0 ;  /* 0x0000001f001f7223 */ /* 0x000fce0000000000 */
.L_x_444:
[----:B------:R-:W-:Y:S05]  /*16f00*/  BSYNC B1 ;  /* 0x0000000000017941 */ /* 0x000fea0003800000 */
.L_x_442:
[----:B------:R-:W-:-:S05]  /*16f10*/  VIADD R0, R24, 0x1800000 ;  /* 0x0180000018007836 */ /* 0x000fca0000000000 */
[----:B------:R-:W-:-:S04]  /*16f20*/  LOP3.LUT R0, R0, 0x7f800000, RZ, 0xc0, !PT ;  /* 0x7f80000000007812 */ /* 0x000fc800078ec0ff */
[----:B------:R-:W-:-:S13]  /*16f30*/  ISETP.GT.U32.AND P2, PT, R0, 0x1ffffff, PT ;  /* 0x01ffffff0000780c */ /* 0x000fda0003f44070 */
[----:B------:R-:W-:Y:S05]  /*16f40*/  @P2 BRA `(.L_x_445) ;  /* 0x0000000000102947 */ /* 0x000fea0003800000 */
[----:B------:R-:W-:Y:S02]  /*16f50*/  MOV R0, R24 ;  /* 0x0000001800007202 */ /* 0x000fe40000000f00 */
[----:B------:R-:W-:-:S07]  /*16f60*/  MOV R2, 0x16f80 ;  /* 0x00016f8000027802 */ /* 0x000fce0000000f00 */
[----:B------:R-:W-:Y:S05]  /*16f70*/  CALL.REL.NOINC `($__internal_0_$__cuda_sm20_rcp_rn_f32_slowpath) ;  /* 0x0000016800487944 */ /* 0x000fea0003c00000 */
[----:B------:R-:W-:Y:S05]  /*16f80*/  BRA `(.L_x_446) ;  /* 0x0000000000107947 */ /* 0x000fea0003800000 */
.L_x_445:
[----:B------:R-:W1:Y:S02]  /*16f90*/  MUFU.RCP R3, R24 ;  /* 0x0000001800037308 */ /* 0x000e640000001000 */
[----:B-1----:R-:W-:-:S04]  /*16fa0*/  FFMA R0, R24, R3, -1 ;  /* 0xbf80000018007423 */ /* 0x002fc80000000003 */
[----:B------:R-:W-:-:S04]  /*16fb0*/  FADD.FTZ R0, -R0, -RZ ;  /* 0x800000ff00007221 */ /* 0x000fc80000010100 */
[----:B------:R-:W-:-:S07]  /*16fc0*/  FFMA R0, R3, R0, R3 ;  /* 0x0000000003007223 */ /* 0x000fce0000000003 */
.L_x_446:
        /* <DEDUP_REMOVED lines=29> */
.L_x_448:
[----:B------:R-:W-:Y:S05]  /*171a0*/  BSYNC B0 ;  /* 0x0000000000007941 */ /* 0x000fea0003800000 */
.L_x_447:
[----:B------:R-:W-:Y:S06]  /*171b0*/  BAR.SYNC.DEFER_BLOCKING 0x1, 0x100 ;  /* 0x0044000000007b1d */ /* 0x000fec0000010000 */
[----:B------:R-:W-:Y:S04]  /*171c0*/  BSSY B0, `(.L_x_449) ;  /* 0x0000009000007945 */ /* 0x000fe80003800000 */
[----:B------:R-:W-:Y:S05]  /*171d0*/  @P0 BRA `(.L_x_450) ;  /* 0x00000000001c0947 */ /* 0x000fea0003800000 */
[----:B------:R-:W-:-:S13]  /*171e0*/  ISETP.NE.AND P2, PT, R155, 0x3, PT ;  /* 0x000000039b00780c */ /* 0x000fda0003f45270 */
[----:B------:R-:W-:Y:S05]  /*171f0*/  @!P2 BRA `(.L_x_451) ;  /* 0x000000000004a947 */ /* 0x000fea0003800000 */
[----:B------:R-:W-:Y:S01]  /*17200*/  BPT.TRAP 0x1 ;  /* 0x000000040000795c */ /* 0x000fe20000300000 */
.L_x_451:
[----:B------:R-:W-:-:S04]  /*17210*/  ULEA UR4, UR5, UR49, 0x3 ;  /* 0x0000003105047291 */ /* 0x000fc8000f8e183f */
[----:B------:R-:W-:-:S04]  /*17220*/  UIADD3 UR4, UR4, 0x50, URZ ;  /* 0x0000005004047890 */ /* 0x000fc8000fffe03f */
[----:B------:R-:W-:-:S09]  /*17230*/  UPRMT UR4, UR48, 0x654, UR4 ;  /* 0x0000065430047896 */ /* 0x000fd20008000004 */
[----:B------:R-:W-:Y:S03]  /*17240*/  SYNCS.ARRIVE.TRANS64.RED.A1T0 RZ, [UR4], RZ ;  /* 0x000000ffffff79a7 */ /* 0x000fe60008100404 */
.L_x_450:
[----:B------:R-:W-:Y:S05]  /*17250*/  BSYNC B0 ;  /* 0x0000000000007941 */ /* 0x000fea0003800000 */
.L_x_449:
        /* <DEDUP_REMOVED lines=8> */
.L_x_454:
        /* <DEDUP_REMOVED lines=8> */
.L_x_1128:
[----:B------:R-:W-:Y:S05]  /*17360*/  BSYNC B1 ;  /* 0x0000000000017941 */ /* 0x000fea0003800000 */
.L_x_455:
[----:B------:R-:W-:Y:S05]  /*17370*/  @P1 BRA `(.L_x_457) ;  /* 0x0000000000941947 */ /* 0x000fea0003800000 */
[----:B-1----:R-:W-:Y:S01]  /*17380*/  LEA R0, R4, R156, 0xd ;  /* 0x0000009c04007211 */ /* 0x002fe200078e68ff */
[----:B------:R-:W-:Y:S05]  /*17390*/  WARPSYNC.ALL ;  /* 0x0000000000007948 */ /* 0x000fea0003800000 */
[----:B------:R-:W-:Y:S01]  /*173a0*/  LEA R4, R165, R0, 0x1 ;  /* 0x00000000a5047211 */ /* 0x000fe200078e08ff */
[----:B------:R-:W1:Y:S05]  /*173b0*/  LDSM.16.M88.4 R12, [R0] ;  /* 0x00000000000c783b */ /* 0x000e6a0000000200 */
[----:B------:R-:W2:Y:S01]  /*173c0*/  LDSM.16.M88.4 R4, [R4] ;  /* 0x000000000404783b */ /* 0x000ea20000000200 */
[----:B-1----:R-:W-:Y:S01]  /*173d0*/  IMAD.U32 R23, R13, 0x10000, RZ ;  /* 0x000100000d177824 */ /* 0x002fe200078e00ff */
[----:B------:R-:W-:-:S02]  /*173e0*/  LOP3.LUT R11, R14, 0xffff0000, RZ, 0xc0, !PT ;  /* 0xffff00000e0b7812 */ /* 0x000fc400078ec0ff */
[----:B------:R-:W-:Y:S01]  /*173f0*/  SHF.L.U32 R19, R15, 0x10, RZ ;  /* 0x000000100f137819 */ /* 0x000fe200000006ff */
[C---:B------:R-:W-:Y:S01]  /*17400*/  FMUL R23, R16.reuse, R23 ;  /* 0x0000001710177220 */ /* 0x040fe20000400000 */
[----:B--2---:R-:W-:Y:S01]  /*17410*/  SHF.L.U32 R29, R5, 0x10, RZ ;  /* 0x00000010051d7819 */ /* 0x004fe200000006ff */
[----:B------:R-:W-:Y:S01]  /*17420*/  IMAD.U32 R35, R7, 0x10000, RZ ;  /* 0x0001000007237824 */ /* 0x000fe200078e00ff */
        /* <DEDUP_REMOVED lines=9> */
[C---:B------:R-:W-:Y:S01]  /*174c0*/  FMUL R153, R16.reuse, R153 ;  /* 0x0000009910997220 */ /* 0x040fe20000400000 */
        /* <DEDUP_REMOVED lines=16> */
.L_x_457:
[----:B------:R-:W-:Y:S02]  /*175d0*/  LOP3.LUT R9, R9, R24, RZ, 0x3c, !PT ;  /* 0x0000001809097212 */ /* 0x000fe400078e3cff */
[----:B------:R-:W-:-:S07]  /*175e0*/  SEL R4, R2, RZ, P3 ;  /* 0x000000ff02047207 */ /* 0x000fce0001800000 */
.L_x_453:
[----:B------:R-:W-:Y:S05]  /*175f0*/  BSYNC B0 ;  /* 0x0000000000007941 */ /* 0x000fea0003800000 */
.L_x_452:
[----:B-1----:R-:W-:Y:S01]  /*17600*/  MOV R3, 0x3bbb989d ;  /* 0x3bbb989d00037802 */ /* 0x002fe20000000f00 */
[C---:B------:R-:W-:Y:S01]  /*17610*/  FFMA R72, R17.reuse, R72, R154 ;  /* 0x0000004811487223 */ /* 0x040fe2000000009a */
[----:B------:R-:W-:Y:S01]  /*17620*/  MOV R0, 0x437c0000 ;  /* 0x437c000000007802 */ /* 0x000fe20000000f00 */
[C---:B------:R-:W-:Y:S01]  /*17630*/  FFMA R24, R17.reuse, R73, R153 ;  /* 0x0000004911187223 */ /* 0x040fe20000000099 */
[C---:B------:R-:W-:Y:S01]  /*17640*/  FFMA R28, R17.reuse, R75, R152 ;  /* 0x0000004b111c7223 */ /* 0x040fe20000000098 */
[----:B------:R-:W-:Y:S01]  /*17650*/  FFMA.SAT R13, -R72, R3, 0.5 ;  /* 0x3f000000480d7423 */ /* 0x000fe20000002103 */
[C---:B------:R-:W-:Y:S01]  /*17660*/  FFMA R34, R17.reuse, R77, R22 ;  /* 0x0000004d11227223 */ /* 0x040fe20000000016 */
[----:B------:R-:W-:Y:S01]  /*17670*/  FFMA R78, R17, R78, R19 ;  /* 0x0000004e114e7223 */ /* 0x000fe20000000013 */
[-C--:B------:R-:W-:Y:S01]  /*17680*/  FFMA.SAT R29, -R28, R3.reuse, 0.5 ;  /* 0x3f0000001c1d7423 */ /* 0x080fe20000002103 */
[-C--:B------:R-:W-:Y:S01]  /*17690*/  FFMA.RM R2, R13, R0.reuse, 12582913 ;  /* 0x4b4000010d027423 */ /* 0x080fe20000004000 */
[-C--:B------:R-:W-:Y:S01]  /*176a0*/  FFMA.SAT R13, -R24, R3.reuse, 0.5 ;  /* 0x3f000000180d7423 */ /* 0x080fe20000002103 */
[----:B------:R-:W-:Y:S01]  /*176b0*/  FFMA.SAT R33, -R34, R3, 0.5 ;  /* 0x3f00000022217423 */ /* 0x000fe20000002103 */
[C---:B------:R-:W-:Y:S01]  /*176c0*/  FFMA R36, R17.reuse, R79, R20 ;  /* 0x0000004f11247223 */ /* 0x040fe20000000014 */
[----:B------:R-:W-:Y:S01]  /*176d0*/  FFMA R44, R17, R83, R10 ;  /* 0x00000053112c7223 */ /* 0x000fe2000000000a */
[----:B------:R-:W-:Y:S01]  /*176e0*/  FFMA.RM R13, R13, R0, 12582913 ;  /* 0x4b4000010d0d7423 */ /* 0x000fe20000004000 */
[----:B------:R-:W-:Y:S01]  /*176f0*/  FFMA R80, R17, R80, R18 ;  /* 0x0000005011507223 */ /* 0x000fe20000000012 */
[-C--:B------:R-:W-:Y:S01]  /*17700*/  FFMA.SAT R37, -R36, R3.reuse, 0.5 ;  /* 0x3f00000024257423 */ /* 0x080fe20000002103 */
[-C--:B------:R-:W-:Y:S01]  /*17710*/  FFMA.SAT R45, -R44, R3.reuse, 0.5 ;  /* 0x3f0000002c2d7423 */ /* 0x080fe20000002103 */
[----:B------:R-:W-:Y:S01]  /*17720*/  FADD R25, R13, -12583039 ;  /* 0xcb40007f0d197421 */ /* 0x000fe20000000000 */
[----:B------:R-:W-:Y:S01]  /*17730*/  FFMA.SAT R39, -R80, R3, 0.5 ;  /* 0x3f00000050277423 */ /* 0x000fe20000002103 */
[----:B------:R-:W-:Y:S01]  /*17740*/  FFMA.RM R30, R37, R0, 12582913 ;  /* 0x4b400001251e7423 */ /* 0x000fe20000004000 */
[C---:B------:R-:W-:Y:S01]  /*17750*/  FFMA R42, R17.reuse, R81, R12 ;  /* 0x00000051112a7223 */ /* 0x040fe2000000000c */
[----:B------:R-:W-:Y:S01]  /*17760*/  FFMA R25, -R24, 1.4426950216293334961, -R25 ;  /* 0x3fb8aa3b18197823 */ /* 0x000fe20000000919 */
[----:B------:R-:W-:Y:S01]  /*17770*/  FADD R15, R2, -12583039 ;  /* 0xcb40007f020f7421 */ /* 0x000fe20000000000 */
[C---:B------:R-:W-:Y:S01]  /*17780*/  FFMA R82, R17.reuse, R82, R11 ;  /* 0x0000005211527223 */ /* 0x040fe2000000000b */
[----:B------:R-:W-:Y:S01]  /*17790*/  FFMA R74, R17, R74, R23 ;  /* 0x0000004a114a7223 */ /* 0x000fe20000000017 */
[----:B------:R-:W-:Y:S01]  /*177a0*/  FFMA R25, -R24, 1.925963033500011079e-08, R25 ;  /* 0x32a5706018197823 */ /* 0x000fe20000000119 */
[----:B------:R-:W-:Y:S01]  /*177b0*/  FFMA.RM R24, R29, R0, 12582913 ;  /* 0x4b4000011d187423 */ /* 0x000fe20000004000 */
[----:B------:R-:W-:Y:S01]  /*177c0*/  FFMA R15, -R72, 1.4426950216293334961, -R15 ;  /* 0x3fb8aa3b480f7823 */ /* 0x000fe2000000090f */
[----:B------:R-:W-:Y:S01]  /*177d0*/  FFMA.SAT R43, -R82, R3, 0.5 ;  /* 0x3f000000522b7423 */ /* 0x000fe20000002103 */
[----:B------:R-:W-:Y:S01]  /*177e0*/  FFMA R76, R17, R76, R21 ;  /* 0x0000004c114c7223 */ /* 0x000fe20000000015 */
[----:B------:R-:W-:Y:S01]  /*177f0*/  FADD R29, R24, -12583039 ;  /* 0xcb40007f181d7421 */ /* 0x000fe20000000000 */
[----:B------:R-:W-:Y:S01]  /*17800*/  FFMA R15, -R72, 1.925963033500011079e-08, R15 ;  /* 0x32a57060480f7823 */ /* 0x000fe2000000010f */
[----:B------:R-:W-:Y:S01]  /*17810*/  FFMA.RM R40, R43, R0, 12582913 ;  /* 0x4b4000012b287423 */ /* 0x000fe20000004000 */
[C---:B------:R-:W-:Y:S01]  /*17820*/  FFMA R48, R17.reuse, R85, R7 ;  /* 0x0000005511307223 */ /* 0x040fe20000000007 */
[----:B------:R-:W-:Y:S01]  /*17830*/  FFMA R29, -R28, 1.4426950216293334961, -R29 ;  /* 0x3fb8aa3b1c1d7823 */ /* 0x000fe2000000091d */
[----:B------:R-:W-:Y:S01]  /*17840*/  FFMA R86, R17, R86, R6 ;  /* 0x0000005611567223 */ /* 0x000fe20000000006 */
[-C--:B------:R-:W-:Y:S01]  /*17850*/  FFMA.SAT R27, -R74, R3.reuse, 0.5 ;  /* 0x3f0000004a1b7423 */ /* 0x080fe20000002103 */
[-C--:B------:R-:W-:Y:S01]  /*17860*/  FFMA.SAT R31, -R76, R3.reuse, 0.5 ;  /* 0x3f0000004c1f7423 */ /* 0x080fe20000002103 */
[----:B------:R-:W-:Y:S01]  /*17870*/  FFMA R29, -R28, 1.925963033500011079e-08, R29 ;  /* 0x32a570601c1d7823 */ /* 0x000fe2000000011d */
[----:B------:R-:W-:Y:S01]  /*17880*/  FFMA.RM R28, R33, R0, 12582913 ;  /* 0x4b400001211c7423 */ /* 0x000fe20000004000 */
[----:B------:R-:W-:Y:S01]  /*17890*/  FFMA.SAT R33, -R78, R3, 0.5 ;  /* 0x3f0000004e217423 */ /* 0x000fe20000002103 */
[----:B------:R-:W1:Y:S01]  /*178a0*/  MUFU.EX2 R15, R15 ;  /* 0x0000000f000f7308 */ /* 0x000e620000000800 */
[----:B------:R-:W-:Y:S01]  /*178b0*/  FFMA R84, R17, R84, R8 ;  /* 0x0000005411547223 */ /* 0x000fe20000000008 */
[----:B------:R-:W-:Y:S01]  /*178c0*/  FADD R35, R28, -12583039 ;  /* 0xcb40007f1c237421 */ /* 0x000fe20000000000 */
[-C--:B------:R-:W-:Y:S01]  /*178d0*/  FFMA.RM R33, R33, R0.reuse, 12582913 ;  /* 0x4b40000121217423 */ /* 0x080fe20000004000 */
[----:B------:R-:W-:Y:S01]  /*178e0*/  FFMA R50, R17, R87, R5 ;  /* 0x0000005711327223 */ /* 0x000fe20000000005 */
[-C--:B------:R-:W-:Y:S01]  /*178f0*/  FFMA.SAT R49, -R86, R3.reuse, 0.5 ;  /* 0x3f00000056317423 */ /* 0x080fe20000002103 */
[C---:B------:R-:W-:Y:S01]  /*17900*/  FFMA R35, -R34.reuse, 1.4426950216293334961, -R35 ;  /* 0x3fb8aa3b22237823 */ /* 0x040fe20000000923 */
[----:B------:R-:W-:Y:S01]  /*17910*/  FADD R37, R33, -12583039 ;  /* 0xcb40007f21257421 */ /* 0x000fe20000000000 */
[-C--:B------:R-:W-:Y:S01]  /*17920*/  FFMA.RM R14, R27, R0.reuse, 12582913 ;  /* 0x4b4000011b0e7423 */ /* 0x080fe20000004000 */
[-C--:B------:R-:W-:Y:S01]  /*17930*/  FFMA.RM R26, R31, R0.reuse, 12582913 ;  /* 0x4b4000011f1a7423 */ /* 0x080fe20000004000 */
[----:B------:R-:W-:Y:S01]  /*17940*/  FFMA R34, -R34, 1.925963033500011079e-08, R35 ;  /* 0x32a5706022227823 */ /* 0x000fe20000000123 */
[----:B------:R-:W-:Y:S01]  /*17950*/  FADD R35, R30, -12583039 ;  /* 0xcb40007f1e237421 */ /* 0x000fe20000000000 */
[----:B------:R-:W-:Y:S01]  /*17960*/  FFMA R37, -R78, 1.4426950216293334961, -R37 ;  /* 0x3fb8aa3b4e257823 */ /* 0x000fe20000000925 */
[----:B------:R-:W-:Y:S01]  /*17970*/  MUFU.EX2 R25, R25 ;  /* 0x0000001900197308 */ /* 0x000fe20000000800 */
[-C--:B------:R-:W-:Y:S01]  /*17980*/  FFMA.SAT R51, -R50, R3.reuse, 0.5 ;  /* 0x3f00000032337423 */ /* 0x080fe20000002103 */
[----:B------:R-:W-:Y:S01]  /*17990*/  FFMA R35, -R36, 1.4426950216293334961, -R35 ;  /* 0x3fb8aa3b24237823 */ /* 0x000fe20000000923 */
[----:B------:R-:W-:Y:S01]  /*179a0*/  FFMA R37, -R78, 1.925963033500011079e-08, R37 ;  /* 0x32a570604e257823 */ /* 0x000fe20000000125 */
[----:B------:R-:W-:Y:S01]  /*179b0*/  FADD R27, R14, -12583039 ;  /* 0xcb40007f0e1b7421 */ /* 0x000fe20000000000 */
[----:B------:R-:W-:Y:S01]  /*179c0*/  FADD R31, R26, -12583039 ;  /* 0xcb40007f1a1f7421 */ /* 0x000fe20000000000 */
[----:B------:R-:W-:Y:S01]  /*179d0*/  FFMA R38, -R36, 1.925963033500011079e-08, R35 ;  /* 0x32a5706024267823 */ /* 0x000fe20000000123 */
[-C--:B------:R-:W-:Y:S01]  /*179e0*/  FFMA.RM R35, R39, R0.reuse, 12582913 ;  /* 0x4b40000127237423 */ /* 0x080fe20000004000 */
[----:B------:R2:W-:Y:S01]  /*179f0*/  MUFU.EX2 R36, R37 ;  /* 0x0000002500247308 */ /* 0x0005e20000000800 */
[----:B------:R-:W-:Y:S01]  /*17a00*/  FFMA.SAT R39, -R42, R3, 0.5 ;  /* 0x3f0000002a277423 */ /* 0x000fe20000002103 */
[----:B------:R-:W-:Y:S01]  /*17a10*/  FFMA R27, -R74, 1.4426950216293334961, -R27 ;  /* 0x3fb8aa3b4a1b7823 */ /* 0x000fe2000000091b */
[----:B------:R-:W-:Y:S01]  /*17a20*/  FFMA R31, -R76, 1.4426950216293334961, -R31 ;  /* 0x3fb8aa3b4c1f7823 */ /* 0x000fe2000000091f */
[----:B------:R-:W-:Y:S01]  /*17a30*/  SHF.L.U32 R2, R2, 0x17, RZ ;  /* 0x0000001702027819 */ /* 0x000fe200000006ff */
[-C--:B------:R-:W-:Y:S01]  /*17a40*/  FFMA.RM R39, R39, R0.reuse, 12582913 ;  /* 0x4b40000127277423 */ /* 0x080fe20000004000 */
[----:B------:R-:W-:Y:S01]  /*17a50*/  FADD R41, R35, -12583039 ;  /* 0xcb40007f23297421 */ /* 0x000fe20000000000 */
[----:B------:R-:W-:Y:S01]  /*17a60*/  FFMA R27, -R74, 1.925963033500011079e-08, R27 ;  /* 0x32a570604a1b7823 */ /* 0x000fe2000000011b */
[----:B------:R-:W3:Y:S01]  /*17a70*/  MUFU.EX2 R29, R29 ;  /* 0x0000001d001d7308 */ /* 0x000ee20000000800 */
[----:B--2---:R-:W-:Y:S01]  /*17a80*/  FFMA.RM R37, R45, R0, 12582913 ;  /* 0x4b4000012d257423 */ /* 0x004fe20000004000 */
[----:B------:R-:W-:Y:S01]  /*17a90*/  FADD R43, R39, -12583039 ;  /* 0xcb40007f272b7421 */ /* 0x000fe20000000000 */
[----:B------:R-:W-:Y:S01]  /*17aa0*/  FADD R45, R40, -12583039 ;  /* 0xcb40007f282d7421 */ /* 0x000fe20000000000 */
[----:B------:R-:W-:Y:S01]  /*17ab0*/  FFMA R31, -R76, 1.925963033500011079e-08, R31 ;  /* 0x32a570604c1f7823 */ /* 0x000fe2000000011f */
[----:B------:R-:W-:Y:S01]  /*17ac0*/  FADD R47, R37, -12583039 ;  /* 0xcb40007f252f7421 */ /* 0x000fe20000000000 */
[----:B------:R-:W-:Y:S01]  /*17ad0*/  FFMA R43, -R42, 1.4426950216293334961, -R43 ;  /* 0x3fb8aa3b2a2b7823 */ /* 0x000fe2000000092b */
[----:B-1----:R-:W-:Y:S01]  /*17ae0*/  FFMA R55, R2, R15, 1 ;  /* 0x3f80000002377423 */ /* 0x002fe2000000000f */
[----:B------:R-:W1:Y:S01]  /*17af0*/  MUFU.EX2 R34, R34 ;  /* 0x0000002200227308 */ /* 0x000e620000000800 */
[----:B------:R-:W-:Y:S01]  /*17b00*/  FFMA R47, -R44, 1.4426950216293334961, -R47 ;  /* 0x3fb8aa3b2c2f7823 */ /* 0x000fe2000000092f */
[----:B------:R-:W-:Y:S01]  /*17b10*/  FFMA R42, -R42, 1.925963033500011079e-08, R43 ;  /* 0x32a570602a2a7823 */ /* 0x000fe2000000012b */
[----:B------:R-:W-:Y:S01]  /*17b20*/  FFMA.SAT R43, -R84, R3, 0.5 ;  /* 0x3f000000542b7423 */ /* 0x000fe20000002103 */
[----:B------:R-:W-:-:S02]  /*17b30*/  IMAD.SHL.U32 R24, R24, 0x800000, RZ ;  /* 0x0080000018187824 */ /* 0x000fc400078e00ff */
[----:B------:R-:W-:Y:S01]  /*17b40*/  FFMA R46, -R44, 1.925963033500011079e-08, R47 ;  /* 0x32a570602c2e7823 */ /* 0x000fe2000000012f */
[----:B------:R-:W-:Y:S01]  /*17b50*/  FFMA.SAT R47, -R48, R3, 0.5 ;  /* 0x3f000000302f7423 */ /* 0x000fe20000002103 */
[-C--:B------:R-:W-:Y:S01]  /*17b60*/  FFMA.RM R3, R49, R0.reuse, 12582913 ;  /* 0x4b40000131037423 */ /* 0x080fe20000004000 */
[-C--:B------:R-:W-:Y:S01]  /*17b70*/  FFMA.RM R43, R43, R0.reuse, 12582913 ;  /* 0x4b4000012b2b7423 */ /* 0x080fe20000004000 */
[----:B------:R-:W-:Y:S01]  /*17b80*/  FFMA R41, -R80, 1.4426950216293334961, -R41 ;  /* 0x3fb8aa3b50297823 */ /* 0x000fe20000000929 */
[-C--:B------:R-:W-:Y:S01]  /*17b90*/  FFMA.RM R44, R47, R0.reuse, 12582913 ;  /* 0x4b4000012f2c7423 */ /* 0x080fe20000004000 */
[----:B------:R-:W-:Y:S01]  /*17ba0*/  FFMA.RM R0, R51, R0, 12582913 ;  /* 0x4b40000133007423 */ /* 0x000fe20000004000 */
[----:B------:R-:W-:Y:S01]  /*17bb0*/  FADD R47, R43, -12583039 ;  /* 0xcb40007f2b2f7421 */ /* 0x000fe20000000000 */
[----:B------:R-:W-:Y:S01]  /*17bc0*/  FADD R51, R3, -12583039 ;  /* 0xcb40007f03337421 */ /* 0x000fe20000000000 */
[----:B------:R-:W-:Y:S01]  /*17bd0*/  FADD R49, R44, -12583039 ;  /* 0xcb40007f2c317421 */ /* 0x000fe20000000000 */
[----:B------:R-:W-:Y:S01]  /*17be0*/  FADD R53, R0, -12583039 ;  /* 0xcb40007f00357421 */ /* 0x000fe20000000000 */
[----:B------:R-:W-:Y:S01]  /*17bf0*/  FFMA R45, -R82, 1.4426950216293334961, -R45 ;  /* 0x3fb8aa3b522d7823 */ /* 0x000fe2000000092d */
[----:B------:R-:W-:Y:S01]  /*17c00*/  FFMA R47, -R84, 1.4426950216293334961, -R47 ;  /* 0x3fb8aa3b542f7823 */ /* 0x000fe2000000092f */
[----:B------:R-:W-:Y:S01]  /*17c10*/  FFMA R49, -R48, 1.4426950216293334961, -R49 ;  /* 0x3fb8aa3b30317823 */ /* 0x000fe20000000931 */
[----:B------:R-:W-:Y:S01]  /*17c20*/  FFMA R51, -R86, 1.4426950216293334961, -R51 ;  /* 0x3fb8aa3b56337823 */ /* 0x000fe20000000933 */
[----:B------:R-:W-:Y:S01]  /*17c30*/  FFMA R53, -R50, 1.4426950216293334961, -R53 ;  /* 0x3fb8aa3b32357823 */ /* 0x000fe20000000935 */
[----:B------:R-:W2:Y:S01]  /*17c40*/  MUFU.EX2 R27, R27 ;  /* 0x0000001b001b7308 */ /* 0x000ea20000000800 */
[----:B------:R-:W-:Y:S01]  /*17c50*/  FFMA R49, -R48, 1.925963033500011079e-08, R49 ;  /* 0x32a5706030317823 */ /* 0x000fe20000000131 */
[----:B------:R-:W-:Y:S01]  /*17c60*/  SHF.L.U32 R48, R13, 0x17, RZ ;  /* 0x000000170d307819 */ /* 0x000fe200000006ff */
[----:B---3--:R-:W-:Y:S01]  /*17c70*/  FFMA R15, R24, R29, 1 ;  /* 0x3f800000180f7423 */ /* 0x008fe2000000001d */
[----:B------:R-:W-:Y:S01]  /*17c80*/  FFMA R41, -R80, 1.925963033500011079e-08, R41 ;  /* 0x32a5706050297823 */ /* 0x000fe20000000129 */
[----:B------:R-:W-:Y:S01]  /*17c90*/  FFMA R45, -R82, 1.925963033500011079e-08, R45 ;  /* 0x32a57060522d7823 */ /* 0x000fe2000000012d */
[----:B------:R-:W-:Y:S01]  /*17ca0*/  IADD3 R29, R55, 0x1800000, RZ ;  /* 0x01800000371d7810 */ /* 0x000fe20007ffe0ff */
[----:B------:R-:W-:Y:S01]  /*17cb0*/  FFMA R13, R48, R25, 1 ;  /* 0x3f800000300d7423 */ /* 0x000fe20000000019 */
[----:B------:R-:W3:Y:S01]  /*17cc0*/  MUFU.EX2 R31, R31 ;  /* 0x0000001f001f7308 */ /* 0x000ee20000000800 */
[----:B------:R-:W-:Y:S01]  /*17cd0*/  SHF.L.U32 R25, R28, 0x17, RZ ;  /* 0x000000171c197819 */ /* 0x000fe200000006ff */
[----:B------:R-:W-:Y:S01]  /*17ce0*/  FFMA R47, -R84, 1.925963033500011079e-08, R47 ;  /* 0x32a57060542f7823 */ /* 0x000fe2000000012f */
[----:B------:R-:W-:Y:S01]  /*17cf0*/  FFMA R51, -R86, 1.925963033500011079e-08, R51 ;  /* 0x32a5706056337823 */ /* 0x000fe20000000133 */
[----:B------:R-:W-:Y:S01]  /*17d00*/  FFMA R53, -R50, 1.925963033500011079e-08, R53 ;  /* 0x32a5706032357823 */ /* 0x000fe20000000135 */
[----:B------:R-:W-:Y:S01]  /*17d10*/  LOP3.LUT R29, R29, 0x7f800000, RZ, 0xc0, !PT ;  /* 0x7f8000001d1d7812 */ /* 0x000fe200078ec0ff */
[----:B-1----:R-:W-:Y:S01]  /*17d20*/  FFMA R25, R25, R34, 1 ;  /* 0x3f80000019197423 */ /* 0x002fe20000000022 */
[----:B------:R-:W-:Y:S01]  /*17d30*/  SHF.L.U32 R14, R14, 0x17, RZ ;  /* 0x000000170e0e7819 */ /* 0x000fe200000006ff */
[----:B------:R-:W1:Y:S01]  /*17d40*/  MUFU.EX2 R38, R38 ;  /* 0x0000002600267308 */ /* 0x000e620000000800 */
[----:B------:R-:W-:Y:S01]  /*17d50*/  ISETP.GT.U32.AND P2, PT, R29, 0x1ffffff, PT ;  /* 0x01ffffff1d00780c */ /* 0x000fe20003f44070 */
[----:B------:R-:W-:Y:S01]  /*17d60*/  IMAD.SHL.U32 R39, R39, 0x800000, RZ ;  /* 0x0080000027277824 */ /* 0x000fe200078e00ff */
[----:B------:R-:W-:Y:S01]  /*17d70*/  SHF.L.U32 R26, R26, 0x17, RZ ;  /* 0x000000171a1a7819 */ /* 0x000fe200000006ff */
[----:B--2---:R-:W-:Y:S01]  /*17d80*/  FFMA R14, R14, R27, 1 ;  /* 0x3f8000000e0e7423 */ /* 0x004fe2000000001b */
[----:B------:R-:W-:Y:S01]  /*17d90*/  SHF.L.U32 R33, R33, 0x17, RZ ;  /* 0x0000001721217819 */ /* 0x000fe200000006ff */
[----:B------:R-:W-:Y:S01]  /*17da0*/  BSSY B1, `(.L_x_458) ;  /* 0x0000026000017945 */ /* 0x000fe20003800000 */
[----:B------:R-:W-:Y:S01]  /*17db0*/  SHF.L.U32 R27, R30, 0x17, RZ ;  /* 0x000000171e1b7819 */ /* 0x000fe200000006ff */
[----:B------:R-:W2:Y:S01]  /*17dc0*/  MUFU.EX2 R41, R41 ;  /* 0x0000002900297308 */ /* 0x000ea20000000800 */
[----:B---3--:R-:W-:Y:S01]  /*17dd0*/  FFMA R24, R26, R31, 1 ;  /* 0x3f8000001a187423 */ /* 0x008fe2000000001f */
[----:B------:R-:W-:Y:S01]  /*17de0*/  FFMA R26, R33, R36, 1 ;  /* 0x3f800000211a7423 */ /* 0x000fe20000000024 */
[----:B------:R-:W-:Y:S01]  /*17df0*/  SHF.L.U32 R2, R35, 0x17, RZ ;  /* 0x0000001723027819 */ /* 0x000fe200000006ff */
[----:B------:R-:W-:Y:S01]  /*17e00*/  IMAD.SHL.U32 R31, R3, 0x800000, RZ ;  /* 0x00800000031f7824 */ /* 0x000fe200078e00ff */
[----:B------:R-:W-:-:S02]  /*17e10*/  SHF.L.U32 R28, R40, 0x17, RZ ;  /* 0x00000017281c7819 */ /* 0x000fc400000006ff */
[----:B------:R-:W-:Y:S01]  /*17e20*/  SHF.L.U32 R37, R37, 0x17, RZ ;  /* 0x0000001725257819 */ /* 0x000fe200000006ff */
[----:B------:R-:W3:Y:S01]  /*17e30*/  MUFU.EX2 R42, R42 ;  /* 0x0000002a002a7308 */ /* 0x000ee20000000800 */
[----:B------:R-:W-:Y:S01]  /*17e40*/  SHF.L.U32 R29, R43, 0x17, RZ ;  /* 0x000000172b1d7819 */ /* 0x000fe200000006ff */
[----:B-1----:R-:W-:Y:S01]  /*17e50*/  FFMA R38, R27, R38, 1 ;  /* 0x3f8000001b267423 */ /* 0x002fe20000000026 */
[----:B------:R-:W-:Y:S02]  /*17e60*/  SHF.L.U32 R30, R44, 0x17, RZ ;  /* 0x000000172c1e7819 */ /* 0x000fe400000006ff */
[----:B------:R-:W-:-:S03]  /*17e70*/  SHF.L.U32 R33, R0, 0x17, RZ ;  /* 0x0000001700217819 */ /* 0x000fc600000006ff */
[----:B------:R-:W1:Y:S01]  /*17e80*/  MUFU.EX2 R45, R45 ;  /* 0x0000002d002d7308 */ /* 0x000e620000000800 */
[----:B--2---:R-:W-:-:S07]  /*17e90*/  FFMA R41, R2, R41, 1 ;  /* 0x3f80000002297423 */ /* 0x004fce0000000029 */
[----:B------:R-:W2:Y:S01]  /*17ea0*/  MUFU.EX2 R46, R46 ;  /* 0x0000002e002e7308 */ /* 0x000ea20000000800 */
[----:B---3--:R-:W-:-:S07]  /*17eb0*/  FFMA R27, R39, R42, 1 ;  /* 0x3f800000271b7423 */ /* 0x008fce000000002a */
[----:B------:R-:W3:Y:S01]  /*17ec0*/  MUFU.EX2 R52, R47 ;  /* 0x0000002f00347308 */ /* 0x000ee20000000800 */
[----:B-1----:R-:W-:-:S07]  /*17ed0*/  FFMA R28, R28, R45, 1 ;  /* 0x3f8000001c1c7423 */ /* 0x002fce000000002d */
[----:B------:R-:W1:Y:S01]  /*17ee0*/  MUFU.EX2 R49, R49 ;  /* 0x0000003100317308 */ /* 0x000e620000000800 */
[----:B--2---:R-:W-:-:S07]  /*17ef0*/  FFMA R46, R37, R46, 1 ;  /* 0x3f800000252e7423 */ /* 0x004fce000000002e */
[----:B------:R-:W2:Y:S01]  /*17f00*/  MUFU.EX2 R48, R51 ;  /* 0x0000003300307308 */ /* 0x000ea20000000800 */
[----:B---3--:R-:W-:-:S07]  /*17f10*/  FFMA R29, R29, R52, 1 ;  /* 0x3f8000001d1d7423 */ /* 0x008fce0000000034 */
[----:B------:R-:W3:Y:S01]  /*17f20*/  MUFU.EX2 R34, R53 ;  /* 0x0000003500227308 */ /* 0x000ee20000000800 */
[----:B-1----:R-:W-:Y:S01]  /*17f30*/  FFMA R30, R30, R49, 1 ;  /* 0x3f8000001e1e7423 */ /* 0x002fe20000000031 */
[----:B--2---:R-:W-:Y:S01]  /*17f40*/  FFMA R31, R31, R48, 1 ;  /* 0x3f8000001f1f7423 */ /* 0x004fe20000000030 */
[----:B---3--:R-:W-:Y:S01]  /*17f50*/  FFMA R33, R33, R34, 1 ;  /* 0x3f80000021217423 */ /* 0x008fe20000000022 */
[----:B------:R-:W-:Y:S06]  /*17f60*/  @P2 BRA `(.L_x_459) ;  /* 0x0000000000142947 */ /* 0x000fec0003800000 */
[----:B------:R-:W-:Y:S02]  /*17f70*/  MOV R0, R55 ;  /* 0x0000003700007202 */ /* 0x000fe40000000f00 */
[----:B------:R-:W-:-:S07]  /*17f80*/  MOV R2, 0x17fa0 ;  /* 0x00017fa000027802 */ /* 0x000fce0000000f00 */
[----:B------:R-:W-:Y:S05]  /*17f90*/  CALL.REL.NOINC `($__internal_0_$__cuda_sm20_rcp_rn_f32_slowpath) ;  /* 0x0000015800407944 */ /* 0x000fea0003c00000 */
[----:B------:R-:W-:Y:S01]  /*17fa0*/  MOV R34, R0 ;  /* 0x0000000000227202 */ /* 0x000fe20000000f00 */
[----:B------:R-:W-:Y:S06]  /*17fb0*/  BRA `(.L_x_460) ;  /* 0x0000000000107947 */ /* 0x000fec0003800000 */
.L_x_459:
[----:B------:R-:W1:Y:S02]  /*17fc0*/  MUFU.RCP R34, R55 ;  /* 0x0000003700227308 */ /* 0x000e640000001000 */
[----:B-1----:R-:W-:-:S04]  /*17fd0*/  FFMA R0, R55, R34, -1 ;  /* 0xbf80000037007423 */ /* 0x002fc80000000022 */
[----:B------:R-:W-:-:S04]  /*17fe0*/  FADD.FTZ R3, -R0, -RZ ;  /* 0x800000ff00037221 */ /* 0x000fc80000010100 */
[----:B------:R-:W-:-:S07]  /*17ff0*/  FFMA R34, R34, R3, R34 ;  /* 0x0000000322227223 */ /* 0x000fce0000000022 */
.L_x_460:
[----:B------:R-:W-:Y:S05]  /*18000*/  BSYNC B1 ;  /* 0x0000000000017941 */ /* 0x000fea0003800000 */
.L_x_458:
        /* <DEDUP_REMOVED lines=10> */
.L_x_462:
[----:B------:R-:W1:Y:S02]  /*180b0*/  MUFU.RCP R0, R13 ;  /* 0x0000000d00007308 */ /* 0x000e640000001000 */
[----:B-1----:R-:W-:-:S04]  /*180c0*/  FFMA R2, R13, R0, -1 ;  /* 0xbf8000000d027423 */ /* 0x002fc80000000000 */
[----:B------:R-:W-:-:S04]  /*180d0*/  FADD.FTZ R35, -R2, -RZ ;  /* 0x800000ff02237221 */ /* 0x000fc80000010100 */
[----:B------:R-:W-:-:S07]  /*180e0*/  FFMA R35, R0, R35, R0 ;  /* 0x0000002300237223 */ /* 0x000fce0000000000 */
.L_x_463:
[----:B------:R-:W-:Y:S05]  /*180f0*/  BSYNC B1 ;  /* 0x0000000000017941 */ /* 0x000fea0003800000 */
.L_x_461:
        /* <DEDUP_REMOVED lines=10> */
.L_x_465:
[----:B------:R-:W1:Y:S02]  /*181a0*/  MUFU.RCP R13, R14 ;  /* 0x0000000e000d7308 */ /* 0x000e640000001000 */
[----:B-1----:R-:W-:-:S04]  /*181b0*/  FFMA R0, R14, R13, -1 ;  /* 0xbf8000000e007423 */ /* 0x002fc8000000000d */
[----:B------:R-:W-:-:S04]  /*181c0*/  FADD.FTZ R0, -R0, -RZ ;  /* 0x800000ff00007221 */ /* 0x000fc80000010100 */
[----:B------:R-:W-:-:S07]  /*181d0*/  FFMA R13, R13, R0, R13 ;  /* 0x000000000d0d7223 */ /* 0x000fce000000000d */
.L_x_466:
[----:B------:R-:W-:Y:S05]  /*181e0*/  BSYNC B1 ;  /* 0x0000000000017941 */ /* 0x000fea0003800000 */
.L_x_464:
        /* <DEDUP_REMOVED lines=10> */
.L_x_468:
[----:B------:R-:W1:Y:S02]  /*18290*/  MUFU.RCP R14, R15 ;  /* 0x0000000f000e7308 */ /* 0x000e640000001000 */
[----:B-1----:R-:W-:-:S04]  /*182a0*/  FFMA R0, R15, R14, -1 ;  /* 0xbf8000000f007423 */ /* 0x002fc8000000000e */
[----:B------:R-:W-:-:S04]  /*182b0*/  FADD.FTZ R3, -R0, -RZ ;  /* 0x800000ff00037221 */ /* 0x000fc80000010100 */
[----:B------:R-:W-:-:S07]  /*182c0*/  FFMA R14, R14, R3, R14 ;  /* 0x000000030e0e7223 */ /* 0x000fce000000000e */
.L_x_469:
[----:B------:R-:W-:Y:S05]  /*182d0*/  BSYNC B1 ;  /* 0x0000000000017941 */ /* 0x000fea0003800000 */
.L_x_467:
        /* <DEDUP_REMOVED lines=10> */
.L_x_471:
[----:B------:R-:W1:Y:S02]  /*18380*/  MUFU.RCP R15, R24 ;  /* 0x00000018000f7308 */ /* 0x000e640000001000 */
[----:B-1----:R-:W-:-:S04]  /*18390*/  FFMA R0, R24, R15, -1 ;  /* 0xbf80000018007423 */ /* 0x002fc8000000000f */
[----:B------:R-:W-:-:S04]  /*183a0*/  FADD.FTZ R0, -R0, -RZ ;  /* 0x800000ff00007221 */ /* 0x000fc80000010100 */
[----:B------:R-:W-:-:S07]  /*183b0*/  FFMA R15, R15, R0, R15 ;  /* 0x000000000f0f7223 */ /* 0x000fce000000000f */
.L_x_472:
[----:B------:R-:W-:Y:S05]  /*183c0*/  BSYNC B1 ;  /* 0x0000000000017941 */ /* 0x000fea0003800000 */
.L_x_470:
        /* <DEDUP_REMOVED lines=10> */
.L_x_474:
[----:B------:R-:W1:Y:S02]  /*18470*/  MUFU.RCP R36, R25 ;  /* 0x0000001900247308 */ /* 0x000e640000001000 */
[----:B-1----:R-:W-:-:S04]  /*18480*/  FFMA R0, R25, R36, -1 ;  /* 0xbf80000019007423 */ /* 0x002fc80000000024 */
[----:B------:R-:W-:-:S04]  /*18490*/  FADD.FTZ R3, -R0, -RZ ;  /* 0x800000ff00037221 */ /* 0x000fc80000010100 */
[----:B------:R-:W-:-:S07]  /*184a0*/  FFMA R36, R36, R3, R36 ;  /* 0x0000000324247223 */ /* 0x000fce0000000024 */
.L_x_475:
[----:B------:R-:W-:Y:S05]  /*184b0*/  BSYNC B1 ;  /* 0x0000000000017941 */ /* 0x000fea0003800000 */
.L_x_473:
        /* <DEDUP_REMOVED lines=10> */
.L_x_477:
[----:B------:R-:W1:Y:S02]  /*18560*/  MUFU.RCP R37, R26 ;  /* 0x0000001a00257308 */ /* 0x000e640000001000 */
[----:B-1----:R-:W-:-:S04]  /*18570*/  FFMA R0, R26, R37, -1 ;  /* 0xbf8000001a007423 */ /* 0x002fc80000000025 */
[----:B------:R-:W-:-:S04]  /*18580*/  FADD.FTZ R0, -R0, -RZ ;  /* 0x800000ff00007221 */ /* 0x000fc80000010100 */
[----:B------:R-:W-:-:S07]  /*18590*/  FFMA R37, R37, R0, R37 ;  /* 0x0000000025257223 */ /* 0x000fce0000000025 */
.L_x_478:
[----:B------:R-:W-:Y:S05]  /*185a0*/  BSYNC B1 ;  /* 0x0000000000017941 */ /* 0x000fea0003800000 */
.L_x_476:
        /* <DEDUP_REMOVED lines=10> */
.L_x_480:
[----:B------:R-:W1:Y:S02]  /*18650*/  MUFU.RCP R3, R38 ;  /* 0x0000002600037308 */ /* 0x000e640000001000 */
[----:B-1----:R-:W-:-:S04]  /*18660*/  FFMA R0, R38, R3, -1 ;  /* 0xbf80000026007423 */ /* 0x002fc80000000003 */
[----:B------:R-:W-:-:S04]  /*18670*/  FADD.FTZ R0, -R0, -RZ ;  /* 0x800000ff00007221 */ /* 0x000fc80000010100 */
[----:B------:R-:W-:-:S07]  /*18680*/  FFMA R40, R3, R0, R3 ;  /* 0x0000000003287223 */ /* 0x000fce0000000003 */
.L_x_481:
[----:B------:R-:W-:Y:S05]  /*18690*/  BSYNC B1 ;  /* 0x0000000000017941 */ /* 0x000fea0003800000 */
.L_x_479:
        /* <DEDUP_REMOVED lines=10> */
.L_x_483:
[----:B------:R-:W1:Y:S02]  /*18740*/  MUFU.RCP R38, R41 ;  /* 0x0000002900267308 */ /* 0x000e640000001000 */
[----:B-1----:R-:W-:-:S04]  /*18750*/  FFMA R0, R41, R38, -1 ;  /* 0xbf80000029007423 */ /* 0x002fc80000000026 */
[----:B------:R-:W-:-:S04]  /*18760*/  FADD.FTZ R3, -R0, -RZ ;  /* 0x800000ff00037221 */ /* 0x000fc80000010100 */
[----:B------:R-:W-:-:S07]  /*18770*/  FFMA R38, R38, R3, R38 ;  /* 0x0000000326267223 */ /* 0x000fce0000000026 */
.L_x_484:
[----:B------:R-:W-:Y:S05]  /*18780*/  BSYNC B1 ;  /* 0x0000000000017941 */ /* 0x000fea0003800000 */
.L_x_482:
        /* <DEDUP_REMOVED lines=10> */
.L_x_486:
[----:B------:R-:W1:Y:S02]  /*18830*/  MUFU.RCP R0, R27 ;  /* 0x0000001b00007308 */ /* 0x000e640000001000 */
[----:B-1----:R-:W-:-:S04]  /*18840*/  FFMA R2, R27, R0, -1 ;  /* 0xbf8000001b027423 */ /* 0x002fc80000000000 */
[----:B------:R-:W-:-:S04]  /*18850*/  FADD.FTZ R39, -R2, -RZ ;  /* 0x800000ff02277221 */ /* 0x000fc80000010100 */
[----:B------:R-:W-:-:S07]  /*18860*/  FFMA R39, R0, R39, R0 ;  /* 0x0000002700277223 */ /* 0x000fce0000000000 */
.L_x_487:
[----:B------:R-:W-:Y:S05]  /*18870*/  BSYNC B1 ;  /* 0x0000000000017941 */ /* 0x000fea0003800000 */
.L_x_485:
        /* <DEDUP_REMOVED lines=10> */
.L_x_489:
[----:B------:R-:W1:Y:S02]  /*18920*/  MUFU.RCP R41, R28 ;  /* 0x0000001c00297308 */ /* 0x000e640000001000 */
[----:B-1----:R-:W-:-:S04]  /*18930*/  FFMA R0, R28, R41, -1 ;  /* 0xbf8000001c007423 */ /* 0x002fc80000000029 */
[----:B------:R-:W-:-:S04]  /*18940*/  FADD.FTZ R0, -R0, -RZ ;  /* 0x800000ff00007221 */ /* 0x000fc80000010100 */
[----:B------:R-:W-:-:S07]  /*18950*/  FFMA R41, R41, R0, R41 ;  /* 0x0000000029297223 */ /* 0x000fce0000000029 */
.L_x_490:
[----:B------:R-:W-:Y:S05]  /*18960*/  BSYNC B1 ;  /* 0x0000000000017941 */ /* 0x000fea0003800000 */
.L_x_488:
        /* <DEDUP_REMOVED lines=10> */
.L_x_492:
[----:B------:R-:W1:Y:S02]  /*18a10*/  MUFU.RCP R3, R46 ;  /* 0x0000002e00037308 */ /* 0x000e640000001000 */
[----:B-1----:R-:W-:-:S04]  /*18a20*/  FFMA R0, R46, R3, -1 ;  /* 0xbf8000002e007423 */ /* 0x002fc80000000003 */
[----:B------:R-:W-:-:S04]  /*18a30*/  FADD.FTZ R0, -R0, -RZ ;  /* 0x800000ff00007221 */ /* 0x000fc80000010100 */
[----:B------:R-:W-:-:S07]  /*18a40*/  FFMA R42, R3, R0, R3 ;  /* 0x00000000032a7223 */ /* 0x000fce0000000003 */
.L_x_493:
[----:B------:R-:W-:Y:S05]  /*18a50*/  BSYNC B1 ;  /* 0x0000000000017941 */ /* 0x000fea0003800000 */
.L_x_491:
        /* <DEDUP_REMOVED lines=10> */
.L_x_495:
[----:B------:R-:W1:Y:S02]  /*18b00*/  MUFU.RCP R0, R29 ;  /* 0x0000001d00007308 */ /* 0x000e640000001000 */
[----:B-1----:R-:W-:-:S04]  /*18b10*/  FFMA R2, R29, R0, -1 ;  /* 0xbf8000001d027423 */ /* 0x002fc80000000000 */
[----:B------:R-:W-:-:S04]  /*18b20*/  FADD.FTZ R43, -R2, -RZ ;  /* 0x800000ff022b7221 */ /* 0x000fc80000010100 */
[----:B------:R-:W-:-:S07]  /*18b30*/  FFMA R43, R0, R43, R0 ;  /* 0x0000002b002b7223 */ /* 0x000fce0000000000 */
.L_x_496:
[----:B------:R-:W-:Y:S05]  /*18b40*/  BSYNC B1 ;  /* 0x0000000000017941 */ /* 0x000fea0003800000 */
.L_x_494:
        /* <DEDUP_REMOVED lines=10> */
.L_x_498:
[----:B------:R-:W1:Y:S02]  /*18bf0*/  MUFU.RCP R3, R30 ;  /* 0x0000001e00037308 */ /* 0x000e640000001000 */
[----:B-1----:R-:W-:-:S04]  /*18c00*/  FFMA R0, R30, R3, -1 ;  /* 0xbf8000001e007423 */ /* 0x002fc80000000003 */
[----:B------:R-:W-:-:S04]  /*18c10*/  FADD.FTZ R0, -R0, -RZ ;  /* 0x800000ff00007221 */ /* 0x000fc80000010100 */
[----:B------:R-:W-:-:S07]  /*18c20*/  FFMA R44, R3, R0, R3 ;  /* 0x00000000032c7223 */ /* 0x000fce0000000003 */
.L_x_499:
[----:B------:R-:W-:Y:S05]  /*18c30*/  BSYNC B1 ;  /* 0x0000000000017941 */ /* 0x000fea0003800000 */
.L_x_497:
        /* <DEDUP_REMOVED lines=10> */
.L_x_501:
[----:B------:R-:W1:Y:S02]  /*18ce0*/  MUFU.RCP R0, R31 ;  /* 0x0000001f00007308 */ /* 0x000e640000001000 */
[----:B-1----:R-:W-:-:S04]  /*18cf0*/  FFMA R2, R31, R0, -1 ;  /* 0xbf8000001f027423 */ /* 0x002fc80000000000 */
[----:B------:R-:W-:-:S04]  /*18d00*/  FADD.FTZ R45, -R2, -RZ ;  /* 0x800000ff022d7221 */ /* 0x000fc80000010100 */
[----:B------:R-:W-:-:S07]  /*18d10*/  FFMA R45, R0, R45, R0 ;  /* 0x0000002d002d7223 */ /* 0x000fce0000000000 */
.L_x_502:
[----:B------:R-:W-:Y:S05]  /*18d20*/  BSYNC B1 ;  /* 0x0000000000017941 */ /* 0x000fea0003800000 */
.L_x_500:
        /* <DEDUP_REMOVED lines=8> */
.L_x_503:
[----:B------:R-:W1:Y:S02]  /*18db0*/  MUFU.RCP R0, R33 ;  /* 0x0000002100007308 */ /* 0x000e640000001000 */
[----:B-1----:R-:W-:-:S04]  /*18dc0*/  FFMA R2, R33, R0, -1 ;  /* 0xbf80000021027423 */ /* 0x002fc80000000000 */
[----:B------:R-:W-:-:S04]  /*18dd0*/  FADD.FTZ R3, -R2, -RZ ;  /* 0x800000ff02037221 */ /* 0x000fc80000010100 */
[----:B------:R-:W-:-:S07]  /*18de0*/  FFMA R0, R0, R3, R0 ;  /* 0x0000000300007223 */ /* 0x000fce0000000000 */
.L_x_504:
        /* <DEDUP_REMOVED lines=29> */
.L_x_506:
[----:B------:R-:W-:Y:S05]  /*18fc0*/  BSYNC B0 ;  /* 0x0000000000007941 */ /* 0x000fea0003800000 */
.L_x_505:
[----:B------:R-:W-:Y:S06]  /*18fd0*/  BAR.SYNC.DEFER_BLOCKING 0x1, 0x100 ;  /* 0x0044000000007b1d */ /* 0x000fec0000010000 */
[----:B------:R-:W-:Y:S04]  /*18fe0*/  BSSY B0, `(.L_x_507) ;  /* 0x0000009000007945 */ /* 0x000fe80003800000 */
[----:B------:R-:W-:Y:S05]  /*18ff0*/  @P0 BRA `(.L_x_508) ;  /* 0x00000000001c0947 */ /* 0x000fea0003800000 */
[----:B------:R-:W-:-:S13]  /*19000*/  ISETP.NE.AND P2, PT, R155, 0x3, PT ;  /* 0x000000039b00780c */ /* 0x000fda0003f45270 */
[----:B------:R-:W-:Y:S05]  /*19010*/  @!P2 BRA `(.L_x_509) ;  /* 0x000000000004a947 */ /* 0x000fea0003800000 */
[----:B------:R-:W-:Y:S01]  /*19020*/  BPT.TRAP 0x1 ;  /* 0x000000040000795c */ /* 0x000fe20000300000 */
.L_x_509:
[----:B------:R-:W-:-:S04]  /*19030*/  ULEA UR4, UR5, UR49, 0x3 ;  /* 0x0000003105047291 */ /* 0x000fc8000f8e183f */
[----:B------:R-:W-:-:S04]  /*19040*/  UIADD3 UR4, UR4, 0x50, URZ ;  /* 0x0000005004047890 */ /* 0x000fc8000fffe03f */
[----:B------:R-:W-:-:S09]  /*19050*/  UPRMT UR4, UR48, 0x654, UR4 ;  /* 0x0000065430047896 */ /* 0x000fd20008000004 */
[----:B------:R-:W-:Y:S03]  /*19060*/  SYNCS.ARRIVE.TRANS64.RED.A1T0 RZ, [UR4], RZ ;  /* 0x000000ffffff79a7 */ /* 0x000fe60008100404 */
.L_x_508:
[----:B------:R-:W-:Y:S05]  /*19070*/  BSYNC B0 ;  /* 0x0000000000007941 */ /* 0x000fea0003800000 */
.L_x_507:
        /* <DEDUP_REMOVED lines=8> */
.L_x_512:
[C---:B------:R-:W-:Y:S01]  /*19100*/  LEA R0, R4.reuse, UR49, 0x3 ;  /* 0x0000003104007c11 */ /* 0x040fe2000f8e18ff */
[----:B------:R-:W-:Y:S01]  /*19110*/  VIADD R2, R4, 0x1 ;  /* 0x0000000104027836 */ /* 0x000fe20000000000 */
[----:B------:R-:W-:Y:S01]  /*19120*/  SHF.L.U32 R3, R9, 0x1f, RZ ;  /* 0x0000001f09037819 */ /* 0x000fe200000006ff */
[----:B------:R-:W-:Y:S03]  /*19130*/  BSSY B1, `(.L_x_513) ;  /* 0x0000005000017945 */ /* 0x000fe60003800000 */
[----:B------:R-:W2:Y:S01]  /*19140*/  SYNCS.PHASECHK.TRANS64.TRYWAIT P2, [R0+URZ+0x30], R3 ;  /* 0x00003003000075a7 */ /* 0x000ea2000804017f */
[----:B------:R-:W-:-:S04]  /*19150*/  ISETP.NE.AND P3, PT, R2, 0x4, PT ;  /* 0x000000040200780c */ /* 0x000fc80003f65270 */
[----:B-1----:R-:W-:Y:S01]  /*19160*/  SEL R24, RZ, 0x1, P3 ;  /* 0x00000001ff187807 */ /* 0x002fe20001800000 */
[----:B--2---:R-:W-:Y:S08]  /*19170*/  @!P2 BRA `(.L_x_514) ;  /* 0x0000013800d8a947 */ /* 0x004ff00003800000 */
.L_x_1129:
[----:B------:R-:W-:Y:S05]  /*19180*/  BSYNC B1 ;  /* 0x0000000000017941 */ /* 0x000fea0003800000 */
.L_x_513:
[----:B------:R-:W-:Y:S05]  /*19190*/  @P1 BRA `(.L_x_515) ;  /* 0x0000000000941947 */ /* 0x000fea0003800000 */
[----:B-1----:R-:W-:Y:S01]  /*191a0*/  LEA R0, R4, R156, 0xd ;  /* 0x0000009c04007211 */ /* 0x002fe200078e68ff */
[----:B------:R-:W-:Y:S05]  /*191b0*/  WARPSYNC.ALL ;  /* 0x0000000000007948 */ /* 0x000fea0003800000 */
[----:B------:R-:W-:Y:S01]  /*191c0*/  LEA R4, R165, R0, 0x1 ;  /* 0x00000000a5047211 */ /* 0x000fe200078e08ff */
[----:B------:R-:W1:Y:S05]  /*191d0*/  LDSM.16.M88.4 R12, [R0] ;  /* 0x00000000000c783b */ /* 0x000e6a0000000200 */
[----:B------:R-:W2:Y:S01]  /*191e0*/  LDSM.16.M88.4 R4, [R4] ;  /* 0x000000000404783b */ /* 0x000ea20000000200 */
[----:B-1----:R-:W-:Y:S01]  /*191f0*/  SHF.L.U32 R23, R13, 0x10, RZ ;  /* 0x000000100d177819 */ /* 0x002fe200000006ff */
[----:B------:R-:W-:Y:S01]  /*19200*/  IMAD.U32 R19, R15, 0x10000, RZ ;  /* 0x000100000f137824 */ /* 0x000fe200078e00ff */
[----:B------:R-:W-:-:S02]  /*19210*/  LOP3.LUT R11, R14, 0xffff0000, RZ, 0xc0, !PT ;  /* 0xffff00000e0b7812 */ /* 0x000fc400078ec0ff */
[----:B------:R-:W-:Y:S01]  /*19220*/  SHF.L.U32 R3, R12, 0x10, RZ ;  /* 0x000000100c037819 */ /* 0x000fe200000006ff */
[C---:B------:R-:W-:Y:S01]  /*19230*/  FMUL R23, R16.reuse, R23 ;  /* 0x0000001710177220 */ /* 0x040fe20000400000 */
[C---:B--2---:R-:W-:Y:S01]  /*19240*/  SHF.L.U32 R29, R5.reuse, 0x10, RZ ;  /* 0x00000010051d7819 */ /* 0x044fe200000006ff */
[C---:B------:R-:W-:Y:S01]  /*19250*/  FMUL R22, R16.reuse, R11 ;  /* 0x0000000b10167220 */ /* 0x040fe20000400000 */
[----:B------:R-:W-:Y:S01]  /*19260*/  LOP3.LUT R5, R5, 0xffff0000, RZ, 0xc0, !PT ;  /* 0xffff000005057812 */ /* 0x000fe200078ec0ff */
        /* <DEDUP_REMOVED lines=24> */
.L_x_515:
[----:B------:R-:W-:Y:S02]  /*193f0*/  LOP3.LUT R9, R9, R24, RZ, 0x3c, !PT ;  /* 0x0000001809097212 */ /* 0x000fe400078e3cff */
[----:B------:R-:W-:-:S07]  /*19400*/  SEL R4, R2, RZ, P3 ;  /* 0x000000ff02047207 */ /* 0x000fce0001800000 */
.L_x_511:
[----:B------:R-:W-:Y:S05]  /*19410*/  BSYNC B0 ;  /* 0x0000000000007941 */ /* 0x000fea0003800000 */
.L_x_510:
[----:B------:R-:W2:Y:S04]  /*19420*/  LDL.LU R2, [R1+0x100] ;  /* 0x0001000001027983 */ /* 0x000ea80000300800 */
[----:B------:R-:W3:Y:S04]  /*19430*/  LDL.LU R13, [R1+0x104] ;  /* 0x00010400010d7983 */ /* 0x000ee80000300800 */
[----:B-1----:R-:W4:Y:S04]  /*19440*/  LDL.LU R24, [R1+0x108] ;  /* 0x0001080001187983 */ /* 0x002f280000300800 */
        /* <DEDUP_REMOVED lines=15> */
[----:B--2---:R-:W-:Y:S01]  /*19540*/  FFMA R15, R17, R2, R154 ;  /* 0x00000002110f7223 */ /* 0x004fe2000000009a */
[----:B------:R-:W-:-:S03]  /*19550*/  IMAD.MOV.U32 R2, RZ, RZ, 0x437c0000 ;  /* 0x437c0000ff027424 */ /* 0x000fc600078e00ff */
[----:B------:R-:W-:Y:S01]  /*19560*/  FFMA.SAT R3, -R15, R0, 0.5 ;  /* 0x3f0000000f037423 */ /* 0x000fe20000002100 */
[----:B---3--:R-:W-:-:S03]  /*19570*/  FFMA R25, R17, R13, R153 ;  /* 0x0000000d11197223 */ /* 0x008fc60000000099 */
[----:B------:R-:W-:Y:S01]  /*19580*/  FFMA.RM R3, R3, R2, 12582913 ;  /* 0x4b40000103037423 */ /* 0x000fe20000004002 */
[----:B------:R-:W-:Y:S01]  /*19590*/  FFMA.SAT R13, -R25, R0, 0.5 ;  /* 0x3f000000190d7423 */ /* 0x000fe20000002100 */
[----:B----4-:R-:W-:Y:S02]  /*195a0*/  FFMA R27, R17, R24, R23 ;  /* 0x00000018111b7223 */ /* 0x010fe40000000017 */
[----:B------:R-:W-:Y:S01]  /*195b0*/  FADD R14, R3, -12583039 ;  /* 0xcb40007f030e7421 */ /* 0x000fe20000000000 */
[----:B------:R-:W-:Y:S01]  /*195c0*/  FFMA.RM R13, R13, R2, 12582913 ;  /* 0x4b4000010d0d7423 */ /* 0x000fe20000004002 */
[----:B------:R-:W-:Y:S01]  /*195d0*/  FFMA.SAT R31, -R27, R0, 0.5 ;  /* 0x3f0000001b1f7423 */ /* 0x000fe20000002100 */
[----:B-----5:R-:W-:Y:S01]  /*195e0*/  FFMA R29, R17, R26, R152 ;  /* 0x0000001a111d7223 */ /* 0x020fe20000000098 */
[----:B------:R-:W-:Y:S01]  /*195f0*/  FFMA R14, -R15, 1.4426950216293334961, -R14 ;  /* 0x3fb8aa3b0f0e7823 */ /* 0x000fe2000000090e */
[----:B------:R-:W-:Y:S02]  /*19600*/  FADD R24, R13, -12583039 ;  /* 0xcb40007f0d187421 */ /* 0x000fe40000000000 */
[----:B------:R-:W-:Y:S01]  /*19610*/  FFMA.SAT R33, -R29, R0, 0.5 ;  /* 0x3f0000001d217423 */ /* 0x000fe20000002100 */
[----:B------:R-:W-:Y:S01]  /*19620*/  FFMA R15, -R15, 1.925963033500011079e-08, R14 ;  /* 0x32a570600f0f7823 */ /* 0x000fe2000000010e */
[----:B------:R-:W-:Y:S01]  /*19630*/  FFMA.RM R14, R31, R2, 12582913 ;  /* 0x4b4000011f0e7423 */ /* 0x000fe20000004002 */
[----:B------:R-:W-:Y:S01]  /*19640*/  FFMA R24, -R25, 1.4426950216293334961, -R24 ;  /* 0x3fb8aa3b19187823 */ /* 0x000fe20000000918 */
[C---:B------:R-:W-:Y:S01]  /*19650*/  FFMA R31, R17.reuse, R28, R21 ;  /* 0x0000001c111f7223 */ /* 0x040fe20000000015 */
[----:B------:R-:W-:Y:S01]  /*19660*/  FFMA R35, R17, R30, R22 ;  /* 0x0000001e11237223 */ /* 0x000fe20000000016 */
[----:B------:R-:W-:Y:S01]  /*19670*/  FADD R26, R14, -12583039 ;  /* 0xcb40007f0e1a7421 */ /* 0x000fe20000000000 */
[----:B------:R-:W-:Y:S01]  /*19680*/  FFMA R25, -R25, 1.925963033500011079e-08, R24 ;  /* 0x32a5706019197823 */ /* 0x000fe20000000118 */
[----:B------:R-:W-:Y:S01]  /*19690*/  FFMA.RM R24, R33, R2, 12582913 ;  /* 0x4b40000121187423 */ /* 0x000fe20000004002 */
[----:B------:R-:W-:Y:S01]  /*196a0*/  FFMA.SAT R33, -R31, R0, 0.5 ;  /* 0x3f0000001f217423 */ /* 0x000fe20000002100 */
[----:B------:R-:W-:Y:S01]  /*196b0*/  FFMA R26, -R27, 1.4426950216293334961, -R26 ;  /* 0x3fb8aa3b1b1a7823 */ /* 0x000fe2000000091a */
[C---:B------:R-:W-:Y:S01]  /*196c0*/  FFMA R39, R17.reuse, R34, R20 ;  /* 0x0000002211277223 */ /* 0x040fe20000000014 */
[----:B------:R-:W-:Y:S01]  /*196d0*/  FADD R28, R24, -12583039 ;  /* 0xcb40007f181c7421 */ /* 0x000fe20000000000 */
[----:B------:R-:W-:Y:S01]  /*196e0*/  FFMA R37, R17, R36, R19 ;  /* 0x0000002411257223 */ /* 0x000fe20000000013 */
[----:B------:R-:W-:Y:S01]  /*196f0*/  FFMA R27, -R27, 1.925963033500011079e-08, R26 ;  /* 0x32a570601b1b7823 */ /* 0x000fe2000000011a */
[----:B------:R-:W-:Y:S01]  /*19700*/  FFMA.RM R26, R33, R2, 12582913 ;  /* 0x4b400001211a7423 */ /* 0x000fe20000004002 */
[----:B------:R-:W-:Y:S01]  /*19710*/  FFMA R28, -R29, 1.4426950216293334961, -R28 ;  /* 0x3fb8aa3b1d1c7823 */ /* 0x000fe2000000091c */
[-C--:B------:R-:W-:Y:S01]  /*19720*/  FFMA.SAT R33, -R35, R0.reuse, 0.5 ;  /* 0x3f00000023217423 */ /* 0x080fe20000002100 */
[----:B------:R-:W-:Y:S01]  /*19730*/  FFMA.SAT R41, -R39, R0, 0.5 ;  /* 0x3f00000027297423 */ /* 0x000fe20000002100 */
[----:B------:R-:W-:Y:S01]  /*19740*/  FADD R30, R26, -12583039 ;  /* 0xcb40007f1a1e7421 */ /* 0x000fe20000000000 */
[----:B------:R-:W-:Y:S01]  /*19750*/  FFMA R28, -R29, 1.925963033500011079e-08, R28 ;  /* 0x32a570601d1c7823 */ /* 0x000fe2000000011c */
[----:B------:R-:W-:Y:S01]  /*19760*/  FFMA.RM R29, R33, R2, 12582913 ;  /* 0x4b400001211d7423 */ /* 0x000fe20000004002 */
[----:B------:R-:W-:Y:S01]  /*19770*/  FFMA.SAT R33, -R37, R0, 0.5 ;  /* 0x3f00000025217423 */ /* 0x000fe20000002100 */
[----:B------:R-:W-:Y:S01]  /*19780*/  FFMA R30, -R31, 1.4426950216293334961, -R30 ;  /* 0x3fb8aa3b1f1e7823 */ /* 0x000fe2000000091e */
[----:B------:R-:W-:Y:S01]  /*19790*/  FFMA R45, R17, R40, R11 ;  /* 0x00000028112d7223 */ /* 0x000fe2000000000b */
[----:B------:R-:W-:Y:S01]  /*197a0*/  FADD R34, R29, -12583039 ;  /* 0xcb40007f1d227421 */ /* 0x000fe20000000000 */
[-C--:B------:R-:W-:Y:S01]  /*197b0*/  FFMA.RM R33, R33, R2.reuse, 12582913 ;  /* 0x4b40000121217423 */ /* 0x080fe20000004002 */
[----:B------:R-:W-:Y:S01]  /*197c0*/  FFMA R31, -R31, 1.925963033500011079e-08, R30 ;  /* 0x32a570601f1f7823 */ /* 0x000fe2000000011e */
[----:B------:R-:W-:Y:S01]  /*197d0*/  FFMA.RM R30, R41, R2, 12582913 ;  /* 0x4b400001291e7423 */ /* 0x000fe20000004002 */
[----:B------:R-:W-:Y:S01]  /*197e0*/  FFMA R34, -R35, 1.4426950216293334961, -R34 ;  /* 0x3fb8aa3b23227823 */ /* 0x000fe20000000922 */
[----:B------:R-:W-:Y:S01]  /*197f0*/  FFMA R41, R17, R44, R18 ;  /* 0x0000002c11297223 */ /* 0x000fe20000000012 */
[----:B------:R-:W-:Y:S01]  /*19800*/  FADD R36, R33, -12583039 ;  /* 0xcb40007f21247421 */ /* 0x000fe20000000000 */
[----:B------:R-:W-:Y:S01]  /*19810*/  FADD R38, R30, -12583039 ;  /* 0xcb40007f1e267421 */ /* 0x000fe20000000000 */
[----:B------:R-:W-:Y:S01]  /*19820*/  FFMA R34, -R35, 1.925963033500011079e-08, R34 ;  /* 0x32a5706023227823 */ /* 0x000fe20000000122 */
[----:B------:R-:W-:Y:S01]  /*19830*/  FFMA.SAT R35, -R41, R0, 0.5 ;  /* 0x3f00000029237423 */ /* 0x000fe20000002100 */
[----:B------:R-:W-:Y:S01]  /*19840*/  FFMA R36, -R37, 1.4426950216293334961, -R36 ;  /* 0x3fb8aa3b25247823 */ /* 0x000fe20000000924 */
[----:B------:R-:W-:Y:S01]  /*19850*/  FFMA R38, -R39, 1.4426950216293334961, -R38 ;  /* 0x3fb8aa3b27267823 */ /* 0x000fe20000000926 */
[----:B------:R-:W-:Y:S01]  /*19860*/  FFMA R47, R17, R42, R10 ;  /* 0x0000002a112f7223 */ /* 0x000fe2000000000a */
[----:B------:R-:W-:Y:S01]  /*19870*/  FFMA.RM R35, R35, R2, 12582913 ;  /* 0x4b40000123237423 */ /* 0x000fe20000004002 */
[----:B------:R-:W-:Y:S01]  /*19880*/  FFMA R36, -R37, 1.925963033500011079e-08, R36 ;  /* 0x32a5706025247823 */ /* 0x000fe20000000124 */
[-C--:B------:R-:W-:Y:S01]  /*19890*/  FFMA.SAT R37, -R45, R0.reuse, 0.5 ;  /* 0x3f0000002d257423 */ /* 0x080fe20000002100 */
[----:B------:R-:W-:Y:S01]  /*198a0*/  FFMA R43, R17, R43, R12 ;  /* 0x0000002b112b7223 */ /* 0x000fe2000000000c */
[----:B------:R-:W-:Y:S01]  /*198b0*/  FADD R40, R35, -12583039 ;  /* 0xcb40007f23287421 */ /* 0x000fe20000000000 */
[----:B------:R-:W-:Y:S01]  /*198c0*/  FFMA R38, -R39, 1.925963033500011079e-08, R38 ;  /* 0x32a5706027267823 */ /* 0x000fe20000000126 */
[-C--:B------:R-:W-:Y:S01]  /*198d0*/  FFMA.SAT R49, -R47, R0.reuse, 0.5 ;  /* 0x3f0000002f317423 */ /* 0x080fe20000002100 */
[----:B------:R-:W-:Y:S01]  /*198e0*/  FFMA.SAT R39, -R43, R0, 0.5 ;  /* 0x3f0000002b277423 */ /* 0x000fe20000002100 */
[----:B------:R-:W-:Y:S01]  /*198f0*/  FFMA R42, -R41, 1.4426950216293334961, -R40 ;  /* 0x3fb8aa3b292a7823 */ /* 0x000fe20000000928 */
[-C--:B------:R-:W-:Y:S01]  /*19900*/  FFMA.RM R40, R37, R2.reuse, 12582913 ;  /* 0x4b40000125287423 */ /* 0x080fe20000004002 */
[-C--:B------:R-:W-:Y:S01]  /*19910*/  FFMA.RM R37, R49, R2.reuse, 12582913 ;  /* 0x4b40000131257423 */ /* 0x080fe20000004002 */
[----:B------:R-:W-:Y:S01]  /*19920*/  FFMA.RM R39, R39, R2, 12582913 ;  /* 0x4b40000127277423 */ /* 0x000fe20000004002 */
[----:B------:R-:W-:Y:S01]  /*19930*/  FFMA R41, -R41, 1.925963033500011079e-08, R42 ;  /* 0x32a5706029297823 */ /* 0x000fe2000000012a */
[----:B------:R-:W-:Y:S01]  /*19940*/  FADD R42, R40, -12583039 ;  /* 0xcb40007f282a7421 */ /* 0x000fe20000000000 */
[----:B------:R-:W-:Y:S01]  /*19950*/  FADD R46, R37, -12583039 ;  /* 0xcb40007f252e7421 */ /* 0x000fe20000000000 */
[----:B------:R-:W-:Y:S01]  /*19960*/  FADD R44, R39, -12583039 ;  /* 0xcb40007f272c7421 */ /* 0x000fe20000000000 */
[----:B------:R-:W-:Y:S01]  /*19970*/  FFMA R49, R17, R48, R5 ;  /* 0x0000003011317223 */ /* 0x000fe20000000005 */
[----:B------:R-:W-:Y:S01]  /*19980*/  FFMA R42, -R45, 1.4426950216293334961, -R42 ;  /* 0x3fb8aa3b2d2a7823 */ /* 0x000fe2000000092a */
[----:B------:R-:W-:Y:S01]  /*19990*/  FFMA R46, -R47, 1.4426950216293334961, -R46 ;  /* 0x3fb8aa3b2f2e7823 */ /* 0x000fe2000000092e */
[----:B------:R-:W-:Y:S01]  /*199a0*/  FFMA R44, -R43, 1.4426950216293334961, -R44 ;  /* 0x3fb8aa3b2b2c7823 */ /* 0x000fe2000000092c */
[----:B------:R-:W1:Y:S01]  /*199b0*/  MUFU.EX2 R15, R15 ;  /* 0x0000000f000f7308 */ /* 0x000e620000000800 */
[----:B------:R-:W-:Y:S01]  /*199c0*/  FFMA R42, -R45, 1.925963033500011079e-08, R42 ;  /* 0x32a570602d2a7823 */ /* 0x000fe2000000012a */
[----:B------:R-:W-:Y:S01]  /*199d0*/  FFMA R45, R17, R51, R7 ;  /* 0x00000033112d7223 */ /* 0x000fe20000000007 */
[----:B------:R-:W-:Y:S01]  /*199e0*/  FFMA R44, -R43, 1.925963033500011079e-08, R44 ;  /* 0x32a570602b2c7823 */ /* 0x000fe2000000012c */
[----:B------:R-:W-:Y:S01]  /*199f0*/  FFMA R46, -R47, 1.925963033500011079e-08, R46 ;  /* 0x32a570602f2e7823 */ /* 0x000fe2000000012e */
[----:B------:R-:W-:Y:S01]  /*19a00*/  FFMA R43, R17, R52, R8 ;  /* 0x00000034112b7223 */ /* 0x000fe20000000008 */
[----:B------:R-:W-:Y:S01]  /*19a10*/  FFMA.SAT R53, -R45, R0, 0.5 ;  /* 0x3f0000002d357423 */ /* 0x000fe20000002100 */
[----:B------:R-:W-:Y:S01]  /*19a20*/  FFMA R47, R17, R50, R6 ;  /* 0x00000032112f7223 */ /* 0x000fe20000000006 */
[-C--:B------:R-:W-:Y:S01]  /*19a30*/  FFMA.SAT R57, -R49, R0.reuse, 0.5 ;  /* 0x3f00000031397423 */ /* 0x080fe20000002100 */
[----:B------:R-:W-:Y:S01]  /*19a40*/  FFMA.SAT R51, -R43, R0, 0.5 ;  /* 0x3f0000002b337423 */ /* 0x000fe20000002100 */
[----:B------:R-:W-:Y:S01]  /*19a50*/  FFMA.RM R53, R53, R2, 12582913 ;  /* 0x4b40000135357423 */ /* 0x000fe20000004002 */
[----:B------:R-:W-:Y:S01]  /*19a60*/  FFMA.SAT R55, -R47, R0, 0.5 ;  /* 0x3f0000002f377423 */ /* 0x000fe20000002100 */
[----:B------:R-:W2:Y:S01]  /*19a70*/  MUFU.EX2 R25, R25 ;  /* 0x0000001900197308 */ /* 0x000ea20000000800 */
[-C--:B------:R-:W-:Y:S01]  /*19a80*/  FFMA.RM R48, R51, R2.reuse, 12582913 ;  /* 0x4b40000133307423 */ /* 0x080fe20000004002 */
[----:B------:R-:W-:Y:S01]  /*19a90*/  FADD R0, R53, -12583039 ;  /* 0xcb40007f35007421 */ /* 0x000fe20000000000 */
[-C--:B------:R-:W-:Y:S01]  /*19aa0*/  FFMA.RM R55, R55, R2.reuse, 12582913 ;  /* 0x4b40000137377423 */ /* 0x080fe20000004002 */
[----:B------:R-:W-:Y:S01]  /*19ab0*/  FFMA.RM R57, R57, R2, 12582913 ;  /* 0x4b40000139397423 */ /* 0x000fe20000004002 */
[----:B------:R-:W-:Y:S01]  /*19ac0*/  FADD R50, R48, -12583039 ;  /* 0xcb40007f30327421 */ /* 0x000fe20000000000 */
[----:B------:R-:W-:Y:S01]  /*19ad0*/  FFMA R0, -R45, 1.4426950216293334961, -R0 ;  /* 0x3fb8aa3b2d007823 */ /* 0x000fe20000000900 */
[----:B------:R-:W-:Y:S01]  /*19ae0*/  FADD R2, R55, -12583039 ;  /* 0xcb40007f37027421 */ /* 0x000fe20000000000 */
[----:B------:R-:W3:Y:S01]  /*19af0*/  MUFU.EX2 R36, R36 ;  /* 0x0000002400247308 */ /* 0x000ee20000000800 */
[----:B------:R-:W-:Y:S01]  /*19b00*/  FFMA R50, -R43, 1.4426950216293334961, -R50 ;  /* 0x3fb8aa3b2b327823 */ /* 0x000fe20000000932 */
[----:B------:R-:W-:Y:S01]  /*19b10*/  FFMA R45, -R45, 1.925963033500011079e-08, R0 ;  /* 0x32a570602d2d7823 */ /* 0x000fe20000000100 */
[----:B------:R-:W-:Y:S01]  /*19b20*/  SHF.L.U32 R0, R3, 0x17, RZ ;  /* 0x0000001703007819 */ /* 0x000fe200000006ff */
[----:B------:R-:W-:Y:S01]  /*19b30*/  FFMA R2, -R47, 1.4426950216293334961, -R2 ;  /* 0x3fb8aa3b2f027823 */ /* 0x000fe20000000902 */
[----:B------:R-:W-:Y:S01]  /*19b40*/  SHF.L.U32 R33, R33, 0x17, RZ ;  /* 0x0000001721217819 */ /* 0x000fe200000006ff */
[----:B------:R-:W-:Y:S01]  /*19b50*/  FFMA R50, -R43, 1.925963033500011079e-08, R50 ;  /* 0x32a570602b327823 */ /* 0x000fe20000000132 */
[----:B------:R-:W-:Y:S01]  /*19b60*/  SHF.L.U32 R3, R24, 0x17, RZ ;  /* 0x0000001718037819 */ /* 0x000fe200000006ff */
[----:B------:R4:W-:Y:S01]  /*19b70*/  MUFU.EX2 R51, R42 ;  /* 0x0000002a00337308 */ /* 0x0009e20000000800 */
[----:B-1----:R-:W-:Y:S01]  /*19b80*/  FFMA R52, R0, R15, 1 ;  /* 0x3f80000000347423 */ /* 0x002fe2000000000f */
[----:B------:R-:W-:Y:S01]  /*19b90*/  FFMA R47, -R47, 1.925963033500011079e-08, R2 ;  /* 0x32a570602f2f7823 */ /* 0x000fe20000000102 */
[----:B------:R-:W-:Y:S01]  /*19ba0*/  SHF.L.U32 R2, R13, 0x17, RZ ;  /* 0x000000170d027819 */ /* 0x000fe200000006ff */
[----:B------:R-:W-:Y:S01]  /*19bb0*/  IMAD.SHL.U32 R29, R29, 0x800000, RZ ;  /* 0x008000001d1d7824 */ /* 0x000fe200078e00ff */
[----:B------:R-:W-:-:S02]  /*19bc0*/  SHF.L.U32 R26, R26, 0x17, RZ ;  /* 0x000000171a1a7819 */ /* 0x000fc400000006ff */
[----:B------:R-:W-:Y:S01]  /*19bd0*/  IADD3 R15, R52, 0x1800000, RZ ;  /* 0x01800000340f7810 */ /* 0x000fe20007ffe0ff */
[----:B------:R-:W1:Y:S01]  /*19be0*/  MUFU.EX2 R28, R28 ;  /* 0x0000001c001c7308 */ /* 0x000e620000000800 */
[----:B----4-:R-:W-:Y:S01]  /*19bf0*/  FADD R42, R57, -12583039 ;  /* 0xcb40007f392a7421 */ /* 0x010fe20000000000 */
[----:B--2---:R-:W-:Y:S01]  /*19c00*/  FFMA R25, R2, R25, 1 ;  /* 0x3f80000002197423 */ /* 0x004fe20000000019 */
[----:B------:R-:W-:Y:S01]  /*19c10*/  LOP3.LUT R15, R15, 0x7f800000, RZ, 0xc0, !PT ;  /* 0x7f8000000f0f7812 */ /* 0x000fe200078ec0ff */
[----:B---3--:R-:W-:Y:S01]  /*19c20*/  FFMA R36, R33, R36, 1 ;  /* 0x3f80000021247423 */ /* 0x008fe20000000024 */
[C---:B------:R-:W-:Y:S01]  /*19c30*/  FFMA R42, -R49.reuse, 1.4426950216293334961, -R42 ;  /* 0x3fb8aa3b312a7823 */ /* 0x040fe2000000092a */
[----:B------:R-:W-:Y:S02]  /*19c40*/  SHF.L.U32 R14, R14, 0x17, RZ ;  /* 0x000000170e0e7819 */ /* 0x000fe400000006ff */
[----:B------:R-:W2:Y:S01]  /*19c50*/  MUFU.EX2 R31, R31 ;  /* 0x0000001f001f7308 */ /* 0x000ea20000000800 */
[----:B------:R-:W-:Y:S01]  /*19c60*/  FFMA R42, -R49, 1.925963033500011079e-08, R42 ;  /* 0x32a57060312a7823 */ /* 0x000fe2000000012a */
[----:B------:R-:W-:-:S02]  /*19c70*/  ISETP.GT.U32.AND P2, PT, R15, 0x1ffffff, PT ;  /* 0x01ffffff0f00780c */ /* 0x000fc40003f44070 */
[----:B------:R-:W-:Y:S02]  /*19c80*/  SHF.L.U32 R0, R35, 0x17, RZ ;  /* 0x0000001723007819 */ /* 0x000fe400000006ff */
[----:B------:R-:W-:Y:S02]  /*19c90*/  SHF.L.U32 R13, R39, 0x17, RZ ;  /* 0x00000017270d7819 */ /* 0x000fe400000006ff */
[----:B------:R-:W3:Y:S01]  /*19ca0*/  MUFU.EX2 R34, R34 ;  /* 0x0000002200227308 */ /* 0x000ee20000000800 */
[----:B-1----:R-:W-:Y:S01]  /*19cb0*/  FFMA R28, R3, R28, 1 ;  /* 0x3f800000031c7423 */ /* 0x002fe2000000001c */
[----:B------:R-:W-:Y:S02]  /*19cc0*/  SHF.L.U32 R3, R30, 0x17, RZ ;  /* 0x000000171e037819 */ /* 0x000fe400000006ff */
[----:B------:R-:W-:Y:S02]  /*19cd0*/  SHF.L.U32 R15, R37, 0x17, RZ ;  /* 0x00000017250f7819 */ /* 0x000fe400000006ff */
[----:B------:R-:W-:-:S02]  /*19ce0*/  SHF.L.U32 R24, R48, 0x17, RZ ;  /* 0x0000001730187819 */ /* 0x000fc400000006ff */
[----:B------:R-:W1:Y:S01]  /*19cf0*/  MUFU.EX2 R27, R27 ;  /* 0x0000001b001b7308 */ /* 0x000e620000000800 */
[----:B--2---:R-:W-:Y:S01]  /*19d00*/  FFMA R31, R26, R31, 1 ;  /* 0x3f8000001a1f7423 */ /* 0x004fe2000000001f */
[----:B------:R-:W-:Y:S02]  /*19d10*/  SHF.L.U32 R26, R53, 0x17, RZ ;  /* 0x00000017351a7819 */ /* 0x000fe400000006ff */
[----:B------:R-:W-:-:S04]  /*19d20*/  SHF.L.U32 R30, R57, 0x17, RZ ;  /* 0x00000017391e7819 */ /* 0x000fc800000006ff */
[----:B------:R-:W2:Y:S01]  /*19d30*/  MUFU.EX2 R38, R38 ;  /* 0x0000002600267308 */ /* 0x000ea20000000800 */
[----:B---3--:R-:W-:Y:S01]  /*19d40*/  FFMA R34, R29, R34, 1 ;  /* 0x3f8000001d227423 */ /* 0x008fe20000000022 */
[----:B------:R-:W-:-:S06]  /*19d50*/  SHF.L.U32 R29, R55, 0x17, RZ ;  /* 0x00000017371d7819 */ /* 0x000fcc00000006ff */
[----:B------:R-:W3:Y:S01]  /*19d60*/  MUFU.EX2 R41, R41 ;  /* 0x0000002900297308 */ /* 0x000ee20000000800 */
[----:B-1----:R-:W-:Y:S01]  /*19d70*/  FFMA R27, R14, R27, 1 ;  /* 0x3f8000000e1b7423 */ /* 0x002fe2000000001b */
[----:B------:R-:W-:-:S04]  /*19d80*/  IMAD.SHL.U32 R14, R40, 0x800000, RZ ;  /* 0x00800000280e7824 */ /* 0x000fc800078e00ff */
[----:B------:R-:W-:Y:S02]  /*19d90*/  FFMA R14, R14, R51, 1 ;  /* 0x3f8000000e0e7423 */ /* 0x000fe40000000033 */
        /* <DEDUP_REMOVED lines=15> */
[----:B------:R-:W-:Y:S01]  /*19e90*/  IMAD.MOV.U32 R0, RZ, RZ, R52 ;  /* 0x000000ffff007224 */ /* 0x000fe200078e0034 */
[----:B------:R-:W-:-:S07]  /*19ea0*/  MOV R2, 0x19ec0 ;  /* 0x00019ec000027802 */ /* 0x000fce0000000f00 */
[----:B------:R-:W-:Y:S05]  /*19eb0*/  CALL.REL.NOINC `($__internal_0_$__cuda_sm20_rcp_rn_f32_slowpath) ;  /* 0x0000013800787944 */ /* 0x000fea0003c00000 */
[----:B------:R-:W-:Y:S01]  /*19ec0*/  MOV R33, R0 ;  /* 0x0000000000217202 */ /* 0x000fe20000000f00 */
[----:B------:R-:W-:Y:S06]  /*19ed0*/  BRA `(.L_x_518) ;  /* 0x0000000000107947 */ /* 0x000fec0003800000 */
.L_x_517:
[----:B------:R-:W1:Y:S02]  /*19ee0*/  MUFU.RCP R33, R52 ;  /* 0x0000003400217308 */ /* 0x000e640000001000 */
[----:B-1----:R-:W-:-:S04]  /*19ef0*/  FFMA R0, R52, R33, -1 ;  /* 0xbf80000034007423 */ /* 0x002fc80000000021 */
[----:B------:R-:W-:-:S04]  /*19f00*/  FADD.FTZ R0, -R0, -RZ ;  /* 0x800000ff00007221 */ /* 0x000fc80000010100 */
[----:B------:R-:W-:-:S07]  /*19f10*/  FFMA R33, R33, R0, R33 ;  /* 0x0000000021217223 */ /* 0x000fce0000000021 */
.L_x_518:
[----:B------:R-:W-:Y:S05]  /*19f20*/  BSYNC B1 ;  /* 0x0000000000017941 */ /* 0x000fea0003800000 */
.L_x_516:
        /* <DEDUP_REMOVED lines=10> */
.L_x_520:
[----:B------:R-:W1:Y:S02]  /*19fd0*/  MUFU.RCP R40, R25 ;  /* 0x0000001900287308 */ /* 0x000e640000001000 */
[----:B-1----:R-:W-:-:S04]  /*19fe0*/  FFMA R0, R25, R40, -1 ;  /* 0xbf80000019007423 */ /* 0x002fc80000000028 */
[----:B------:R-:W-:-:S04]  /*19ff0*/  FADD.FTZ R3, -R0, -RZ ;  /* 0x800000ff00037221 */ /* 0x000fc80000010100 */
[----:B------:R-:W-:-:S07]  /*1a000*/  FFMA R40, R40, R3, R40 ;  /* 0x0000000328287223 */ /* 0x000fce0000000028 */
.L_x_521:
[----:B------:R-:W-:Y:S05]  /*1a010*/  BSYNC B1 ;  /* 0x0000000000017941 */ /* 0x000fea0003800000 */
.L_x_519:
        /* <DEDUP_REMOVED lines=10> */
.L_x_523:
[----:B------:R-:W1:Y:S02]  /*1a0c0*/  MUFU.RCP R0, R27 ;  /* 0x0000001b00007308 */ /* 0x000e640000001000 */
[----:B-1----:R-:W-:-:S04]  /*1a0d0*/  FFMA R2, R27, R0, -1 ;  /* 0xbf8000001b027423 */ /* 0x002fc80000000000 */
[----:B------:R-:W-:-:S04]  /*1a0e0*/  FADD.FTZ R25, -R2, -RZ ;  /* 0x800000ff02197221 */ /* 0x000fc80000010100 */
[----:B------:R-:W-:-:S07]  /*1a0f0*/  FFMA R25, R0, R25, R0 ;  /* 0x0000001900197223 */ /* 0x000fce0000000000 */
.L_x_524:
[----:B------:R-:W-:Y:S05]  /*1a100*/  BSYNC B1 ;  /* 0x0000000000017941 */ /* 0x000fea0003800000 */
.L_x_522:
        /* <DEDUP_REMOVED lines=10> */
.L_x_526:
[----:B------:R-:W1:Y:S02]  /*1a1b0*/  MUFU.RCP R3, R28 ;  /* 0x0000001c00037308 */ /* 0x000e640000001000 */
[----:B-1----:R-:W-:-:S04]  /*1a1c0*/  FFMA R0, R28, R3, -1 ;  /* 0xbf8000001c007423 */ /* 0x002fc80000000003 */
[----:B------:R-:W-:-:S04]  /*1a1d0*/  FADD.FTZ R0, -R0, -RZ ;  /* 0x800000ff00007221 */ /* 0x000fc80000010100 */
[----:B------:R-:W-:-:S07]  /*1a1e0*/  FFMA R42, R3, R0, R3 ;  /* 0x00000000032a7223 */ /* 0x000fce0000000003 */
.L_x_527:
[----:B------:R-:W-:Y:S05]  /*1a1f0*/  BSYNC B1 ;  /* 0x0000000000017941 */ /* 0x000fea0003800000 */
.L_x_525:
        /* <DEDUP_REMOVED lines=10> */
.L_x_529:
[----:B------:R-:W1:Y:S02]  /*1a2a0*/  MUFU.RCP R0, R31 ;  /* 0x0000001f00007308 */ /* 0x000e640000001000 */
[----:B-1----:R-:W-:-:S04]  /*1a2b0*/  FFMA R2, R31, R0, -1 ;  /* 0xbf8000001f027423 */ /* 0x002fc80000000000 */
[----:B------:R-:W-:-:S04]  /*1a2c0*/  FADD.FTZ R27, -R2, -RZ ;  /* 0x800000ff021b7221 */ /* 0x000fc80000010100 */
[----:B------:R-:W-:-:S07]  /*1a2d0*/  FFMA R27, R0, R27, R0 ;  /* 0x0000001b001b7223 */ /* 0x000fce0000000000 */
.L_x_530:
[----:B------:R-:W-:Y:S05]  /*1a2e0*/  BSYNC B1 ;  /* 0x0000000000017941 */ /* 0x000fea0003800000 */
.L_x_528:
        /* <DEDUP_REMOVED lines=10> */
.L_x_532:
[----:B------:R-:W1:Y:S02]  /*1a390*/  MUFU.RCP R3, R34 ;  /* 0x0000002200037308 */ /* 0x000e640000001000 */
[----:B-1----:R-:W-:-:S04]  /*1a3a0*/  FFMA R0, R34, R3, -1 ;  /* 0xbf80000022007423 */ /* 0x002fc80000000003 */
[----:B------:R-:W-:-:S04]  /*1a3b0*/  FADD.FTZ R0, -R0, -RZ ;  /* 0x800000ff00007221 */ /* 0x000fc80000010100 */
[----:B------:R-:W-:-:S07]  /*1a3c0*/  FFMA R28, R3, R0, R3 ;  /* 0x00000000031c7223 */ /* 0x000fce0000000003 */
.L_x_533:
[----:B------:R-:W-:Y:S05]  /*1a3d0*/  BSYNC B1 ;  /* 0x0000000000017941 */ /* 0x000fea0003800000 */
.L_x_531:
        /* <DEDUP_REMOVED lines=10> */
.L_x_535:
[----:B------:R-:W1:Y:S02]  /*1a480*/  MUFU.RCP R31, R36 ;  /* 0x00000024001f7308 */ /* 0x000e640000001000 */
[----:B-1----:R-:W-:-:S04]  /*1a490*/  FFMA R0, R36, R31, -1 ;  /* 0xbf80000024007423 */ /* 0x002fc8000000001f */
[----:B------:R-:W-:-:S04]  /*1a4a0*/  FADD.FTZ R0, -R0, -RZ ;  /* 0x800000ff00007221 */ /* 0x000fc80000010100 */
[----:B------:R-:W-:-:S07]  /*1a4b0*/  FFMA R31, R31, R0, R31 ;  /* 0x000000001f1f7223 */ /* 0x000fce000000001f */
.L_x_536:
[----:B------:R-:W-:Y:S05]  /*1a4c0*/  BSYNC B1 ;  /* 0x0000000000017941 */ /* 0x000fea0003800000 */
.L_x_534:
        /* <DEDUP_REMOVED lines=10> */
.L_x_538:
[----:B------:R-:W1:Y:S02]  /*1a570*/  MUFU.RCP R3, R38 ;  /* 0x0000002600037308 */ /* 0x000e640000001000 */
[----:B-1----:R-:W-:-:S04]  /*1a580*/  FFMA R0, R38, R3, -1 ;  /* 0xbf80000026007423 */ /* 0x002fc80000000003 */
[----:B------:R-:W-:-:S04]  /*1a590*/  FADD.FTZ R0, -R0, -RZ ;  /* 0x800000ff00007221 */ /* 0x000fc80000010100 */
[----:B------:R-:W-:-:S07]  /*1a5a0*/  FFMA R34, R3, R0, R3 ;  /* 0x0000000003227223 */ /* 0x000fce0000000003 */
.L_x_539:
[----:B------:R-:W-:Y:S05]  /*1a5b0*/  BSYNC B1 ;  /* 0x0000000000017941 */ /* 0x000fea0003800000 */
.L_x_537:
        /* <DEDUP_REMOVED lines=10> */
.L_x_541:
[----:B------:R-:W1:Y:S02]  /*1a660*/  MUFU.RCP R0, R41 ;  /* 0x0000002900007308 */ /* 0x000e640000001000 */
[----:B-1----:R-:W-:-:S04]  /*1a670*/  FFMA R2, R41, R0, -1 ;  /* 0xbf80000029027423 */ /* 0x002fc80000000000 */
[----:B------:R-:W-:-:S04]  /*1a680*/  FADD.FTZ R35, -R2, -RZ ;  /* 0x800000ff02237221 */ /* 0x000fc80000010100 */
[----:B------:R-:W-:-:S07]  /*1a690*/  FFMA R35, R0, R35, R0 ;  /* 0x0000002300237223 */ /* 0x000fce0000000000 */
.L_x_542:
[----:B------:R-:W-:Y:S05]  /*1a6a0*/  BSYNC B1 ;  /* 0x0000000000017941 */ /* 0x000fea0003800000 */
.L_x_540:
        /* <DEDUP_REMOVED lines=10> */
.L_x_544:
[----:B------:R-:W1:Y:S02]  /*1a750*/  MUFU.RCP R36, R13 ;  /* 0x0000000d00247308 */ /* 0x000e640000001000 */
[----:B-1----:R-:W-:-:S04]  /*1a760*/  FFMA R0, R13, R36, -1 ;  /* 0xbf8000000d007423 */ /* 0x002fc80000000024 */
[----:B------:R-:W-:-:S04]  /*1a770*/  FADD.FTZ R3, -R0, -RZ ;  /* 0x800000ff00037221 */ /* 0x000fc80000010100 */
[----:B------:R-:W-:-:S07]  /*1a780*/  FFMA R36, R36, R3, R36 ;  /* 0x0000000324247223 */ /* 0x000fce0000000024 */
.L_x_545:
[----:B------:R-:W-:Y:S05]  /*1a790*/  BSYNC B1 ;  /* 0x0000000000017941 */ /* 0x000fea0003800000 */
.L_x_543:
        /* <DEDUP_REMOVED lines=10> */
.L_x_547:
[----:B------:R-:W1:Y:S02]  /*1a840*/  MUFU.RCP R13, R14 ;  /* 0x0000000e000d7308 */ /* 0x000e640000001000 */
[----:B-1----:R-:W-:-:S04]  /*1a850*/  FFMA R0, R14, R13, -1 ;  /* 0xbf8000000e007423 */ /* 0x002fc8000000000d */
[----:B------:R-:W-:-:S04]  /*1a860*/  FADD.FTZ R0, -R0, -RZ ;  /* 0x800000ff00007221 */ /* 0x000fc80000010100 */
[----:B------:R-:W-:-:S07]  /*1a870*/  FFMA R13, R13, R0, R13 ;  /* 0x000000000d0d7223 */ /* 0x000fce000000000d */
.L_x_548:
[----:B------:R-:W-:Y:S05]  /*1a880*/  BSYNC B1 ;  /* 0x0000000000017941 */ /* 0x000fea0003800000 */
.L_x_546:
        /* <DEDUP_REMOVED lines=10> */
.L_x_550:
[----:B------:R-:W1:Y:S02]  /*1a930*/  MUFU.RCP R14, R15 ;  /* 0x0000000f000e7308 */ /* 0x000e640000001000 */
[----:B-1----:R-:W-:-:S04]  /*1a940*/  FFMA R0, R15, R14, -1 ;  /* 0xbf8000000f007423 */ /* 0x002fc8000000000e */
[----:B------:R-:W-:-:S04]  /*1a950*/  FADD.FTZ R3, -R0, -RZ ;  /* 0x800000ff00037221 */ /* 0x000fc80000010100 */
[----:B------:R-:W-:-:S07]  /*1a960*/  FFMA R14, R14, R3, R14 ;  /* 0x000000030e0e7223 */ /* 0x000fce000000000e */
.L_x_551:
[----:B------:R-:W-:Y:S05]  /*1a970*/  BSYNC B1 ;  /* 0x0000000000017941 */ /* 0x000fea0003800000 */
.L_x_549:
        /* <DEDUP_REMOVED lines=10> */
.L_x_553:
[----:B------:R-:W1:Y:S02]  /*1aa20*/  MUFU.RCP R15, R24 ;  /* 0x00000018000f7308 */ /* 0x000e640000001000 */
[----:B-1----:R-:W-:-:S04]  /*1aa30*/  FFMA R0, R24, R15, -1 ;  /* 0xbf80000018007423 */ /* 0x002fc8000000000f */
[----:B------:R-:W-:-:S04]  /*1aa40*/  FADD.FTZ R0, -R0, -RZ ;  /* 0x800000ff00007221 */ /* 0x000fc80000010100 */
[----:B------:R-:W-:-:S07]  /*1aa50*/  FFMA R15, R15, R0, R15 ;  /* 0x000000000f0f7223 */ /* 0x000fce000000000f */
.L_x_554:
[----:B------:R-:W-:Y:S05]  /*1aa60*/  BSYNC B1 ;  /* 0x0000000000017941 */ /* 0x000fea0003800000 */
.L_x_552:
        /* <DEDUP_REMOVED lines=10> */
.L_x_556:
[----:B------:R-:W1:Y:S02]  /*1ab10*/  MUFU.RCP R3, R26 ;  /* 0x0000001a00037308 */ /* 0x000e640000001000 */
[----:B-1----:R-:W-:-:S04]  /*1ab20*/  FFMA R0, R26, R3, -1 ;  /* 0xbf8000001a007423 */ /* 0x002fc80000000003 */
[----:B------:R-:W-:-:S04]  /*1ab30*/  FADD.FTZ R0, -R0, -RZ ;  /* 0x800000ff00007221 */ /* 0x000fc80000010100 */
[----:B------:R-:W-:-:S07]  /*1ab40*/  FFMA R38, R3, R0, R3 ;  /* 0x0000000003267223 */ /* 0x000fce0000000003 */
.L_x_557:
[----:B------:R-:W-:Y:S05]  /*1ab50*/  BSYNC B1 ;  /* 0x0000000000017941 */ /* 0x000fea0003800000 */
.L_x_555:
        /* <DEDUP_REMOVED lines=10> */
.L_x_559:
[----:B------:R-:W1:Y:S02]  /*1ac00*/  MUFU.RCP R0, R29 ;  /* 0x0000001d00007308 */ /* 0x000e640000001000 */
[----:B-1----:R-:W-:-:S04]  /*1ac10*/  FFMA R2, R29, R0, -1 ;  /* 0xbf8000001d027423 */ /* 0x002fc80000000000 */
[----:B------:R-:W-:-:S04]  /*1ac20*/  FADD.FTZ R37, -R2, -RZ ;  /* 0x800000ff02257221 */ /* 0x000fc80000010100 */
[----:B------:R-:W-:-:S07]  /*1ac30*/  FFMA R37, R0, R37, R0 ;  /* 0x0000002500257223 */ /* 0x000fce0000000000 */
.L_x_560:
[----:B------:R-:W-:Y:S05]  /*1ac40*/  BSYNC B1 ;  /* 0x0000000000017941 */ /* 0x000fea0003800000 */
.L_x_558:
        /* <DEDUP_REMOVED lines=8> */
.L_x_561:
[----:B------:R-:W1:Y:S02]  /*1acd0*/  MUFU.RCP R3, R30 ;  /* 0x0000001e00037308 */ /* 0x000e640000001000 */
[----:B-1----:R-:W-:-:S04]  /*1ace0*/  FFMA R0, R30, R3, -1 ;  /* 0xbf8000001e007423 */ /* 0x002fc80000000003 */
[----:B------:R-:W-:-:S04]  /*1acf0*/  FADD.FTZ R0, -R0, -RZ ;  /* 0x800000ff00007221 */ /* 0x000fc80000010100 */
[----:B------:R-:W-:-:S07]  /*1ad00*/  FFMA R0, R3, R0, R3 ;  /* 0x0000000003007223 */ /* 0x000fce0000000003 */
.L_x_562:
        /* <DEDUP_REMOVED lines=29> */
.L_x_564:
[----:B------:R-:W-:Y:S05]  /*1aee0*/  BSYNC B0 ;  /* 0x0000000000007941 */ /* 0x000fea0003800000 */
.L_x_563:
[----:B------:R-:W-:Y:S06]  /*1aef0*/  BAR.SYNC.DEFER_BLOCKING 0x1, 0x100 ;  /* 0x0044000000007b1d */ /* 0x000fec0000010000 */
[----:B------:R-:W-:Y:S04]  /*1af00*/  BSSY B0, `(.L_x_565) ;  /* 0x0000009000007945 */ /* 0x000fe80003800000 */
[----:B------:R-:W-:Y:S05]  /*1af10*/  @P0 BRA `(.L_x_566) ;  /* 0x00000000001c0947 */ /* 0x000fea0003800000 */
[----:B------:R-:W-:-:S13]  /*1af20*/  ISETP.NE.AND P2, PT, R155, 0x3, PT ;  /* 0x000000039b00780c */ /* 0x000fda0003f45270 */
[----:B------:R-:W-:Y:S05]  /*1af30*/  @!P2 BRA `(.L_x_567) ;  /* 0x000000000004a947 */ /* 0x000fea0003800000 */
[----:B------:R-:W-:Y:S01]  /*1af40*/  BPT.TRAP 0x1 ;  /* 0x000000040000795c */ /* 0x000fe20000300000 */
.L_x_567:
[----:B------:R-:W-:-:S04]  /*1af50*/  ULEA UR4, UR5, UR49, 0x3 ;  /* 0x0000003105047291 */ /* 0x000fc8000f8e183f */
[----:B------:R-:W-:-:S04]  /*1af60*/  UIADD3 UR4, UR4, 0x50, URZ ;  /* 0x0000005004047890 */ /* 0x000fc8000fffe03f */
[----:B------:R-:W-:-:S09]  /*1af70*/  UPRMT UR4, UR48, 0x654, UR4 ;  /* 0x0000065430047896 */ /* 0x000fd20008000004 */
[----:B------:R-:W-:Y:S03]  /*1af80*/  SYNCS.ARRIVE.TRANS64.RED.A1T0 RZ, [UR4], RZ ;  /* 0x000000ffffff79a7 */ /* 0x000fe60008100404 */
.L_x_566:
[----:B------:R-:W-:Y:S05]  /*1af90*/  BSYNC B0 ;  /* 0x0000000000007941 */ /* 0x000fea0003800000 */
.L_x_565:
        /* <DEDUP_REMOVED lines=8> */
.L_x_570:
        /* <DEDUP_REMOVED lines=8> */
.L_x_1130:
[----:B------:R-:W-:Y:S05]  /*1b0a0*/  BSYNC B1 ;  /* 0x0000000000017941 */ /* 0x000fea0003800000 */
.L_x_571:
        /* <DEDUP_REMOVED lines=9> */
[C---:B--2---:R-:W-:Y:S01]  /*1b140*/  IMAD.U32 R29, R5.reuse, 0x10000, RZ ;  /* 0x00010000051d7824 */ /* 0x044fe200078e00ff */
        /* <DEDUP_REMOVED lines=28> */
.L_x_573:
[----:B------:R-:W-:Y:S02]  /*1b310*/  LOP3.LUT R9, R9, R24, RZ, 0x3c, !PT ;  /* 0x0000001809097212 */ /* 0x000fe400078e3cff */
[----:B------:R-:W-:-:S07]  /*1b320*/  SEL R4, R2, RZ, P3 ;  /* 0x000000ff02047207 */ /* 0x000fce0001800000 */
.L_x_569:
[----:B------:R-:W-:Y:S05]  /*1b330*/  BSYNC B0 ;  /* 0x0000000000007941 */ /* 0x000fea0003800000 */
.L_x_568:
[----:B-1----:R-:W-:Y:S01]  /*1b340*/  MOV R0, 0x3bbb989d ;  /* 0x3bbb989d00007802 */ /* 0x002fe20000000f00 */
[C---:B------:R-:W-:Y:S01]  /*1b350*/  FFMA R15, R17.reuse, R88, R154 ;  /* 0x00000058110f7223 */ /* 0x040fe2000000009a */
[----:B------:R-:W-:Y:S01]  /*1b360*/  MOV R2, 0x437c0000 ;  /* 0x437c000000027802 */ /* 0x000fe20000000f00 */
[C---:B------:R-:W-:Y:S01]  /*1b370*/  FFMA R89, R17.reuse, R89, R153 ;  /* 0x0000005911597223 */ /* 0x040fe20000000099 */
[----:B------:R-:W-:Y:S01]  /*1b380*/  FFMA R27, R17, R90, R23 ;  /* 0x0000005a111b7223 */ /* 0x000fe20000000017 */
[-C--:B------:R-:W-:Y:S01]  /*1b390*/  FFMA.SAT R3, -R15, R0.reuse, 0.5 ;  /* 0x3f0000000f037423 */ /* 0x080fe20000002100 */
[----:B------:R-:W-:Y:S01]  /*1b3a0*/  FFMA R91, R17, R91, R152 ;  /* 0x0000005b115b7223 */ /* 0x000fe20000000098 */
[-C--:B------:R-:W-:Y:S01]  /*1b3b0*/  FFMA.SAT R13, -R89, R0.reuse, 0.5 ;  /* 0x3f000000590d7423 */ /* 0x080fe20000002100 */
[----:B------:R-:W-:Y:S01]  /*1b3c0*/  FFMA.SAT R25, -R27, R0, 0.5 ;  /* 0x3f0000001b197423 */ /* 0x000fe20000002100 */
[----:B------:R-:W-:Y:S01]  /*1b3d0*/  FFMA.RM R3, R3, R2, 12582913 ;  /* 0x4b40000103037423 */ /* 0x000fe20000004002 */
[----:B------:R-:W-:Y:S01]  /*1b3e0*/  FFMA.SAT R29, -R91, R0, 0.5 ;  /* 0x3f0000005b1d7423 */ /* 0x000fe20000002100 */
[----:B------:R-:W-:Y:S01]  /*1b3f0*/  FFMA.RM R13, R13, R2, 12582913 ;  /* 0x4b4000010d0d7423 */ /* 0x000fe20000004002 */
[----:B------:R-:W-:Y:S01]  /*1b400*/  FFMA R31, R17, R92, R21 ;  /* 0x0000005c111f7223 */ /* 0x000fe20000000015 */
[----:B------:R-:W-:Y:S01]  /*1b410*/  FADD R14, R3, -12583039 ;  /* 0xcb40007f030e7421 */ /* 0x000fe20000000000 */
[----:B------:R-:W-:Y:S01]  /*1b420*/  FFMA R33, R17, R94, R19 ;  /* 0x0000005e11217223 */ /* 0x000fe20000000013 */
[----:B------:R-:W-:Y:S01]  /*1b430*/  FADD R24, R13, -12583039 ;  /* 0xcb40007f0d187421 */ /* 0x000fe20000000000 */
[----:B------:R-:W-:Y:S01]  /*1b440*/  FFMA R95, R17, R95, R20 ;  /* 0x0000005f115f7223 */ /* 0x000fe20000000014 */
[----:B------:R-:W-:Y:S01]  /*1b450*/  FFMA R14, -R15, 1.4426950216293334961, -R14 ;  /* 0x3fb8aa3b0f0e7823 */ /* 0x000fe2000000090e */
[----:B------:R-:W-:Y:S01]  /*1b460*/  FFMA.SAT R35, -R33, R0, 0.5 ;  /* 0x3f00000021237423 */ /* 0x000fe20000002100 */
[----:B------:R-:W-:Y:S01]  /*1b470*/  FFMA R24, -R89, 1.4426950216293334961, -R24 ;  /* 0x3fb8aa3b59187823 */ /* 0x000fe20000000918 */
[----:B------:R-:W-:Y:S01]  /*1b480*/  FFMA R93, R17, R93, R22 ;  /* 0x0000005d115d7223 */ /* 0x000fe20000000016 */
[----:B------:R-:W-:Y:S01]  /*1b490*/  FFMA R15, -R15, 1.925963033500011079e-08, R14 ;  /* 0x32a570600f0f7823 */ /* 0x000fe2000000010e */
[-C--:B------:R-:W-:Y:S01]  /*1b4a0*/  FFMA.RM R14, R25, R2.reuse, 12582913 ;  /* 0x4b400001190e7423 */ /* 0x080fe20000004002 */
[----:B------:R-:W-:Y:S01]  /*1b4b0*/  FFMA R25, -R89, 1.925963033500011079e-08, R24 ;  /* 0x32a5706059197823 */ /* 0x000fe20000000118 */
[----:B------:R-:W-:Y:S01]  /*1b4c0*/  FFMA.RM R24, R29, R2, 12582913 ;  /* 0x4b4000011d187423 */ /* 0x000fe20000004002 */
[----:B------:R-:W-:Y:S01]  /*1b4d0*/  FFMA.SAT R29, -R31, R0, 0.5 ;  /* 0x3f0000001f1d7423 */ /* 0x000fe20000002100 */
[----:B------:R-:W-:Y:S01]  /*1b4e0*/  FADD R26, R14, -12583039 ;  /* 0xcb40007f0e1a7421 */ /* 0x000fe20000000000 */
[----:B------:R-:W-:Y:S01]  /*1b4f0*/  FFMA.RM R37, R35, R2, 12582913 ;  /* 0x4b40000123257423 */ /* 0x000fe20000004002 */
[C---:B------:R-:W-:Y:S01]  /*1b500*/  FFMA R97, R17.reuse, R97, R12 ;  /* 0x0000006111617223 */ /* 0x040fe2000000000c */
[----:B------:R-:W-:Y:S01]  /*1b510*/  FFMA R101, R17, R101, R7 ;  /* 0x0000006511657223 */ /* 0x000fe20000000007 */
[----:B------:R-:W-:Y:S01]  /*1b520*/  FFMA R26, -R27, 1.4426950216293334961, -R26 ;  /* 0x3fb8aa3b1b1a7823 */ /* 0x000fe2000000091a */
[----:B------:R-:W-:Y:S01]  /*1b530*/  FADD R38, R37, -12583039 ;  /* 0xcb40007f25267421 */ /* 0x000fe20000000000 */
[----:B------:R-:W-:Y:S01]  /*1b540*/  FADD R28, R24, -12583039 ;  /* 0xcb40007f181c7421 */ /* 0x000fe20000000000 */
[----:B------:R-:W-:Y:S01]  /*1b550*/  FFMA.SAT R51, -R101, R0, 0.5 ;  /* 0x3f00000065337423 */ /* 0x000fe20000002100 */
[----:B------:R-:W-:Y:S01]  /*1b560*/  FFMA R27, -R27, 1.925963033500011079e-08, R26 ;  /* 0x32a570601b1b7823 */ /* 0x000fe2000000011a */
[----:B------:R-:W-:Y:S01]  /*1b570*/  FFMA.RM R26, R29, R2, 12582913 ;  /* 0x4b4000011d1a7423 */ /* 0x000fe20000004002 */
[----:B------:R-:W-:Y:S01]  /*1b580*/  FFMA R38, -R33, 1.4426950216293334961, -R38 ;  /* 0x3fb8aa3b21267823 */ /* 0x000fe20000000926 */
[----:B------:R-:W-:Y:S01]  /*1b590*/  FFMA.SAT R29, -R93, R0, 0.5 ;  /* 0x3f0000005d1d7423 */ /* 0x000fe20000002100 */
[----:B------:R-:W-:Y:S01]  /*1b5a0*/  FFMA R99, R17, R99, R10 ;  /* 0x0000006311637223 */ /* 0x000fe2000000000a */
[----:B------:R-:W-:Y:S01]  /*1b5b0*/  FADD R30, R26, -12583039 ;  /* 0xcb40007f1a1e7421 */ /* 0x000fe20000000000 */
[----:B------:R-:W-:Y:S01]  /*1b5c0*/  FFMA R38, -R33, 1.925963033500011079e-08, R38 ;  /* 0x32a5706021267823 */ /* 0x000fe20000000126 */
[----:B------:R-:W-:Y:S01]  /*1b5d0*/  FFMA R33, R17, R98, R11 ;  /* 0x0000006211217223 */ /* 0x000fe2000000000b */
[----:B------:R-:W-:Y:S01]  /*1b5e0*/  FFMA.RM R29, R29, R2, 12582913 ;  /* 0x4b4000011d1d7423 */ /* 0x000fe20000004002 */
[----:B------:R-:W-:Y:S01]  /*1b5f0*/  FFMA R30, -R31, 1.4426950216293334961, -R30 ;  /* 0x3fb8aa3b1f1e7823 */ /* 0x000fe2000000091e */
[----:B------:R-:W-:Y:S01]  /*1b600*/  FFMA R103, R17, R103, R5 ;  /* 0x0000006711677223 */ /* 0x000fe20000000005 */
[-C--:B------:R-:W-:Y:S01]  /*1b610*/  FFMA.SAT R43, -R33, R0.reuse, 0.5 ;  /* 0x3f000000212b7423 */ /* 0x080fe20000002100 */
[----:B------:R-:W-:Y:S01]  /*1b620*/  FADD R36, R29, -12583039 ;  /* 0xcb40007f1d247421 */ /* 0x000fe20000000000 */
[----:B------:R-:W-:Y:S01]  /*1b630*/  FFMA R34, -R31, 1.925963033500011079e-08, R30 ;  /* 0x32a570601f227823 */ /* 0x000fe2000000011e */
[----:B------:R-:W-:Y:S01]  /*1b640*/  FFMA.SAT R31, -R95, R0, 0.5 ;  /* 0x3f0000005f1f7423 */ /* 0x000fe20000002100 */
[-C--:B------:R-:W-:Y:S01]  /*1b650*/  FFMA.RM R45, R43, R2.reuse, 12582913 ;  /* 0x4b4000012b2d7423 */ /* 0x080fe20000004002 */
[----:B------:R-:W-:Y:S01]  /*1b660*/  FFMA R36, -R93, 1.4426950216293334961, -R36 ;  /* 0x3fb8aa3b5d247823 */ /* 0x000fe20000000924 */
[-C--:B------:R-:W-:Y:S01]  /*1b670*/  FFMA.RM R51, R51, R2.reuse, 12582913 ;  /* 0x4b40000133337423 */ /* 0x080fe20000004002 */
[----:B------:R-:W-:Y:S01]  /*1b680*/  FFMA.RM R30, R31, R2, 12582913 ;  /* 0x4b4000011f1e7423 */ /* 0x000fe20000004002 */
[----:B------:R-:W-:Y:S01]  /*1b690*/  FFMA R31, R17, R96, R18 ;  /* 0x00000060111f7223 */ /* 0x000fe20000000012 */
[----:B------:R-:W-:Y:S01]  /*1b6a0*/  FADD R46, R45, -12583039 ;  /* 0xcb40007f2d2e7421 */ /* 0x000fe20000000000 */
[----:B------:R-:W-:Y:S01]  /*1b6b0*/  FFMA R36, -R93, 1.925963033500011079e-08, R36 ;  /* 0x32a570605d247823 */ /* 0x000fe20000000124 */
[----:B------:R-:W-:Y:S01]  /*1b6c0*/  FADD R40, R30, -12583039 ;  /* 0xcb40007f1e287421 */ /* 0x000fe20000000000 */
[----:B------:R-:W-:Y:S01]  /*1b6d0*/  FFMA.SAT R39, -R31, R0, 0.5 ;  /* 0x3f0000001f277423 */ /* 0x000fe20000002100 */
[----:B------:R-:W-:Y:S01]  /*1b6e0*/  FFMA R46, -R33, 1.4426950216293334961, -R46 ;  /* 0x3fb8aa3b212e7823 */ /* 0x000fe2000000092e */
[----:B------:R1:W-:Y:S01]  /*1b6f0*/  MUFU.EX2 R35, R36 ;  /* 0x0000002400237308 */ /* 0x0003e20000000800 */
[----:B------:R-:W-:Y:S01]  /*1b700*/  FFMA R40, -R95, 1.4426950216293334961, -R40 ;  /* 0x3fb8aa3b5f287823 */ /* 0x000fe20000000928 */
[----:B------:R-:W-:Y:S01]  /*1b710*/  FFMA.RM R41, R39, R2, 12582913 ;  /* 0x4b40000127297423 */ /* 0x000fe20000004002 */
[----:B------:R-:W-:Y:S01]  /*1b720*/  FFMA.SAT R39, -R97, R0, 0.5 ;  /* 0x3f00000061277423 */ /* 0x000fe20000002100 */
[----:B------:R-:W-:Y:S01]  /*1b730*/  FFMA R46, -R33, 1.925963033500011079e-08, R46 ;  /* 0x32a57060212e7823 */ /* 0x000fe2000000012e */
[----:B------:R-:W-:Y:S01]  /*1b740*/  FFMA R40, -R95, 1.925963033500011079e-08, R40 ;  /* 0x32a570605f287823 */ /* 0x000fe20000000128 */
[----:B------:R-:W-:Y:S01]  /*1b750*/  FADD R42, R41, -12583039 ;  /* 0xcb40007f292a7421 */ /* 0x000fe20000000000 */
[----:B------:R-:W-:Y:S01]  /*1b760*/  FFMA R33, R17, R102, R6 ;  /* 0x0000006611217223 */ /* 0x000fe20000000006 */
[----:B------:R-:W2:Y:S01]  /*1b770*/  MUFU.EX2 R15, R15 ;  /* 0x0000000f000f7308 */ /* 0x000ea20000000800 */
[----:B-1----:R-:W-:Y:S01]  /*1b780*/  FFMA.RM R36, R39, R2, 12582913 ;  /* 0x4b40000127247423 */ /* 0x002fe20000004002 */
[----:B------:R-:W-:Y:S01]  /*1b790*/  FFMA R42, -R31, 1.4426950216293334961, -R42 ;  /* 0x3fb8aa3b1f2a7823 */ /* 0x000fe2000000092a */
[----:B------:R-:W-:Y:S01]  /*1b7a0*/  FFMA R28, -R91, 1.4426950216293334961, -R28 ;  /* 0x3fb8aa3b5b1c7823 */ /* 0x000fe2000000091c */
[----:B------:R-:W-:Y:S01]  /*1b7b0*/  FFMA.SAT R47, -R99, R0, 0.5 ;  /* 0x3f000000632f7423 */ /* 0x000fe20000002100 */
[----:B------:R-:W-:Y:S01]  /*1b7c0*/  FADD R44, R36, -12583039 ;  /* 0xcb40007f242c7421 */ /* 0x000fe20000000000 */
[----:B------:R-:W-:Y:S01]  /*1b7d0*/  FFMA R42, -R31, 1.925963033500011079e-08, R42 ;  /* 0x32a570601f2a7823 */ /* 0x000fe2000000012a */
[----:B------:R-:W-:Y:S01]  /*1b7e0*/  FFMA R31, R17, R100, R8 ;  /* 0x00000064111f7223 */ /* 0x000fe20000000008 */
[----:B------:R1:W-:Y:S01]  /*1b7f0*/  MUFU.EX2 R39, R40 ;  /* 0x0000002800277308 */ /* 0x0003e20000000800 */
[-C--:B------:R-:W-:Y:S01]  /*1b800*/  FFMA.SAT R53, -R103, R0.reuse, 0.5 ;  /* 0x3f00000067357423 */ /* 0x080fe20000002100 */
[----:B------:R-:W-:Y:S01]  /*1b810*/  FFMA R28, -R91, 1.925963033500011079e-08, R28 ;  /* 0x32a570605b1c7823 */ /* 0x000fe2000000011c */
[----:B------:R-:W-:Y:S01]  /*1b820*/  FFMA.SAT R49, -R31, R0, 0.5 ;  /* 0x3f0000001f317423 */ /* 0x000fe20000002100 */
[-C--:B------:R-:W-:Y:S01]  /*1b830*/  FFMA.RM R47, R47, R2.reuse, 12582913 ;  /* 0x4b4000012f2f7423 */ /* 0x080fe20000004002 */
[----:B------:R-:W-:Y:S01]  /*1b840*/  FFMA R44, -R97, 1.4426950216293334961, -R44 ;  /* 0x3fb8aa3b612c7823 */ /* 0x000fe2000000092c */
[-C--:B------:R-:W-:Y:S01]  /*1b850*/  FFMA.RM R53, R53, R2.reuse, 12582913 ;  /* 0x4b40000135357423 */ /* 0x080fe20000004002 */
[----:B------:R-:W-:Y:S01]  /*1b860*/  SHF.L.U32 R14, R14, 0x17, RZ ;  /* 0x000000170e0e7819 */ /* 0x000fe200000006ff */
[----:B------:R-:W-:Y:S01]  /*1b870*/  MUFU.EX2 R25, R25 ;  /* 0x0000001900197308 */ /* 0x000fe20000000800 */
[----:B-1----:R-:W-:Y:S01]  /*1b880*/  FFMA.RM R40, R49, R2, 12582913 ;  /* 0x4b40000131287423 */ /* 0x002fe20000004002 */
[----:B------:R-:W-:Y:S01]  /*1b890*/  FFMA.SAT R49, -R33, R0, 0.5 ;  /* 0x3f00000021317423 */ /* 0x000fe20000002100 */
[----:B------:R-:W-:Y:S01]  /*1b8a0*/  FADD R0, R51, -12583039 ;  /* 0xcb40007f33007421 */ /* 0x000fe20000000000 */
[----:B------:R-:W-:Y:S01]  /*1b8b0*/  FADD R48, R47, -12583039 ;  /* 0xcb40007f2f307421 */ /* 0x000fe20000000000 */
[----:B------:R-:W-:Y:S01]  /*1b8c0*/  FFMA R44, -R97, 1.925963033500011079e-08, R44 ;  /* 0x32a57060612c7823 */ /* 0x000fe2000000012c */
[----:B------:R-:W-:Y:S01]  /*1b8d0*/  FFMA.RM R50, R49, R2, 12582913 ;  /* 0x4b40000131327423 */ /* 0x000fe20000004002 */
[----:B------:R-:W-:Y:S01]  /*1b8e0*/  FFMA R0, -R101, 1.4426950216293334961, -R0 ;  /* 0x3fb8aa3b65007823 */ /* 0x000fe20000000900 */
[----:B------:R-:W1:Y:S01]  /*1b8f0*/  MUFU.EX2 R28, R28 ;  /* 0x0000001c001c7308 */ /* 0x000e620000000800 */
[----:B------:R-:W-:Y:S01]  /*1b900*/  FFMA R48, -R99, 1.4426950216293334961, -R48 ;  /* 0x3fb8aa3b63307823 */ /* 0x000fe20000000930 */
[----:B------:R-:W-:Y:S01]  /*1b910*/  FADD R2, R50, -12583039 ;  /* 0xcb40007f32027421 */ /* 0x000fe20000000000 */
[----:B------:R-:W-:Y:S01]  /*1b920*/  FFMA R101, -R101, 1.925963033500011079e-08, R0 ;  /* 0x32a5706065657823 */ /* 0x000fe20000000100 */
[----:B------:R-:W-:Y:S01]  /*1b930*/  SHF.L.U32 R0, R3, 0x17, RZ ;  /* 0x0000001703007819 */ /* 0x000fe200000006ff */
[----:B------:R-:W-:Y:S01]  /*1b940*/  FADD R52, R53, -12583039 ;  /* 0xcb40007f35347421 */ /* 0x000fe20000000000 */
[----:B------:R-:W-:Y:S01]  /*1b950*/  FFMA R2, -R33, 1.4426950216293334961, -R2 ;  /* 0x3fb8aa3b21027823 */ /* 0x000fe20000000902 */
[----:B------:R-:W-:Y:S01]  /*1b960*/  FFMA R48, -R99, 1.925963033500011079e-08, R48 ;  /* 0x32a5706063307823 */ /* 0x000fe20000000130 */
[----:B------:R3:W4:Y:S01]  /*1b970*/  MUFU.EX2 R43, R44 ;  /* 0x0000002c002b7308 */ /* 0x0007220000000800 */
[----:B--2---:R-:W-:Y:S01]  /*1b980*/  FFMA R55, R0, R15, 1 ;  /* 0x3f80000000377423 */ /* 0x004fe2000000000f */
[----:B------:R-:W-:Y:S01]  /*1b990*/  FFMA R33, -R33, 1.925963033500011079e-08, R2 ;  /* 0x32a5706021217823 */ /* 0x000fe20000000102 */
[----:B------:R-:W-:-:S02]  /*1b9a0*/  IMAD.SHL.U32 R2, R13, 0x800000, RZ ;  /* 0x008000000d027824 */ /* 0x000fc400078e00ff */
[C---:B------:R-:W-:Y:S01]  /*1b9b0*/  FFMA R52, -R103.reuse, 1.4426950216293334961, -R52 ;  /* 0x3fb8aa3b67347823 */ /* 0x040fe20000000934 */
[----:B------:R-:W-:Y:S01]  /*1b9c0*/  SHF.L.U32 R3, R24, 0x17, RZ ;  /* 0x0000001718037819 */ /* 0x000fe200000006ff */
[----:B------:R-:W-:Y:S01]  /*1b9d0*/  IMAD.SHL.U32 R24, R30, 0x800000, RZ ;  /* 0x008000001e187824 */ /* 0x000fe200078e00ff */
[----:B------:R-:W-:Y:S01]  /*1b9e0*/  SHF.L.U32 R13, R26, 0x17, RZ ;  /* 0x000000171a0d7819 */ /* 0x000fe200000006ff */
[----:B------:R-:W2:Y:S01]  /*1b9f0*/  MUFU.EX2 R27, R27 ;  /* 0x0000001b001b7308 */ /* 0x000ea20000000800 */
[----:B---3--:R-:W-:Y:S01]  /*1ba00*/  FADD R44, R40, -12583039 ;  /* 0xcb40007f282c7421 */ /* 0x008fe20000000000 */
[----:B------:R-:W-:Y:S01]  /*1ba10*/  FFMA R52, -R103, 1.925963033500011079e-08, R52 ;  /* 0x32a5706067347823 */ /* 0x000fe20000000134 */
[----:B-1----:R-:W-:Y:S01]  /*1ba20*/  FFMA R28, R3, R28, 1 ;  /* 0x3f800000031c7423 */ /* 0x002fe2000000001c */
[----:B------:R-:W-:Y:S01]  /*1ba30*/  SHF.L.U32 R15, R37, 0x17, RZ ;  /* 0x00000017250f7819 */ /* 0x000fe200000006ff */
[C---:B------:R-:W-:Y:S01]  /*1ba40*/  FFMA R44, -R31.reuse, 1.4426950216293334961, -R44 ;  /* 0x3fb8aa3b1f2c7823 */ /* 0x040fe2000000092c */
[----:B------:R-:W-:Y:S01]  /*1ba50*/  SHF.L.U32 R26, R36, 0x17, RZ ;  /* 0x00000017241a7819 */ /* 0x000fe200000006ff */
[----:B------:R-:W-:Y:S01]  /*1ba60*/  BSSY B1, `(.L_x_574) ;  /* 0x000002e000017945 */ /* 0x000fe20003800000 */
[----:B------:R1:W3:Y:S01]  /*1ba70*/  MUFU.EX2 R49, R48 ;  /* 0x0000003000317308 */ /* 0x0002e20000000800 */
[----:B------:R-:W-:Y:S01]  /*1ba80*/  FFMA R44, -R31, 1.925963033500011079e-08, R44 ;  /* 0x32a570601f2c7823 */ /* 0x000fe2000000012c */
[----:B------:R-:W-:Y:S01]  /*1ba90*/  SHF.L.U32 R30, R47, 0x17, RZ ;  /* 0x000000172f1e7819 */ /* 0x000fe200000006ff */
[----:B------:R-:W-:-:S02]  /*1baa0*/  IMAD.SHL.U32 R31, R40, 0x800000, RZ ;  /* 0x00800000281f7824 */ /* 0x000fc400078e00ff */
[----:B------:R-:W-:Y:S01]  /*1bab0*/  FFMA R24, R24, R39, 1 ;  /* 0x3f80000018187423 */ /* 0x000fe20000000027 */
[----:B----4-:R-:W-:Y:S02]  /*1bac0*/  FFMA R26, R26, R43, 1 ;  /* 0x3f8000001a1a7423 */ /* 0x010fe4000000002b */
[----:B------:R-:W4:Y:S01]  /*1bad0*/  MUFU.EX2 R34, R34 ;  /* 0x0000002200227308 */ /* 0x000f220000000800 */
[----:B-1----:R-:W-:Y:S01]  /*1bae0*/  FFMA R48, R2, R25, 1 ;  /* 0x3f80000002307423 */ /* 0x002fe20000000019 */
[----:B------:R-:W-:Y:S01]  /*1baf0*/  IADD3 R2, R55, 0x1800000, RZ ;  /* 0x0180000037027810 */ /* 0x000fe20007ffe0ff */
[----:B--2---:R-:W-:Y:S01]  /*1bb00*/  FFMA R27, R14, R27, 1 ;  /* 0x3f8000000e1b7423 */ /* 0x004fe2000000001b */
[----:B------:R-:W-:Y:S02]  /*1bb10*/  SHF.L.U32 R14, R29, 0x17, RZ ;  /* 0x000000171d0e7819 */ /* 0x000fe400000006ff */
[----:B------:R-:W-:Y:S02]  /*1bb20*/  LOP3.LUT R2, R2, 0x7f800000, RZ, 0xc0, !PT ;  /* 0x7f80000002027812 */ /* 0x000fe400078ec0ff */
[----:B------:R-:W1:Y:S01]  /*1bb30*/  MUFU.EX2 R38, R38 ;  /* 0x0000002600267308 */ /* 0x000e620000000800 */
[----:B------:R-:W-:Y:S01]  /*1bb40*/  FFMA R14, R14, R35, 1 ;  /* 0x3f8000000e0e7423 */ /* 0x000fe20000000023 */
[----:B------:R-:W-:Y:S01]  /*1bb50*/  ISETP.GT.U32.AND P2, PT, R2, 0x1ffffff, PT ;  /* 0x01ffffff0200780c */ /* 0x000fe20003f44070 */
[----:B---3--:R-:W-:Y:S01]  /*1bb60*/  FFMA R30, R30, R49, 1 ;  /* 0x3f8000001e1e7423 */ /* 0x008fe20000000031 */
[----:B------:R-:W-:-:S02]  /*1bb70*/  SHF.L.U32 R25, R41, 0x17, RZ ;  /* 0x0000001729197819 */ /* 0x000fc400000006ff */
[----:B------:R-:W-:Y:S02]  /*1bb80*/  SHF.L.U32 R29, R45, 0x17, RZ ;  /* 0x000000172d1d7819 */ /* 0x000fe400000006ff */
[----:B------:R-:W2:Y:S01]  /*1bb90*/  MUFU.EX2 R42, R42 ;  /* 0x0000002a002a7308 */ /* 0x000ea20000000800 */
[----:B----4-:R-:W-:Y:S01]  /*1bba0*/  FFMA R13, R13, R34, 1 ;  /* 0x3f8000000d0d7423 */ /* 0x010fe20000000022 */
[----:B------:R-:W-:Y:S02]  /*1bbb0*/  SHF.L.U32 R34, R50, 0x17, RZ ;  /* 0x0000001732227819 */ /* 0x000fe400000006ff */
[----:B------:R-:W-:-:S04]  /*1bbc0*/  SHF.L.U32 R35, R53, 0x17, RZ ;  /* 0x0000001735237819 */ /* 0x000fc800000006ff */
[----:B------:R-:W3:Y:S01]  /*1bbd0*/  MUFU.EX2 R46, R46 ;  /* 0x0000002e002e7308 */ /* 0x000ee20000000800 */
[----:B-1----:R-:W-:-:S07]  /*1bbe0*/  FFMA R15, R15, R38, 1 ;  /* 0x3f8000000f0f7423 */ /* 0x002fce0000000026 */
[----:B------:R-:W1:Y:S01]  /*1bbf0*/  MUFU.EX2 R44, R44 ;  /* 0x0000002c002c7308 */ /* 0x000e620000000800 */
[----:B--2---:R-:W-:-:S07]  /*1bc00*/  FFMA R25, R25, R42, 1 ;  /* 0x3f80000019197423 */ /* 0x004fce000000002a */
[----:B------:R-:W2:Y:S01]  /*1bc10*/  MUFU.EX2 R0, R101 ;  /* 0x0000006500007308 */ /* 0x000ea20000000800 */
[----:B---3--:R-:W-:-:S07]  /*1bc20*/  FFMA R29, R29, R46, 1 ;  /* 0x3f8000001d1d7423 */ /* 0x008fce000000002e */
[----:B------:R3:W4:Y:S01]  /*1bc30*/  MUFU.EX2 R3, R33 ;  /* 0x0000002100037308 */ /* 0x0007220000000800 */
[----:B-1----:R-:W-:-:S07]  /*1bc40*/  FFMA R31, R31, R44, 1 ;  /* 0x3f8000001f1f7423 */ /* 0x002fce000000002c */
[----:B------:R-:W1:Y:S01]  /*1bc50*/  MUFU.EX2 R52, R52 ;  /* 0x0000003400347308 */ /* 0x000e620000000800 */
[----:B---3--:R-:W-:-:S05]  /*1bc60*/  SHF.L.U32 R33, R51, 0x17, RZ ;  /* 0x0000001733217819 */ /* 0x008fca00000006ff */
[----:B--2---:R-:W-:Y:S01]  /*1bc70*/  FFMA R33, R33, R0, 1 ;  /* 0x3f80000021217423 */ /* 0x004fe20000000000 */
[----:B----4-:R-:W-:Y:S01]  /*1bc80*/  FFMA R34, R34, R3, 1 ;  /* 0x3f80000022227423 */ /* 0x010fe20000000003 */
[----:B-1----:R-:W-:Y:S01]  /*1bc90*/  FFMA R35, R35, R52, 1 ;  /* 0x3f80000023237423 */ /* 0x002fe20000000034 */
[----:B------:R-:W-:Y:S06]  /*1bca0*/  @P2 BRA `(.L_x_575) ;  /* 0x0000000000142947 */ /* 0x000fec0003800000 */
[----:B------:R-:W-:Y:S02]  /*1bcb0*/  MOV R0, R55 ;  /* 0x0000003700007202 */ /* 0x000fe40000000f00 */
[----:B------:R-:W-:-:S07]  /*1bcc0*/  MOV R2, 0x1bce0 ;  /* 0x0001bce000027802 */ /* 0x000fce0000000f00 */
[----:B------:R-:W-:Y:S05]  /*1bcd0*/  CALL.REL.NOINC `($__internal_0_$__cuda_sm20_rcp_rn_f32_slowpath) ;  /* 0x0000011800f07944 */ /* 0x000fea0003c00000 */
[----:B------:R-:W-:Y:S01]  /*1bce0*/  MOV R36, R0 ;  /* 0x0000000000247202 */ /* 0x000fe20000000f00 */
[----:B------:R-:W-:Y:S06]  /*1bcf0*/  BRA `(.L_x_576) ;  /* 0x0000000000107947 */ /* 0x000fec0003800000 */
.L_x_575:
[----:B------:R-:W1:Y:S02]  /*1bd00*/  MUFU.RCP R36, R55 ;  /* 0x0000003700247308 */ /* 0x000e640000001000 */
[----:B-1----:R-:W-:-:S04]  /*1bd10*/  FFMA R0, R55, R36, -1 ;  /* 0xbf80000037007423 */ /* 0x002fc80000000024 */
[----:B------:R-:W-:-:S04]  /*1bd20*/  FADD.FTZ R3, -R0, -RZ ;  /* 0x800000ff00037221 */ /* 0x000fc80000010100 */
[----:B------:R-:W-:-:S07]  /*1bd30*/  FFMA R36, R36, R3, R36 ;  /* 0x0000000324247223 */ /* 0x000fce0000000024 */
.L_x_576:
[----:B------:R-:W-:Y:S05]  /*1bd40*/  BSYNC B1 ;  /* 0x0000000000017941 */ /* 0x000fea0003800000 */
.L_x_574:
        /* <DEDUP_REMOVED lines=10> */
.L_x_578:
[----:B------:R-:W1:Y:S02]  /*1bdf0*/  MUFU.RCP R37, R48 ;  /* 0x0000003000257308 */ /* 0x000e640000001000 */
[----:B-1----:R-:W-:-:S04]  /*1be00*/  FFMA R0, R48, R37, -1 ;  /* 0xbf80000030007423 */ /* 0x002fc80000000025 */
[----:B------:R-:W-:-:S04]  /*1be10*/  FADD.FTZ R0, -R0, -RZ ;  /* 0x800000ff00007221 */ /* 0x000fc80000010100 */
[----:B------:R-:W-:-:S07]  /*1be20*/  FFMA R37, R37, R0, R37 ;  /* 0x0000000025257223 */ /* 0x000fce0000000025 */
.L_x_579:
[----:B------:R-:W-:Y:S05]  /*1be30*/  BSYNC B1 ;  /* 0x0000000000017941 */ /* 0x000fea0003800000 */
.L_x_577:
        /* <DEDUP_REMOVED lines=10> */
.L_x_581:
[----:B------:R-:W1:Y:S02]  /*1bee0*/  MUFU.RCP R38, R27 ;  /* 0x0000001b00267308 */ /* 0x000e640000001000 */
[----:B-1----:R-:W-:-:S04]  /*1bef0*/  FFMA R0, R27, R38, -1 ;  /* 0xbf8000001b007423 */ /* 0x002fc80000000026 */
[----:B------:R-:W-:-:S04]  /*1bf00*/  FADD.FTZ R3, -R0, -RZ ;  /* 0x800000ff00037221 */ /* 0x000fc80000010100 */
[----:B------:R-:W-:-:S07]  /*1bf10*/  FFMA R38, R38, R3, R38 ;  /* 0x0000000326267223 */ /* 0x000fce0000000026 */
.L_x_582:
[----:B------:R-:W-:Y:S05]  /*1bf20*/  BSYNC B1 ;  /* 0x0000000000017941 */ /* 0x000fea0003800000 */
.L_x_580:
        /* <DEDUP_REMOVED lines=10> */
.L_x_584:
[----:B------:R-:W1:Y:S02]  /*1bfd0*/  MUFU.RCP R27, R28 ;  /* 0x0000001c001b7308 */ /* 0x000e640000001000 */
[----:B-1----:R-:W-:-:S04]  /*1bfe0*/  FFMA R0, R28, R27, -1 ;  /* 0xbf8000001c007423 */ /* 0x002fc8000000001b */
[----:B------:R-:W-:-:S04]  /*1bff0*/  FADD.FTZ R0, -R0, -RZ ;  /* 0x800000ff00007221 */ /* 0x000fc80000010100 */
[----:B------:R-:W-:-:S07]  /*1c000*/  FFMA R27, R27, R0, R27 ;  /* 0x000000001b1b7223 */ /* 0x000fce000000001b */
.L_x_585:
[----:B------:R-:W-:Y:S05]  /*1c010*/  BSYNC B1 ;  /* 0x0000000000017941 */ /* 0x000fea0003800000 */
.L_x_583:
        /* <DEDUP_REMOVED lines=10> */
.L_x_587:
[----:B------:R-:W1:Y:S02]  /*1c0c0*/  MUFU.RCP R28, R13 ;  /* 0x0000000d001c7308 */ /* 0x000e640000001000 */
[----:B-1----:R-:W-:-:S04]  /*1c0d0*/  FFMA R0, R13, R28, -1 ;  /* 0xbf8000000d007423 */ /* 0x002fc8000000001c */
[----:B------:R-:W-:-:S04]  /*1c0e0*/  FADD.FTZ R3, -R0, -RZ ;  /* 0x800000ff00037221 */ /* 0x000fc80000010100 */
[----:B------:R-:W-:-:S07]  /*1c0f0*/  FFMA R28, R28, R3, R28 ;  /* 0x000000031c1c7223 */ /* 0x000fce000000001c */
.L_x_588:
[----:B------:R-:W-:Y:S05]  /*1c100*/  BSYNC B1 ;  /* 0x0000000000017941 */ /* 0x000fea0003800000 */
.L_x_586:
        /* <DEDUP_REMOVED lines=10> */
.L_x_590:
[----:B------:R-:W1:Y:S02]  /*1c1b0*/  MUFU.RCP R13, R14 ;  /* 0x0000000e000d7308 */ /* 0x000e640000001000 */
[----:B-1----:R-:W-:-:S04]  /*1c1c0*/  FFMA R0, R14, R13, -1 ;  /* 0xbf8000000e007423 */ /* 0x002fc8000000000d */
[----:B------:R-:W-:-:S04]  /*1c1d0*/  FADD.FTZ R0, -R0, -RZ ;  /* 0x800000ff00007221 */ /* 0x000fc80000010100 */
[----:B------:R-:W-:-:S07]  /*1c1e0*/  FFMA R13, R13, R0, R13 ;  /* 0x000000000d0d7223 */ /* 0x000fce000000000d */
.L_x_591:
[----:B------:R-:W-:Y:S05]  /*1c1f0*/  BSYNC B1 ;  /* 0x0000000000017941 */ /* 0x000fea0003800000 */
.L_x_589:
        /* <DEDUP_REMOVED lines=10> */
.L_x_593:
[----:B------:R-:W1:Y:S02]  /*1c2a0*/  MUFU.RCP R14, R15 ;  /* 0x0000000f000e7308 */ /* 0x000e640000001000 */
[----:B-1----:R-:W-:-:S04]  /*1c2b0*/  FFMA R0, R15, R14, -1 ;  /* 0xbf8000000f007423 */ /* 0x002fc8000000000e */
[----:B------:R-:W-:-:S04]  /*1c2c0*/  FADD.FTZ R3, -R0, -RZ ;  /* 0x800000ff00037221 */ /* 0x000fc80000010100 */
[----:B------:R-:W-:-:S07]  /*1c2d0*/  FFMA R14, R14, R3, R14 ;  /* 0x000000030e0e7223 */ /* 0x000fce000000000e */
.L_x_594:
[----:B------:R-:W-:Y:S05]  /*1c2e0*/  BSYNC B1 ;  /* 0x0000000000017941 */ /* 0x000fea0003800000 */
.L_x_592:
        /* <DEDUP_REMOVED lines=10> */
.L_x_596:
[----:B------:R-:W1:Y:S02]  /*1c390*/  MUFU.RCP R15, R24 ;  /* 0x00000018000f7308 */ /* 0x000e640000001000 */
[----:B-1----:R-:W-:-:S04]  /*1c3a0*/  FFMA R0, R24, R15, -1 ;  /* 0xbf80000018007423 */ /* 0x002fc8000000000f */
[----:B------:R-:W-:-:S04]  /*1c3b0*/  FADD.FTZ R0, -R0, -RZ ;  /* 0x800000ff00007221 */ /* 0x000fc80000010100 */
[----:B------:R-:W-:-:S07]  /*1c3c0*/  FFMA R15, R15, R0, R15 ;  /* 0x000000000f0f7223 */ /* 0x000fce000000000f */
.L_x_597:
[----:B------:R-:W-:Y:S05]  /*1c3d0*/  BSYNC B1 ;  /* 0x0000000000017941 */ /* 0x000fea0003800000 */
.L_x_595:
        /* <DEDUP_REMOVED lines=10> */
.L_x_599:
[----:B------:R-:W1:Y:S02]  /*1c480*/  MUFU.RCP R0, R25 ;  /* 0x0000001900007308 */ /* 0x000e640000001000 */
[----:B-1----:R-:W-:-:S04]  /*1c490*/  FFMA R2, R25, R0, -1 ;  /* 0xbf80000019027423 */ /* 0x002fc80000000000 */
[----:B------:R-:W-:-:S04]  /*1c4a0*/  FADD.FTZ R39, -R2, -RZ ;  /* 0x800000ff02277221 */ /* 0x000fc80000010100 */
[----:B------:R-:W-:-:S07]  /*1c4b0*/  FFMA R39, R0, R39, R0 ;  /* 0x0000002700277223 */ /* 0x000fce0000000000 */
.L_x_600:
[----:B------:R-:W-:Y:S05]  /*1c4c0*/  BSYNC B1 ;  /* 0x0000000000017941 */ /* 0x000fea0003800000 */
.L_x_598:
        /* <DEDUP_REMOVED lines=10> */
.L_x_602:
[----:B------:R-:W1:Y:S02]  /*1c570*/  MUFU.RCP R3, R26 ;  /* 0x0000001a00037308 */ /* 0x000e640000001000 */
[----:B-1----:R-:W-:-:S04]  /*1c580*/  FFMA R0, R26, R3, -1 ;  /* 0xbf8000001a007423 */ /* 0x002fc80000000003 */
[----:B------:R-:W-:-:S04]  /*1c590*/  FADD.FTZ R0, -R0, -RZ ;  /* 0x800000ff00007221 */ /* 0x000fc80000010100 */
[----:B------:R-:W-:-:S07]  /*1c5a0*/  FFMA R40, R3, R0, R3 ;  /* 0x0000000003287223 */ /* 0x000fce0000000003 */
.L_x_603:
[----:B------:R-:W-:Y:S05]  /*1c5b0*/  BSYNC B1 ;  /* 0x0000000000017941 */ /* 0x000fea0003800000 */
.L_x_601:
        /* <DEDUP_REMOVED lines=10> */
.L_x_605:
[----:B------:R-:W1:Y:S02]  /*1c660*/  MUFU.RCP R0, R29 ;  /* 0x0000001d00007308 */ /* 0x000e640000001000 */
[----:B-1----:R-:W-:-:S04]  /*1c670*/  FFMA R2, R29, R0, -1 ;  /* 0xbf8000001d027423 */ /* 0x002fc80000000000 */
[----:B------:R-:W-:-:S04]  /*1c680*/  FADD.FTZ R41, -R2, -RZ ;  /* 0x800000ff02297221 */ /* 0x000fc80000010100 */
[----:B------:R-:W-:-:S07]  /*1c690*/  FFMA R41, R0, R41, R0 ;  /* 0x0000002900297223 */ /* 0x000fce0000000000 */
.L_x_606:
[----:B------:R-:W-:Y:S05]  /*1c6a0*/  BSYNC B1 ;  /* 0x0000000000017941 */ /* 0x000fea0003800000 */
.L_x_604:
        /* <DEDUP_REMOVED lines=10> */
.L_x_608:
[----:B------:R-:W1:Y:S02]  /*1c750*/  MUFU.RCP R3, R30 ;  /* 0x0000001e00037308 */ /* 0x000e640000001000 */
[----:B-1----:R-:W-:-:S04]  /*1c760*/  FFMA R0, R30, R3, -1 ;  /* 0xbf8000001e007423 */ /* 0x002fc80000000003 */
[----:B------:R-:W-:-:S04]  /*1c770*/  FADD.FTZ R0, -R0, -RZ ;  /* 0x800000ff00007221 */ /* 0x000fc80000010100 */
[----:B------:R-:W-:-:S07]  /*1c780*/  FFMA R42, R3, R0, R3 ;  /* 0x00000000032a7223 */ /* 0x000fce0000000003 */
.L_x_609:
[----:B------:R-:W-:Y:S05]  /*1c790*/  BSYNC B1 ;  /* 0x0000000000017941 */ /* 0x000fea0003800000 */
.L_x_607:
        /* <DEDUP_REMOVED lines=10> */
.L_x_611:
[----:B------:R-:W1:Y:S02]  /*1c840*/  MUFU.RCP R30, R31 ;  /* 0x0000001f001e7308 */ /* 0x000e640000001000 */
[----:B-1----:R-:W-:-:S04]  /*1c850*/  FFMA R0, R31, R30, -1 ;  /* 0xbf8000001f007423 */ /* 0x002fc8000000001e */
[----:B------:R-:W-:-:S04]  /*1c860*/  FADD.FTZ R3, -R0, -RZ ;  /* 0x800000ff00037221 */ /* 0x000fc80000010100 */
[----:B------:R-:W-:-:S07]  /*1c870*/  FFMA R30, R30, R3, R30 ;  /* 0x000000031e1e7223 */ /* 0x000fce000000001e */
.L_x_612:
[----:B------:R-:W-:Y:S05]  /*1c880*/  BSYNC B1 ;  /* 0x0000000000017941 */ /* 0x000fea0003800000 */
.L_x_610:
        /* <DEDUP_REMOVED lines=10> */
.L_x_614:
[----:B------:R-:W1:Y:S02]  /*1c930*/  MUFU.RCP R0, R33 ;  /* 0x0000002100007308 */ /* 0x000e640000001000 */
[----:B-1----:R-:W-:-:S04]  /*1c940*/  FFMA R2, R33, R0, -1 ;  /* 0xbf80000021027423 */ /* 0x002fc80000000000 */
[----:B------:R-:W-:-:S04]  /*1c950*/  FADD.FTZ R31, -R2, -RZ ;  /* 0x800000ff021f7221 */ /* 0x000fc80000010100 */
[----:B------:R-:W-:-:S07]  /*1c960*/  FFMA R31, R0, R31, R0 ;  /* 0x0000001f001f7223 */ /* 0x000fce0000000000 */
.L_x_615:
[----:B------:R-:W-:Y:S05]  /*1c970*/  BSYNC B1 ;  /* 0x0000000000017941 */ /* 0x000fea0003800000 */
.L_x_613:
        /* <DEDUP_REMOVED lines=10> */
.L_x_617:
[----:B------:R-:W1:Y:S02]  /*1ca20*/  MUFU.RCP R33, R34 ;  /* 0x0000002200217308 */ /* 0x000e640000001000 */
[----:B-1----:R-:W-:-:S04]  /*1ca30*/  FFMA R0, R34, R33, -1 ;  /* 0xbf80000022007423 */ /* 0x002fc80000000021 */
[----:B------:R-:W-:-:S04]  /*1ca40*/  FADD.FTZ R0, -R0, -RZ ;  /* 0x800000ff00007221 */ /* 0x000fc80000010100 */
[----:B------:R-:W-:-:S07]  /*1ca50*/  FFMA R33, R33, R0, R33 ;  /* 0x0000000021217223 */ /* 0x000fce0000000021 */
.L_x_618:
[----:B------:R-:W-:Y:S05]  /*1ca60*/  BSYNC B1 ;  /* 0x0000000000017941 */ /* 0x000fea0003800000 */
.L_x_616:
        /* <DEDUP_REMOVED lines=8> */
.L_x_619:
[----:B------:R-:W1:Y:S02]  /*1caf0*/  MUFU.RCP R0, R35 ;  /* 0x0000002300007308 */ /* 0x000e640000001000 */
[----:B-1----:R-:W-:-:S04]  /*1cb00*/  FFMA R2, R35, R0, -1 ;  /* 0xbf80000023027423 */ /* 0x002fc80000000000 */
[----:B------:R-:W-:-:S04]  /*1cb10*/  FADD.FTZ R3, -R2, -RZ ;  /* 0x800000ff02037221 */ /* 0x000fc80000010100 */
[----:B------:R-:W-:-:S07]  /*1cb20*/  FFMA R0, R0, R3, R0 ;  /* 0x0000000300007223 */ /* 0x000fce0000000000 */
.L_x_620:
        /* <DEDUP_REMOVED lines=29> */
.L_x_622:
[----:B------:R-:W-:Y:S05]  /*1cd00*/  BSYNC B0 ;  /* 0x0000000000007941 */ /* 0x000fea0003800000 */
.L_x_621:
[----:B------:R-:W-:Y:S06]  /*1cd10*/  BAR.SYNC.DEFER_BLOCKING 0x1, 0x100 ;  /* 0x0044000000007b1d */ /* 0x000fec0000010000 */
[----:B------:R-:W-:Y:S04]  /*1cd20*/  BSSY B0, `(.L_x_623) ;  /* 0x0000009000007945 */ /* 0x000fe80003800000 */
[----:B------:R-:W-:Y:S05]  /*1cd30*/  @P0 BRA `(.L_x_624) ;  /* 0x00000000001c0947 */ /* 0x000fea0003800000 */
[----:B------:R-:W-:-:S13]  /*1cd40*/  ISETP.NE.AND P2, PT, R155, 0x3, PT ;  /* 0x000000039b00780c */ /* 0x000fda0003f45270 */
[----:B------:R-:W-:Y:S05]  /*1cd50*/  @!P2 BRA `(.L_x_625) ;  /* 0x000000000004a947 */ /* 0x000fea0003800000 */
[----:B------:R-:W-:Y:S01]  /*1cd60*/  BPT.TRAP 0x1 ;  /* 0x000000040000795c */ /* 0x000fe20000300000 */
.L_x_625:
[----:B------:R-:W-:-:S04]  /*1cd70*/  ULEA UR4, UR5, UR49, 0x3 ;  /* 0x0000003105047291 */ /* 0x000fc8000f8e183f */
[----:B------:R-:W-:-:S04]  /*1cd80*/  UIADD3 UR4, UR4, 0x50, URZ ;  /* 0x0000005004047890 */ /* 0x000fc8000fffe03f */
[----:B------:R-:W-:-:S09]  /*1cd90*/  UPRMT UR4, UR48, 0x654, UR4 ;  /* 0x0000065430047896 */ /* 0x000fd20008000004 */
[----:B------:R-:W-:Y:S03]  /*1cda0*/  SYNCS.ARRIVE.TRANS64.RED.A1T0 RZ, [UR4], RZ ;  /* 0x000000ffffff79a7 */ /* 0x000fe60008100404 */
.L_x_624:
[----:B------:R-:W-:Y:S05]  /*1cdb0*/  BSYNC B0 ;  /* 0x0000000000007941 */ /* 0x000fea0003800000 */
.L_x_623:
        /* <DEDUP_REMOVED lines=8> */
.L_x_628:
        /* <DEDUP_REMOVED lines=8> */
.L_x_1131:
[----:B------:R-:W-:Y:S05]  /*1cec0*/  BSYNC B1 ;  /* 0x0000000000017941 */ /* 0x000fea0003800000 */
.L_x_629:
        /* <DEDUP_REMOVED lines=38> */
.L_x_631:
[----:B------:R-:W-:Y:S02]  /*1d130*/  LOP3.LUT R9, R9, R24, RZ, 0x3c, !PT ;  /* 0x0000001809097212 */ /* 0x000fe400078e3cff */
[----:B------:R-:W-:-:S07]  /*1d140*/  SEL R4, R2, RZ, P3 ;  /* 0x000000ff02047207 */ /* 0x000fce0001800000 */
.L_x_627:
[----:B------:R-:W-:Y:S05]  /*1d150*/  BSYNC B0 ;  /* 0x0000000000007941 */ /* 0x000fea0003800000 */
.L_x_626:
        /* <DEDUP_REMOVED lines=28> */
[----:B------:R-:W-:Y:S01]  /*1d320*/  SHF.L.U32 R0, R0, 0x17, RZ ;  /* 0x0000001700007819 */ /* 0x000fe200000006ff */
[----:B------:R-:W-:Y:S01]  /*1d330*/  FFMA R24, -R3, 1.4426950216293334961, -R24 ;  /* 0x3fb8aa3b03187823 */ /* 0x000fe20000000918 */
[C---:B------:R-:W-:Y:S01]  /*1d340*/  FADD R26, R2.reuse, -12583039 ;  /* 0xcb40007f021a7421 */ /* 0x040fe20000000000 */
[----:B------:R-:W-:Y:S01]  /*1d350*/  FFMA.RM R28, R15, R54, 12582913 ;  /* 0x4b4000010f1c7423 */ /* 0x000fe20000004036 */
[----:B------:R-:W-:Y:S01]  /*1d360*/  SHF.L.U32 R2, R2, 0x17, RZ ;  /* 0x0000001702027819 */ /* 0x000fe200000006ff */
[----:B------:R-:W-:Y:S01]  /*1d370*/  FFMA R24, -R3, 1.925963033500011079e-08, R24 ;  /* 0x32a5706003187823 */ /* 0x000fe20000000118 */
[----:B-----5:R-:W-:Y:S01]  /*1d380*/  FFMA R3, R17, R25, R152 ;  /* 0x0000001911037223 */ /* 0x020fe20000000098 */
[----:B------:R-:W-:Y:S01]  /*1d390*/  FFMA R26, -R13, 1.4426950216293334961, -R26 ;  /* 0x3fb8aa3b0d1a7823 */ /* 0x000fe2000000091a */
[----:B------:R-:W-:Y:S01]  /*1d3a0*/  FADD R15, R28, -12583039 ;  /* 0xcb40007f1c0f7421 */ /* 0x000fe20000000000 */
[----:B------:R1:W2:Y:S01]  /*1d3b0*/  MUFU.EX2 R25, R24 ;  /* 0x0000001800197308 */ /* 0x0002a20000000800 */
[----:B------:R-:W-:Y:S01]  /*1d3c0*/  FFMA.SAT R27, -R3, R52, 0.5 ;  /* 0x3f000000031b7423 */ /* 0x000fe20000002134 */
[----:B------:R-:W-:Y:S01]  /*1d3d0*/  FFMA R26, -R13, 1.925963033500011079e-08, R26 ;  /* 0x32a570600d1a7823 */ /* 0x000fe2000000011a */
[----:B------:R-:W-:Y:S01]  /*1d3e0*/  FFMA R13, R17, R29, R21 ;  /* 0x0000001d110d7223 */ /* 0x000fe20000000015 */
[----:B------:R-:W-:Y:S01]  /*1d3f0*/  FFMA R15, -R14, 1.4426950216293334961, -R15 ;  /* 0x3fb8aa3b0e0f7823 */ /* 0x000fe2000000090f */
[----:B------:R-:W-:Y:S01]  /*1d400*/  FFMA.RM R30, R27, R54, 12582913 ;  /* 0x4b4000011b1e7423 */ /* 0x000fe20000004036 */
[----:B------:R-:W-:Y:S01]  /*1d410*/  SHF.L.U32 R28, R28, 0x17, RZ ;  /* 0x000000171c1c7819 */ /* 0x000fe200000006ff */
[----:B------:R-:W-:Y:S01]  /*1d420*/  FFMA.SAT R31, -R13, R52, 0.5 ;  /* 0x3f0000000d1f7423 */ /* 0x000fe20000002134 */
[----:B------:R-:W-:Y:S01]  /*1d430*/  FFMA R29, -R14, 1.925963033500011079e-08, R15 ;  /* 0x32a570600e1d7823 */ /* 0x000fe2000000010f */
[----:B------:R-:W-:Y:S01]  /*1d440*/  FADD R34, R30, -12583039 ;  /* 0xcb40007f1e227421 */ /* 0x000fe20000000000 */
[----:B------:R-:W-:Y:S01]  /*1d450*/  FFMA R14, R17, R36, R22 ;  /* 0x00000024110e7223 */ /* 0x000fe20000000016 */
[----:B-1----:R-:W-:Y:S01]  /*1d460*/  FFMA.RM R24, R31, R54, 12582913 ;  /* 0x4b4000011f187423 */ /* 0x002fe20000004036 */
[----:B------:R1:W-:Y:S01]  /*1d470*/  MUFU.EX2 R27, R26 ;  /* 0x0000001a001b7308 */ /* 0x0003e20000000800 */
[C---:B------:R-:W-:Y:S01]  /*1d480*/  FFMA R34, -R3.reuse, 1.4426950216293334961, -R34 ;  /* 0x3fb8aa3b03227823 */ /* 0x040fe20000000922 */
[----:B------:R-:W-:Y:S01]  /*1d490*/  FFMA.SAT R15, -R14, R52, 0.5 ;  /* 0x3f0000000e0f7423 */ /* 0x000fe20000002134 */
[C---:B------:R-:W-:Y:S01]  /*1d4a0*/  FADD R36, R24.reuse, -12583039 ;  /* 0xcb40007f18247421 */ /* 0x040fe20000000000 */
[----:B------:R-:W-:Y:S01]  /*1d4b0*/  SHF.L.U32 R24, R24, 0x17, RZ ;  /* 0x0000001718187819 */ /* 0x000fe200000006ff */
[----:B------:R-:W-:Y:S01]  /*1d4c0*/  FFMA R34, -R3, 1.925963033500011079e-08, R34 ;  /* 0x32a5706003227823 */ /* 0x000fe20000000122 */
[----:B------:R-:W-:Y:S01]  /*1d4d0*/  FFMA R3, R17, R35, R19 ;  /* 0x0000002311037223 */ /* 0x000fe20000000013 */
[----:B------:R-:W-:Y:S01]  /*1d4e0*/  FFMA R36, -R13, 1.4426950216293334961, -R36 ;  /* 0x3fb8aa3b0d247823 */ /* 0x000fe20000000924 */
[----:B--2---:R-:W-:Y:S01]  /*1d4f0*/  FFMA R55, R0, R25, 1 ;  /* 0x3f80000000377423 */ /* 0x004fe20000000019 */
[----:B-1----:R-:W-:Y:S01]  /*1d500*/  FFMA.RM R26, R15, R54, 12582913 ;  /* 0x4b4000010f1a7423 */ /* 0x002fe20000004036 */
[----:B------:R-:W-:Y:S01]  /*1d510*/  FFMA R15, R17, R33, R20 ;  /* 0x00000021110f7223 */ /* 0x000fe20000000014 */
[-C--:B------:R-:W-:Y:S01]  /*1d520*/  FFMA.SAT R35, -R3, R52.reuse, 0.5 ;  /* 0x3f00000003237423 */ /* 0x080fe20000002134 */
[----:B------:R-:W-:Y:S01]  /*1d530*/  FFMA R36, -R13, 1.925963033500011079e-08, R36 ;  /* 0x32a570600d247823 */ /* 0x000fe20000000124 */
[----:B------:R-:W-:Y:S01]  /*1d540*/  FADD R33, R26, -12583039 ;  /* 0xcb40007f1a217421 */ /* 0x000fe20000000000 */
[----:B------:R-:W-:Y:S01]  /*1d550*/  FFMA.SAT R38, -R15, R52, 0.5 ;  /* 0x3f0000000f267423 */ /* 0x000fe20000002134 */
[-C--:B------:R-:W-:Y:S01]  /*1d560*/  FFMA.RM R37, R35, R54.reuse, 12582913 ;  /* 0x4b40000123257423 */ /* 0x080fe20000004036 */
[----:B------:R1:W-:Y:S01]  /*1d570*/  MUFU.EX2 R31, R34 ;  /* 0x00000022001f7308 */ /* 0x0003e20000000800 */
[----:B------:R-:W-:Y:S01]  /*1d580*/  FFMA R13, -R14, 1.4426950216293334961, -R33 ;  /* 0x3fb8aa3b0e0d7823 */ /* 0x000fe20000000921 */
[----:B------:R-:W-:Y:S01]  /*1d590*/  FFMA.RM R39, R38, R54, 12582913 ;  /* 0x4b40000126277423 */ /* 0x000fe20000004036 */
[----:B------:R-:W-:Y:S01]  /*1d5a0*/  FADD R38, R37, -12583039 ;  /* 0xcb40007f25267421 */ /* 0x000fe20000000000 */
[----:B------:R-:W-:Y:S01]  /*1d5b0*/  IADD3 R0, R55, 0x1800000, RZ ;  /* 0x0180000037007810 */ /* 0x000fe20007ffe0ff */
[----:B------:R-:W-:Y:S01]  /*1d5c0*/  IMAD.SHL.U32 R30, R30, 0x800000, RZ ;  /* 0x008000001e1e7824 */ /* 0x000fe200078e00ff */
[----:B------:R-:W-:Y:S01]  /*1d5d0*/  SHF.L.U32 R37, R37, 0x17, RZ ;  /* 0x0000001725257819 */ /* 0x000fe200000006ff */
[----:B------:R-:W-:Y:S01]  /*1d5e0*/  FFMA R38, -R3, 1.4426950216293334961, -R38 ;  /* 0x3fb8aa3b03267823 */ /* 0x000fe20000000926 */
[----:B------:R2:W3:Y:S01]  /*1d5f0*/  MUFU.EX2 R33, R36 ;  /* 0x0000002400217308 */ /* 0x0004e20000000800 */
[----:B-1----:R-:W-:Y:S01]  /*1d600*/  FFMA R34, -R14, 1.925963033500011079e-08, R13 ;  /* 0x32a570600e227823 */ /* 0x002fe2000000010d */
[----:B------:R-:W-:Y:S01]  /*1d610*/  FADD R14, R39, -12583039 ;  /* 0xcb40007f270e7421 */ /* 0x000fe20000000000 */
[----:B------:R-:W-:Y:S01]  /*1d620*/  FFMA R13, R17, R40, R18 ;  /* 0x00000028110d7223 */ /* 0x000fe20000000012 */
[----:B------:R-:W-:Y:S01]  /*1d630*/  FFMA R38, -R3, 1.925963033500011079e-08, R38 ;  /* 0x32a5706003267823 */ /* 0x000fe20000000126 */
[----:B------:R-:W-:Y:S01]  /*1d640*/  FFMA R3, R17, R42, R12 ;  /* 0x0000002a11037223 */ /* 0x000fe2000000000c */
[----:B------:R-:W-:Y:S01]  /*1d650*/  FFMA R14, -R15, 1.4426950216293334961, -R14 ;  /* 0x3fb8aa3b0f0e7823 */ /* 0x000fe2000000090e */
[----:B------:R-:W-:Y:S01]  /*1d660*/  FFMA.SAT R40, -R13, R52, 0.5 ;  /* 0x3f0000000d287423 */ /* 0x000fe20000002134 */
[----:B------:R1:W-:Y:S01]  /*1d670*/  MUFU.EX2 R35, R34 ;  /* 0x0000002200237308 */ /* 0x0003e20000000800 */
[----:B------:R-:W-:Y:S01]  /*1d680*/  LOP3.LUT R0, R0, 0x7f800000, RZ, 0xc0, !PT ;  /* 0x7f80000000007812 */ /* 0x000fe200078ec0ff */
[----:B--2---:R-:W-:Y:S01]  /*1d690*/  FFMA R36, -R15, 1.925963033500011079e-08, R14 ;  /* 0x32a570600f247823 */ /* 0x004fe2000000010e */
[----:B------:R-:W-:Y:S01]  /*1d6a0*/  FFMA.RM R40, R40, R54, 12582913 ;  /* 0x4b40000128287423 */ /* 0x000fe20000004036 */
[----:B------:R-:W-:Y:S01]  /*1d6b0*/  FFMA R14, R17, R41, R11 ;  /* 0x00000029110e7223 */ /* 0x000fe2000000000b */
[-C--:B------:R-:W-:Y:S01]  /*1d6c0*/  FFMA.SAT R41, -R3, R52.reuse, 0.5 ;  /* 0x3f00000003297423 */ /* 0x080fe20000002134 */
[----:B------:R-:W-:Y:S01]  /*1d6d0*/  FFMA R15, R17, R43, R10 ;  /* 0x0000002b110f7223 */ /* 0x000fe2000000000a */
[----:B------:R-:W-:Y:S01]  /*1d6e0*/  FADD R42, R40, -12583039 ;  /* 0xcb40007f282a7421 */ /* 0x000fe20000000000 */
[----:B------:R-:W2:Y:S01]  /*1d6f0*/  MUFU.EX2 R38, R38 ;  /* 0x0000002600267308 */ /* 0x000ea20000000800 */
[----:B-1----:R-:W-:Y:S01]  /*1d700*/  FFMA.SAT R34, -R14, R52, 0.5 ;  /* 0x3f0000000e227423 */ /* 0x002fe20000002134 */
[----:B------:R-:W-:Y:S01]  /*1d710*/  FFMA.RM R41, R41, R54, 12582913 ;  /* 0x4b40000129297423 */ /* 0x000fe20000004036 */
[----:B------:R-:W-:Y:S01]  /*1d720*/  FFMA R42, -R13, 1.4426950216293334961, -R42 ;  /* 0x3fb8aa3b0d2a7823 */ /* 0x000fe2000000092a */
[----:B------:R-:W-:Y:S01]  /*1d730*/  FFMA.SAT R44, -R15, R52, 0.5 ;  /* 0x3f0000000f2c7423 */ /* 0x000fe20000002134 */
[-C--:B------:R-:W-:Y:S01]  /*1d740*/  FFMA.RM R43, R34, R54.reuse, 12582913 ;  /* 0x4b400001222b7423 */ /* 0x080fe20000004036 */
[----:B------:R-:W-:Y:S01]  /*1d750*/  FADD R34, R41, -12583039 ;  /* 0xcb40007f29227421 */ /* 0x000fe20000000000 */
[----:B------:R-:W-:Y:S01]  /*1d760*/  FFMA R42, -R13, 1.925963033500011079e-08, R42 ;  /* 0x32a570600d2a7823 */ /* 0x000fe2000000012a */
[----:B------:R-:W-:Y:S01]  /*1d770*/  FFMA.RM R45, R44, R54, 12582913 ;  /* 0x4b4000012c2d7423 */ /* 0x000fe20000004036 */
[----:B------:R-:W-:Y:S01]  /*1d780*/  FADD R13, R43, -12583039 ;  /* 0xcb40007f2b0d7421 */ /* 0x000fe20000000000 */
[----:B------:R-:W-:Y:S01]  /*1d790*/  FFMA R34, -R3, 1.4426950216293334961, -R34 ;  /* 0x3fb8aa3b03227823 */ /* 0x000fe20000000922 */
[----:B------:R-:W1:Y:S01]  /*1d7a0*/  MUFU.EX2 R29, R29 ;  /* 0x0000001d001d7308 */ /* 0x000e620000000800 */
[----:B------:R-:W-:Y:S01]  /*1d7b0*/  FADD R44, R45, -12583039 ;  /* 0xcb40007f2d2c7421 */ /* 0x000fe20000000000 */
[C---:B------:R-:W-:Y:S01]  /*1d7c0*/  FFMA R13, -R14.reuse, 1.4426950216293334961, -R13 ;  /* 0x3fb8aa3b0e0d7823 */ /* 0x040fe2000000090d */
[----:B------:R-:W-:Y:S01]  /*1d7d0*/  FFMA R34, -R3, 1.925963033500011079e-08, R34 ;  /* 0x32a5706003227823 */ /* 0x000fe20000000122 */
[----:B------:R-:W-:Y:S01]  /*1d7e0*/  FFMA R3, R17, R50, R8 ;  /* 0x0000003211037223 */ /* 0x000fe20000000008 */
[----:B------:R-:W-:Y:S01]  /*1d7f0*/  FFMA R46, -R15, 1.4426950216293334961, -R44 ;  /* 0x3fb8aa3b0f2e7823 */ /* 0x000fe2000000092c */
[----:B------:R-:W-:Y:S01]  /*1d800*/  FFMA R44, -R14, 1.925963033500011079e-08, R13 ;  /* 0x32a570600e2c7823 */ /* 0x000fe2000000010d */
[----:B------:R-:W-:Y:S01]  /*1d810*/  FFMA R13, R17, R47, R7 ;  /* 0x0000002f110d7223 */ /* 0x000fe20000000007 */
[----:B------:R-:W-:Y:S01]  /*1d820*/  FFMA.SAT R47, -R3, R52, 0.5 ;  /* 0x3f000000032f7423 */ /* 0x000fe20000002134 */
[----:B------:R-:W-:Y:S01]  /*1d830*/  FFMA R46, -R15, 1.925963033500011079e-08, R46 ;  /* 0x32a570600f2e7823 */ /* 0x000fe2000000012e */
[C---:B------:R-:W-:Y:S01]  /*1d840*/  FFMA R14, R17.reuse, R49, R6 ;  /* 0x00000031110e7223 */ /* 0x040fe20000000006 */
[----:B------:R-:W-:Y:S01]  /*1d850*/  FFMA R15, R17, R48, R5 ;  /* 0x00000030110f7223 */ /* 0x000fe20000000005 */
[----:B------:R-:W-:Y:S01]  /*1d860*/  FFMA.RM R48, R47, R54, 12582913 ;  /* 0x4b4000012f307423 */ /* 0x000fe20000004036 */
[-C--:B------:R-:W-:Y:S01]  /*1d870*/  FFMA.SAT R49, -R13, R52.reuse, 0.5 ;  /* 0x3f0000000d317423 */ /* 0x080fe20000002134 */
[-C--:B------:R-:W-:Y:S01]  /*1d880*/  FFMA.SAT R47, -R14, R52.reuse, 0.5 ;  /* 0x3f0000000e2f7423 */ /* 0x080fe20000002134 */
[----:B------:R-:W-:Y:S01]  /*1d890*/  FFMA.SAT R53, -R15, R52, 0.5 ;  /* 0x3f0000000f357423 */ /* 0x000fe20000002134 */
[----:B------:R-:W-:Y:S01]  /*1d8a0*/  FADD R50, R48, -12583039 ;  /* 0xcb40007f30327421 */ /* 0x000fe20000000000 */
[-C--:B------:R-:W-:Y:S01]  /*1d8b0*/  FFMA.RM R49, R49, R54.reuse, 12582913 ;  /* 0x4b40000131317423 */ /* 0x080fe20000004036 */
[-C--:B------:R-:W-:Y:S01]  /*1d8c0*/  FFMA.RM R51, R47, R54.reuse, 12582913 ;  /* 0x4b4000012f337423 */ /* 0x080fe20000004036 */
[----:B------:R-:W-:Y:S01]  /*1d8d0*/  FFMA.RM R54, R53, R54, 12582913 ;  /* 0x4b40000135367423 */ /* 0x000fe20000004036 */
[----:B------:R-:W-:Y:S01]  /*1d8e0*/  FFMA R50, -R3, 1.4426950216293334961, -R50 ;  /* 0x3fb8aa3b03327823 */ /* 0x000fe20000000932 */
[----:B------:R-:W-:Y:S01]  /*1d8f0*/  FADD R52, R49, -12583039 ;  /* 0xcb40007f31347421 */ /* 0x000fe20000000000 */
[----:B------:R-:W-:Y:S01]  /*1d900*/  FADD R53, R51, -12583039 ;  /* 0xcb40007f33357421 */ /* 0x000fe20000000000 */
[----:B------:R-:W-:Y:S01]  /*1d910*/  FADD R56, R54, -12583039 ;  /* 0xcb40007f36387421 */ /* 0x000fe20000000000 */
[----:B------:R-:W-:Y:S01]  /*1d920*/  FFMA R50, -R3, 1.925963033500011079e-08, R50 ;  /* 0x32a5706003327823 */ /* 0x000fe20000000132 */
[----:B------:R-:W-:Y:S01]  /*1d930*/  FFMA R52, -R13, 1.4426950216293334961, -R52 ;  /* 0x3fb8aa3b0d347823 */ /* 0x000fe20000000934 */
[C---:B------:R-:W-:Y:S01]  /*1d940*/  FFMA R53, -R14.reuse, 1.4426950216293334961, -R53 ;  /* 0x3fb8aa3b0e357823 */ /* 0x040fe20000000935 */
[----:B------:R-:W-:Y:S01]  /*1d950*/  FFMA R56, -R15, 1.4426950216293334961, -R56 ;  /* 0x3fb8aa3b0f387823 */ /* 0x000fe20000000938 */
[----:B------:R-:W4:Y:S01]  /*1d960*/  MUFU.EX2 R36, R36 ;  /* 0x0000002400247308 */ /* 0x000f220000000800 */
[----:B------:R-:W-:Y:S01]  /*1d970*/  FFMA R52, -R13, 1.925963033500011079e-08, R52 ;  /* 0x32a570600d347823 */ /* 0x000fe20000000134 */
[----:B------:R-:W-:Y:S01]  /*1d980*/  FFMA R53, -R14, 1.925963033500011079e-08, R53 ;  /* 0x32a570600e357823 */ /* 0x000fe20000000135 */
[----:B------:R-:W-:Y:S01]  /*1d990*/  FFMA R56, -R15, 1.925963033500011079e-08, R56 ;  /* 0x32a570600f387823 */ /* 0x000fe20000000138 */
[----:B------:R-:W-:Y:S01]  /*1d9a0*/  ISETP.GT.U32.AND P2, PT, R0, 0x1ffffff, PT ;  /* 0x01ffffff0000780c */ /* 0x000fe20003f44070 */
[----:B---3--:R-:W-:Y:S01]  /*1d9b0*/  FFMA R57, R24, R33, 1 ;  /* 0x3f80000018397423 */ /* 0x008fe20000000021 */
[----:B------:R-:W-:Y:S01]  /*1d9c0*/  SHF.L.U32 R26, R26, 0x17, RZ ;  /* 0x000000171a1a7819 */ /* 0x000fe200000006ff */
[----:B------:R-:W-:Y:S01]  /*1d9d0*/  IMAD.SHL.U32 R24, R51, 0x800000, RZ ;  /* 0x0080000033187824 */ /* 0x000fe200078e00ff */
[----:B------:R-:W3:Y:S01]  /*1d9e0*/  MUFU.EX2 R42, R42 ;  /* 0x0000002a002a7308 */ /* 0x000ee20000000800 */
[----:B------:R-:W-:Y:S01]  /*1d9f0*/  SHF.L.U32 R39, R39, 0x17, RZ ;  /* 0x0000001727277819 */ /* 0x000fe200000006ff */
[----:B--2---:R-:W-:Y:S01]  /*1da00*/  FFMA R37, R37, R38, 1 ;  /* 0x3f80000025257423 */ /* 0x004fe20000000026 */
[----:B------:R-:W-:Y:S01]  /*1da10*/  SHF.L.U32 R33, R40, 0x17, RZ ;  /* 0x0000001728217819 */ /* 0x000fe200000006ff */
[----:B-1----:R-:W-:Y:S01]  /*1da20*/  FFMA R29, R28, R29, 1 ;  /* 0x3f8000001c1d7423 */ /* 0x002fe2000000001d */
[----:B------:R-:W-:Y:S01]  /*1da30*/  SHF.L.U32 R13, R43, 0x17, RZ ;  /* 0x000000172b0d7819 */ /* 0x000fe200000006ff */
[----:B------:R-:W-:Y:S01]  /*1da40*/  FFMA R58, R26, R35, 1 ;  /* 0x3f8000001a3a7423 */ /* 0x000fe20000000023 */
[----:B------:R-:W-:Y:S01]  /*1da50*/  SHF.L.U32 R14, R48, 0x17, RZ ;  /* 0x00000017300e7819 */ /* 0x000fe200000006ff */
[----:B------:R-:W-:Y:S01]  /*1da60*/  MUFU.EX2 R34, R34 ;  /* 0x0000002200227308 */ /* 0x000fe20000000800 */
[----:B------:R-:W-:Y:S01]  /*1da70*/  SHF.L.U32 R15, R49, 0x17, RZ ;  /* 0x00000017310f7819 */ /* 0x000fe200000006ff */
[----:B----4-:R-:W-:Y:S01]  /*1da80*/  FFMA R38, R39, R36, 1 ;  /* 0x3f80000027267423 */ /* 0x010fe20000000024 */
[----:B------:R-:W-:-:S05]  /*1da90*/  SHF.L.U32 R25, R54, 0x17, RZ ;  /* 0x0000001736197819 */ /* 0x000fca00000006ff */
[----:B------:R-:W1:Y:S01]  /*1daa0*/  MUFU.EX2 R44, R44 ;  /* 0x0000002c002c7308 */ /* 0x000e620000000800 */
[----:B---3--:R-:W-:-:S07]  /*1dab0*/  FFMA R33, R33, R42, 1 ;  /* 0x3f80000021217423 */ /* 0x008fce000000002a */
[----:B------:R2:W3:Y:S08]  /*1dac0*/  MUFU.EX2 R47, R46 ;  /* 0x0000002e002f7308 */ /* 0x0004f00000000800 */
[----:B------:R4:W5:Y:S01]  /*1dad0*/  MUFU.EX2 R3, R50 ;  /* 0x0000003200037308 */ /* 0x0009620000000800 */
[----:B--2---:R-:W-:Y:S01]  /*1dae0*/  FFMA R46, R2, R27, 1 ;  /* 0x3f800000022e7423 */ /* 0x004fe2000000001b */
[----:B-1----:R-:W-:-:S06]  /*1daf0*/  FFMA R13, R13, R44, 1 ;  /* 0x3f8000000d0d7423 */ /* 0x002fcc000000002c */
[----:B------:R-:W1:Y:S01]  /*1db00*/  MUFU.EX2 R52, R52 ;  /* 0x0000003400347308 */ /* 0x000e620000000800 */
[----:B----4-:R-:W-:Y:S01]  /*1db10*/  FFMA R50, R30, R31, 1 ;  /* 0x3f8000001e327423 */ /* 0x010fe2000000001f */
[----:B------:R-:W-:Y:S01]  /*1db20*/  SHF.L.U32 R30, R45, 0x17, RZ ;  /* 0x000000172d1e7819 */ /* 0x000fe200000006ff */
[----:B------:R-:W-:-:S04]  /*1db30*/  IMAD.SHL.U32 R31, R41, 0x800000, RZ ;  /* 0x00800000291f7824 */ /* 0x000fc800078e00ff */
[----:B------:R-:W-:Y:S01]  /*1db40*/  FFMA R31, R31, R34, 1 ;  /* 0x3f8000001f1f7423 */ /* 0x000fe20000000022 */
[----:B------:R-:W2:Y:S01]  /*1db50*/  MUFU.EX2 R53, R53 ;  /* 0x0000003500357308 */ /* 0x000ea20000000800 */
[----:B---3--:R-:W-:Y:S01]  /*1db60*/  FFMA R30, R30, R47, 1 ;  /* 0x3f8000001e1e7423 */ /* 0x008fe2000000002f */
[----:B-----5:R-:W-:-:S06]  /*1db70*/  FFMA R14, R14, R3, 1 ;  /* 0x3f8000000e0e7423 */ /* 0x020fcc0000000003 */
        /* <DEDUP_REMOVED lines=10> */
.L_x_633:
[----:B------:R-:W1:Y:S02]  /*1dc20*/  MUFU.RCP R26, R55 ;  /* 0x00000037001a7308 */ /* 0x000e640000001000 */
[----:B-1----:R-:W-:-:S04]  /*1dc30*/  FFMA R0, R55, R26, -1 ;  /* 0xbf80000037007423 */ /* 0x002fc8000000001a */
[----:B------:R-:W-:-:S04]  /*1dc40*/  FADD.FTZ R3, -R0, -RZ ;  /* 0x800000ff00037221 */ /* 0x000fc80000010100 */
[----:B------:R-:W-:-:S07]  /*1dc50*/  FFMA R26, R26, R3, R26 ;  /* 0x000000031a1a7223 */ /* 0x000fce000000001a */
.L_x_634:
[----:B------:R-:W-:Y:S05]  /*1dc60*/  BSYNC B1 ;  /* 0x0000000000017941 */ /* 0x000fea0003800000 */
.L_x_632:
        /* <DEDUP_REMOVED lines=10> */
.L_x_636:
[----:B------:R-:W1:Y:S02]  /*1dd10*/  MUFU.RCP R27, R46 ;  /* 0x0000002e001b7308 */ /* 0x000e640000001000 */
[----:B-1----:R-:W-:-:S04]  /*1dd20*/  FFMA R0, R46, R27, -1 ;  /* 0xbf8000002e007423 */ /* 0x002fc8000000001b */
[----:B------:R-:W-:-:S04]  /*1dd30*/  FADD.FTZ R0, -R0, -RZ ;  /* 0x800000ff00007221 */ /* 0x000fc80000010100 */
[----:B------:R-:W-:-:S07]  /*1dd40*/  FFMA R27, R27, R0, R27 ;  /* 0x000000001b1b7223 */ /* 0x000fce000000001b */
.L_x_637:
[----:B------:R-:W-:Y:S05]  /*1dd50*/  BSYNC B1 ;  /* 0x0000000000017941 */ /* 0x000fea0003800000 */
.L_x_635:
        /* <DEDUP_REMOVED lines=10> */
.L_x_639:
[----:B------:R-:W1:Y:S02]  /*1de00*/  MUFU.RCP R28, R29 ;  /* 0x0000001d001c7308 */ /* 0x000e640000001000 */
[----:B-1----:R-:W-:-:S04]  /*1de10*/  FFMA R0, R29, R28, -1 ;  /* 0xbf8000001d007423 */ /* 0x002fc8000000001c */
[----:B------:R-:W-:-:S04]  /*1de20*/  FADD.FTZ R3, -R0, -RZ ;  /* 0x800000ff00037221 */ /* 0x000fc80000010100 */
[----:B------:R-:W-:-:S07]  /*1de30*/  FFMA R28, R28, R3, R28 ;  /* 0x000000031c1c7223 */ /* 0x000fce000000001c */
.L_x_640:
[----:B------:R-:W-:Y:S05]  /*1de40*/  BSYNC B1 ;  /* 0x0000000000017941 */ /* 0x000fea0003800000 */
.L_x_638:
        /* <DEDUP_REMOVED lines=10> */
.L_x_642:
[----:B------:R-:W1:Y:S02]  /*1def0*/  MUFU.RCP R29, R50 ;  /* 0x00000032001d7308 */ /* 0x000e640000001000 */
[----:B-1----:R-:W-:-:S04]  /*1df00*/  FFMA R0, R50, R29, -1 ;  /* 0xbf80000032007423 */ /* 0x002fc8000000001d */
[----:B------:R-:W-:-:S04]  /*1df10*/  FADD.FTZ R0, -R0, -RZ ;  /* 0x800000ff00007221 */ /* 0x000fc80000010100 */
[----:B------:R-:W-:-:S07]  /*1df20*/  FFMA R29, R29, R0, R29 ;  /* 0x000000001d1d7223 */ /* 0x000fce000000001d */
.L_x_643:
[----:B------:R-:W-:Y:S05]  /*1df30*/  BSYNC B1 ;  /* 0x0000000000017941 */ /* 0x000fea0003800000 */
.L_x_641:
        /* <DEDUP_REMOVED lines=10> */
.L_x_645:
[----:B------:R-:W1:Y:S02]  /*1dfe0*/  MUFU.RCP R34, R57 ;  /* 0x0000003900227308 */ /* 0x000e640000001000 */
[----:B-1----:R-:W-:-:S04]  /*1dff0*/  FFMA R0, R57, R34, -1 ;  /* 0xbf80000039007423 */ /* 0x002fc80000000022 */
[----:B------:R-:W-:-:S04]  /*1e000*/  FADD.FTZ R3, -R0, -RZ ;  /* 0x800000ff00037221 */ /* 0x000fc80000010100 */
[----:B------:R-:W-:-:S07]  /*1e010*/  FFMA R34, R34, R3, R34 ;  /* 0x0000000322227223 */ /* 0x000fce0000000022 */
.L_x_646:
[----:B------:R-:W-:Y:S05]  /*1e020*/  BSYNC B1 ;  /* 0x0000000000017941 */ /* 0x000fea0003800000 */
.L_x_644:
        /* <DEDUP_REMOVED lines=10> */
.L_x_648:
[----:B------:R-:W1:Y:S02]  /*1e0d0*/  MUFU.RCP R35, R58 ;  /* 0x0000003a00237308 */ /* 0x000e640000001000 */
[----:B-1----:R-:W-:-:S04]  /*1e0e0*/  FFMA R0, R58, R35, -1 ;  /* 0xbf8000003a007423 */ /* 0x002fc80000000023 */
[----:B------:R-:W-:-:S04]  /*1e0f0*/  FADD.FTZ R0, -R0, -RZ ;  /* 0x800000ff00007221 */ /* 0x000fc80000010100 */
[----:B------:R-:W-:-:S07]  /*1e100*/  FFMA R35, R35, R0, R35 ;  /* 0x0000000023237223 */ /* 0x000fce0000000023 */
.L_x_649:
[----:B------:R-:W-:Y:S05]  /*1e110*/  BSYNC B1 ;  /* 0x0000000000017941 */ /* 0x000fea0003800000 */
.L_x_647:
        /* <DEDUP_REMOVED lines=10> */
.L_x_651:
[----:B------:R-:W1:Y:S02]  /*1e1c0*/  MUFU.RCP R36, R37 ;  /* 0x0000002500247308 */ /* 0x000e640000001000 */
[----:B-1----:R-:W-:-:S04]  /*1e1d0*/  FFMA R0, R37, R36, -1 ;  /* 0xbf80000025007423 */ /* 0x002fc80000000024 */
[----:B------:R-:W-:-:S04]  /*1e1e0*/  FADD.FTZ R3, -R0, -RZ ;  /* 0x800000ff00037221 */ /* 0x000fc80000010100 */
[----:B------:R-:W-:-:S07]  /*1e1f0*/  FFMA R36, R36, R3, R36 ;  /* 0x0000000324247223 */ /* 0x000fce0000000024 */
.L_x_652:
[----:B------:R-:W-:Y:S05]  /*1e200*/  BSYNC B1 ;  /* 0x0000000000017941 */ /* 0x000fea0003800000 */
.L_x_650:
        /* <DEDUP_REMOVED lines=10> */
.L_x_654:
[----:B------:R-:W1:Y:S02]  /*1e2b0*/  MUFU.RCP R37, R38 ;  /* 0x0000002600257308 */ /* 0x000e640000001000 */
[----:B-1----:R-:W-:-:S04]  /*1e2c0*/  FFMA R0, R38, R37, -1 ;  /* 0xbf80000026007423 */ /* 0x002fc80000000025 */
[----:B------:R-:W-:-:S04]  /*1e2d0*/  FADD.FTZ R0, -R0, -RZ ;  /* 0x800000ff00007221 */ /* 0x000fc80000010100 */
[----:B------:R-:W-:-:S07]  /*1e2e0*/  FFMA R37, R37, R0, R37 ;  /* 0x0000000025257223 */ /* 0x000fce0000000025 */
.L_x_655:
[----:B------:R-:W-:Y:S05]  /*1e2f0*/  BSYNC B1 ;  /* 0x0000000000017941 */ /* 0x000fea0003800000 */
.L_x_653:
        /* <DEDUP_REMOVED lines=10> */
.L_x_657:
[----:B------:R-:W1:Y:S02]  /*1e3a0*/  MUFU.RCP R38, R33 ;  /* 0x0000002100267308 */ /* 0x000e640000001000 */
[----:B-1----:R-:W-:-:S04]  /*1e3b0*/  FFMA R0, R33, R38, -1 ;  /* 0xbf80000021007423 */ /* 0x002fc80000000026 */
[----:B------:R-:W-:-:S04]  /*1e3c0*/  FADD.FTZ R3, -R0, -RZ ;  /* 0x800000ff00037221 */ /* 0x000fc80000010100 */
[----:B------:R-:W-:-:S07]  /*1e3d0*/  FFMA R38, R38, R3, R38 ;  /* 0x0000000326267223 */ /* 0x000fce0000000026 */
.L_x_658:
[----:B------:R-:W-:Y:S05]  /*1e3e0*/  BSYNC B1 ;  /* 0x0000000000017941 */ /* 0x000fea0003800000 */
.L_x_656:
        /* <DEDUP_REMOVED lines=10> */
.L_x_660:
[----:B------:R-:W1:Y:S02]  /*1e490*/  MUFU.RCP R0, R31 ;  /* 0x0000001f00007308 */ /* 0x000e640000001000 */
[----:B-1----:R-:W-:-:S04]  /*1e4a0*/  FFMA R2, R31, R0, -1 ;  /* 0xbf8000001f027423 */ /* 0x002fc80000000000 */
[----:B------:R-:W-:-:S04]  /*1e4b0*/  FADD.FTZ R33, -R2, -RZ ;  /* 0x800000ff02217221 */ /* 0x000fc80000010100 */
[----:B------:R-:W-:-:S07]  /*1e4c0*/  FFMA R33, R0, R33, R0 ;  /* 0x0000002100217223 */ /* 0x000fce0000000000 */
.L_x_661:
[----:B------:R-:W-:Y:S05]  /*1e4d0*/  BSYNC B1 ;  /* 0x0000000000017941 */ /* 0x000fea0003800000 */
.L_x_659:
        /* <DEDUP_REMOVED lines=10> */
.L_x_663:
[----:B------:R-:W1:Y:S02]  /*1e580*/  MUFU.RCP R0, R13 ;  /* 0x0000000d00007308 */ /* 0x000e640000001000 */
[----:B-1----:R-:W-:-:S04]  /*1e590*/  FFMA R2, R13, R0, -1 ;  /* 0xbf8000000d027423 */ /* 0x002fc80000000000 */
[----:B------:R-:W-:-:S04]  /*1e5a0*/  FADD.FTZ R31, -R2, -RZ ;  /* 0x800000ff021f7221 */ /* 0x000fc80000010100 */
[----:B------:R-:W-:-:S07]  /*1e5b0*/  FFMA R31, R0, R31, R0 ;  /* 0x0000001f001f7223 */ /* 0x000fce0000000000 */
.L_x_664:
[----:B------:R-:W-:Y:S05]  /*1e5c0*/  BSYNC B1 ;  /* 0x0000000000017941 */ /* 0x000fea0003800000 */
.L_x_662:
        /* <DEDUP_REMOVED lines=10> */
.L_x_666:
[----:B------:R-:W1:Y:S02]  /*1e670*/  MUFU.RCP R3, R30 ;  /* 0x0000001e00037308 */ /* 0x000e640000001000 */
[----:B-1----:R-:W-:-:S04]  /*1e680*/  FFMA R0, R30, R3, -1 ;  /* 0xbf8000001e007423 */ /* 0x002fc80000000003 */
[----:B------:R-:W-:-:S04]  /*1e690*/  FADD.FTZ R0, -R0, -RZ ;  /* 0x800000ff00007221 */ /* 0x000fc80000010100 */
[----:B------:R-:W-:-:S07]  /*1e6a0*/  FFMA R40, R3, R0, R3 ;  /* 0x0000000003287223 */ /* 0x000fce0000000003 */
.L_x_667:
[----:B------:R-:W-:Y:S05]  /*1e6b0*/  BSYNC B1 ;  /* 0x0000000000017941 */ /* 0x000fea0003800000 */
.L_x_665:
        /* <DEDUP_REMOVED lines=10> */
.L_x_669:
[----:B------:R-:W1:Y:S02]  /*1e760*/  MUFU.RCP R3, R14 ;  /* 0x0000000e00037308 */ /* 0x000e640000001000 */
[----:B-1----:R-:W-:-:S04]  /*1e770*/  FFMA R0, R14, R3, -1 ;  /* 0xbf8000000e007423 */ /* 0x002fc80000000003 */
[----:B------:R-:W-:-:S04]  /*1e780*/  FADD.FTZ R0, -R0, -RZ ;  /* 0x800000ff00007221 */ /* 0x000fc80000010100 */
[----:B------:R-:W-:-:S07]  /*1e790*/  FFMA R30, R3, R0, R3 ;  /* 0x00000000031e7223 */ /* 0x000fce0000000003 */
.L_x_670:
[----:B------:R-:W-:Y:S05]  /*1e7a0*/  BSYNC B1 ;  /* 0x0000000000017941 */ /* 0x000fea0003800000 */
.L_x_668:
        /* <DEDUP_REMOVED lines=10> */
.L_x_672:
[----:B------:R-:W1:Y:S02]  /*1e850*/  MUFU.RCP R0, R15 ;  /* 0x0000000f00007308 */ /* 0x000e640000001000 */
[----:B-1----:R-:W-:-:S04]  /*1e860*/  FFMA R2, R15, R0, -1 ;  /* 0xbf8000000f027423 */ /* 0x002fc80000000000 */
[----:B------:R-:W-:-:S04]  /*1e870*/  FADD.FTZ R13, -R2, -RZ ;  /* 0x800000ff020d7221 */ /* 0x000fc80000010100 */
[----:B------:R-:W-:-:S07]  /*1e880*/  FFMA R13, R0, R13, R0 ;  /* 0x0000000d000d7223 */ /* 0x000fce0000000000 */
.L_x_673:
[----:B------:R-:W-:Y:S05]  /*1e890*/  BSYNC B1 ;  /* 0x0000000000017941 */ /* 0x000fea0003800000 */
.L_x_671:
        /* <DEDUP_REMOVED lines=10> */
.L_x_675:
[----:B------:R-:W1:Y:S02]  /*1e940*/  MUFU.RCP R3, R24 ;  /* 0x0000001800037308 */ /* 0x000e640000001000 */
[----:B-1----:R-:W-:-:S04]  /*1e950*/  FFMA R0, R24, R3, -1 ;  /* 0xbf80000018007423 */ /* 0x002fc80000000003 */
[----:B------:R-:W-:-:S04]  /*1e960*/  FADD.FTZ R0, -R0, -RZ ;  /* 0x800000ff00007221 */ /* 0x000fc80000010100 */
[----:B------:R-:W-:-:S07]  /*1e970*/  FFMA R14, R3, R0, R3 ;  /* 0x00000000030e7223 */ /* 0x000fce0000000003 */
.L_x_676:
[----:B------:R-:W-:Y:S05]  /*1e980*/  BSYNC B1 ;  /* 0x0000000000017941 */ /* 0x000fea0003800000 */
.L_x_674:
        /* <DEDUP_REMOVED lines=8> */
.L_x_677:
[----:B------:R-:W1:Y:S02]  /*1ea10*/  MUFU.RCP R0, R25 ;  /* 0x0000001900007308 */ /* 0x000e640000001000 */
[----:B-1----:R-:W-:-:S04]  /*1ea20*/  FFMA R2, R25, R0, -1 ;  /* 0xbf80000019027423 */ /* 0x002fc80000000000 */
[----:B------:R-:W-:-:S04]  /*1ea30*/  FADD.FTZ R3, -R2, -RZ ;  /* 0x800000ff02037221 */ /* 0x000fc80000010100 */
[----:B------:R-:W-:-:S07]  /*1ea40*/  FFMA R0, R0, R3, R0 ;  /* 0x0000000300007223 */ /* 0x000fce0000000000 */
.L_x_678:
        /* <DEDUP_REMOVED lines=29> */
.L_x_680:
[----:B------:R-:W-:Y:S05]  /*1ec20*/  BSYNC B0 ;  /* 0x0000000000007941 */ /* 0x000fea0003800000 */
.L_x_679:
[----:B------:R-:W-:Y:S06]  /*1ec30*/  BAR.SYNC.DEFER_BLOCKING 0x1, 0x100 ;  /* 0x0044000000007b1d */ /* 0x000fec0000010000 */
[----:B------:R-:W-:Y:S04]  /*1ec40*/  BSSY B0, `(.L_x_681) ;  /* 0x0000009000007945 */ /* 0x000fe80003800000 */
[----:B------:R-:W-:Y:S05]  /*1ec50*/  @P0 BRA `(.L_x_682) ;  /* 0x00000000001c0947 */ /* 0x000fea0003800000 */
[----:B------:R-:W-:-:S13]  /*1ec60*/  ISETP.NE.AND P2, PT, R155, 0x3, PT ;  /* 0x000000039b00780c */ /* 0x000fda0003f45270 */
[----:B------:R-:W-:Y:S05]  /*1ec70*/  @!P2 BRA `(.L_x_683) ;  /* 0x000000000004a947 */ /* 0x000fea0003800000 */
[----:B------:R-:W-:Y:S01]  /*1ec80*/  BPT.TRAP 0x1 ;  /* 0x000000040000795c */ /* 0x000fe20000300000 */
.L_x_683:
[----:B------:R-:W-:-:S04]  /*1ec90*/  ULEA UR4, UR5, UR49, 0x3 ;  /* 0x0000003105047291 */ /* 0x000fc8000f8e183f */
[----:B------:R-:W-:-:S04]  /*1eca0*/  UIADD3 UR4, UR4, 0x50, URZ ;  /* 0x0000005004047890 */ /* 0x000fc8000fffe03f */
[----:B------:R-:W-:-:S09]  /*1ecb0*/  UPRMT UR4, UR48, 0x654, UR4 ;  /* 0x0000065430047896 */ /* 0x000fd20008000004 */
[----:B------:R-:W-:Y:S03]  /*1ecc0*/  SYNCS.ARRIVE.TRANS64.RED.A1T0 RZ, [UR4], RZ ;  /* 0x000000ffffff79a7 */ /* 0x000fe60008100404 */
.L_x_682:
[----:B------:R-:W-:Y:S05]  /*1ecd0*/  BSYNC B0 ;  /* 0x0000000000007941 */ /* 0x000fea0003800000 */
.L_x_681:
        /* <DEDUP_REMOVED lines=8> */
.L_x_686:
        /* <DEDUP_REMOVED lines=8> */
.L_x_1132:
[----:B------:R-:W-:Y:S05]  /*1ede0*/  BSYNC B1 ;  /* 0x0000000000017941 */ /* 0x000fea0003800000 */
.L_x_687:
        /* <DEDUP_REMOVED lines=38> */
.L_x_689:
[----:B------:R-:W-:Y:S02]  /*1f050*/  LOP3.LUT R9, R9, R24, RZ, 0x3c, !PT ;  /* 0x0000001809097212 */ /* 0x000fe400078e3cff */
[----:B------:R-:W-:-:S07]  /*1f060*/  SEL R4, R2, RZ, P3 ;  /* 0x000000ff02047207 */ /* 0x000fce0001800000 */
.L_x_685:
[----:B------:R-:W-:Y:S05]  /*1f070*/  BSYNC B0 ;  /* 0x0000000000007941 */ /* 0x000fea0003800000 */
.L_x_684:
[----:B------:R-:W-:Y:S01]  /*1f080*/  MOV R46, 0x3bbb989d ;  /* 0x3bbb989d002e7802 */ /* 0x000fe20000000f00 */
[C---:B------:R-:W-:Y:S01]  /*1f090*/  FFMA R105, R17.reuse, R105, R153 ;  /* 0x0000006911697223 */ /* 0x040fe20000000099 */
[C---:B------:R-:W-:Y:S01]  /*1f0a0*/  FFMA R106, R17.reuse, R106, R23 ;  /* 0x0000006a116a7223 */ /* 0x040fe20000000017 */
[----:B------:R-:W-:Y:S02]  /*1f0b0*/  IMAD.MOV.U32 R47, RZ, RZ, 0x437c0000 ;  /* 0x437c0000ff2f7424 */ /* 0x000fe400078e00ff */
[----:B------:R-:W-:Y:S01]  /*1f0c0*/  FFMA R107, R17, R107, R152 ;  /* 0x0000006b116b7223 */ /* 0x000fe20000000098 */
[-C--:B------:R-:W-:Y:S01]  /*1f0d0*/  FFMA.SAT R2, -R105, R46.reuse, 0.5 ;  /* 0x3f00000069027423 */ /* 0x080fe2000000212e */
[----:B------:R-:W-:Y:S01]  /*1f0e0*/  FFMA.SAT R13, -R106, R46, 0.5 ;  /* 0x3f0000006a0d7423 */ /* 0x000fe2000000212e */
[----:B------:R-:W-:Y:S01]  /*1f0f0*/  FFMA R108, R17, R108, R21 ;  /* 0x0000006c116c7223 */ /* 0x000fe20000000015 */
[-C--:B-1----:R-:W-:Y:S01]  /*1f100*/  FFMA.SAT R24, -R107, R46.reuse, 0.5 ;  /* 0x3f0000006b187423 */ /* 0x082fe2000000212e */
[-C--:B------:R-:W-:Y:S01]  /*1f110*/  FFMA.RM R2, R2, R47.reuse, 12582913 ;  /* 0x4b40000102027423 */ /* 0x080fe2000000402f */
[----:B------:R-:W-:Y:S01]  /*1f120*/  FFMA.RM R15, R13, R47, 12582913 ;  /* 0x4b4000010d0f7423 */ /* 0x000fe2000000402f */
[----:B------:R-:W-:Y:S01]  /*1f130*/  FFMA R109, R17, R109, R22 ;  /* 0x0000006d116d7223 */ /* 0x000fe20000000016 */
[-C--:B------:R-:W-:Y:S01]  /*1f140*/  FFMA.RM R26, R24, R47.reuse, 12582913 ;  /* 0x4b400001181a7423 */ /* 0x080fe2000000402f */
[----:B------:R-:W-:Y:S01]  /*1f150*/  FADD R14, R2, -12583039 ;  /* 0xcb40007f020e7421 */ /* 0x000fe20000000000 */
[----:B------:R-:W-:Y:S01]  /*1f160*/  FADD R13, R15, -12583039 ;  /* 0xcb40007f0f0d7421 */ /* 0x000fe20000000000 */
[-C--:B------:R-:W-:Y:S01]  /*1f170*/  FFMA.SAT R27, -R108, R46.reuse, 0.5 ;  /* 0x3f0000006c1b7423 */ /* 0x080fe2000000212e */
[----:B------:R-:W-:Y:S01]  /*1f180*/  FFMA.SAT R30, -R109, R46, 0.5 ;  /* 0x3f0000006d1e7423 */ /* 0x000fe2000000212e */
[----:B------:R-:W-:Y:S01]  /*1f190*/  FFMA R14, -R105, 1.4426950216293334961, -R14 ;  /* 0x3fb8aa3b690e7823 */ /* 0x000fe2000000090e */
[----:B------:R-:W-:Y:S01]  /*1f1a0*/  FFMA R25, -R106, 1.4426950216293334961, -R13 ;  /* 0x3fb8aa3b6a197823 */ /* 0x000fe2000000090d */
[C---:B------:R-:W-:Y:S01]  /*1f1b0*/  FFMA R104, R17.reuse, R104, R154 ;  /* 0x0000006811687223 */ /* 0x040fe2000000009a */
[----:B------:R-:W-:Y:S01]  /*1f1c0*/  FADD R24, R26, -12583039 ;  /* 0xcb40007f1a187421 */ /* 0x000fe20000000000 */
[----:B------:R-:W-:Y:S01]  /*1f1d0*/  FFMA R110, R17, R110, R19 ;  /* 0x0000006e116e7223 */ /* 0x000fe20000000013 */
[----:B------:R-:W-:Y:S01]  /*1f1e0*/  FFMA R14, -R105, 1.925963033500011079e-08, R14 ;  /* 0x32a57060690e7823 */ /* 0x000fe2000000010e */
[-C--:B------:R-:W-:Y:S01]  /*1f1f0*/  FFMA.RM R29, R27, R47.reuse, 12582913 ;  /* 0x4b4000011b1d7423 */ /* 0x080fe2000000402f */
[----:B------:R-:W-:Y:S01]  /*1f200*/  FFMA R25, -R106, 1.925963033500011079e-08, R25 ;  /* 0x32a570606a197823 */ /* 0x000fe20000000119 */
[----:B------:R-:W-:Y:S01]  /*1f210*/  FFMA.RM R30, R30, R47, 12582913 ;  /* 0x4b4000011e1e7423 */ /* 0x000fe2000000402f */
[----:B------:R-:W-:Y:S01]  /*1f220*/  FFMA R111, R17, R111, R20 ;  /* 0x0000006f116f7223 */ /* 0x000fe20000000014 */
[-C--:B------:R-:W-:Y:S01]  /*1f230*/  FFMA.SAT R0, -R104, R46.reuse, 0.5 ;  /* 0x3f00000068007423 */ /* 0x080fe2000000212e */
[----:B------:R-:W-:Y:S01]  /*1f240*/  FFMA.SAT R33, -R110, R46, 0.5 ;  /* 0x3f0000006e217423 */ /* 0x000fe2000000212e */
[----:B------:R1:W2:Y:S01]  /*1f250*/  MUFU.EX2 R13, R14 ;  /* 0x0000000e000d7308 */ /* 0x0002a20000000800 */
[----:B------:R-:W-:Y:S01]  /*1f260*/  FFMA R28, -R107, 1.4426950216293334961, -R24 ;  /* 0x3fb8aa3b6b1c7823 */ /* 0x000fe20000000918 */
[----:B------:R-:W-:Y:S01]  /*1f270*/  FADD R27, R29, -12583039 ;  /* 0xcb40007f1d1b7421 */ /* 0x000fe20000000000 */
[----:B------:R-:W-:Y:S01]  /*1f280*/  FFMA R112, R17, R112, R18 ;  /* 0x0000007011707223 */ /* 0x000fe20000000012 */
[-C--:B------:R-:W-:Y:S01]  /*1f290*/  FFMA.RM R0, R0, R47.reuse, 12582913 ;  /* 0x4b40000100007423 */ /* 0x080fe2000000402f */
[----:B------:R-:W-:Y:S01]  /*1f2a0*/  FFMA.RM R33, R33, R47, 12582913 ;  /* 0x4b40000121217423 */ /* 0x000fe2000000402f */
[----:B------:R-:W-:Y:S01]  /*1f2b0*/  FFMA R31, -R108, 1.4426950216293334961, -R27 ;  /* 0x3fb8aa3b6c1f7823 */ /* 0x000fe2000000091b */
[----:B------:R-:W-:Y:S01]  /*1f2c0*/  FFMA.SAT R37, -R112, R46, 0.5 ;  /* 0x3f00000070257423 */ /* 0x000fe2000000212e */
[----:B------:R3:W-:Y:S01]  /*1f2d0*/  MUFU.EX2 R24, R25 ;  /* 0x0000001900187308 */ /* 0x0007e20000000800 */
[----:B-1----:R-:W-:Y:S01]  /*1f2e0*/  FADD R14, R30, -12583039 ;  /* 0xcb40007f1e0e7421 */ /* 0x002fe20000000000 */
[----:B------:R-:W-:Y:S01]  /*1f2f0*/  FADD R3, R0, -12583039 ;  /* 0xcb40007f00037421 */ /* 0x000fe20000000000 */
[----:B------:R-:W-:Y:S01]  /*1f300*/  FFMA R113, R17, R113, R12 ;  /* 0x0000007111717223 */ /* 0x000fe2000000000c */
[----:B------:R-:W-:Y:S01]  /*1f310*/  FFMA R28, -R107, 1.925963033500011079e-08, R28 ;  /* 0x32a570606b1c7823 */ /* 0x000fe2000000011c */
[----:B------:R-:W-:Y:S01]  /*1f320*/  FFMA R34, -R109, 1.4426950216293334961, -R14 ;  /* 0x3fb8aa3b6d227823 */ /* 0x000fe2000000090e */
[----:B------:R-:W-:Y:S01]  /*1f330*/  FFMA R31, -R108, 1.925963033500011079e-08, R31 ;  /* 0x32a570606c1f7823 */ /* 0x000fe2000000011f */
[-C--:B------:R-:W-:Y:S01]  /*1f340*/  FFMA.RM R37, R37, R47.reuse, 12582913 ;  /* 0x4b40000125257423 */ /* 0x080fe2000000402f */
[----:B------:R-:W-:Y:S01]  /*1f350*/  FFMA R114, R17, R114, R11 ;  /* 0x0000007211727223 */ /* 0x000fe2000000000b */
[-C--:B---3--:R-:W-:Y:S01]  /*1f360*/  FFMA.SAT R25, -R111, R46.reuse, 0.5 ;  /* 0x3f0000006f197423 */ /* 0x088fe2000000212e */
[----:B------:R-:W-:Y:S01]  /*1f370*/  FFMA R34, -R109, 1.925963033500011079e-08, R34 ;  /* 0x32a570606d227823 */ /* 0x000fe20000000122 */
[C---:B------:R-:W-:Y:S01]  /*1f380*/  FFMA R3, -R104.reuse, 1.4426950216293334961, -R3 ;  /* 0x3fb8aa3b68037823 */ /* 0x040fe20000000903 */
[----:B------:R-:W-:Y:S01]  /*1f390*/  FFMA.SAT R38, -R113, R46, 0.5 ;  /* 0x3f00000071267423 */ /* 0x000fe2000000212e */
[----:B------:R-:W-:Y:S01]  /*1f3a0*/  FFMA.RM R36, R25, R47, 12582913 ;  /* 0x4b40000119247423 */ /* 0x000fe2000000402f */
[----:B------:R-:W-:Y:S01]  /*1f3b0*/  FADD R25, R33, -12583039 ;  /* 0xcb40007f21197421 */ /* 0x000fe20000000000 */
[----:B------:R1:W-:Y:S01]  /*1f3c0*/  MUFU.EX2 R27, R28 ;  /* 0x0000001c001b7308 */ /* 0x0003e20000000800 */
[----:B------:R-:W-:Y:S01]  /*1f3d0*/  FFMA R3, -R104, 1.925963033500011079e-08, R3 ;  /* 0x32a5706068037823 */ /* 0x000fe20000000103 */
[C---:B------:R-:W-:Y:S01]  /*1f3e0*/  FFMA R115, R17.reuse, R115, R10 ;  /* 0x0000007311737223 */ /* 0x040fe2000000000a */
[----:B------:R-:W-:Y:S01]  /*1f3f0*/  FFMA R35, -R110, 1.4426950216293334961, -R25 ;  /* 0x3fb8aa3b6e237823 */ /* 0x000fe20000000919 */
[----:B------:R-:W-:Y:S01]  /*1f400*/  FFMA.RM R38, R38, R47, 12582913 ;  /* 0x4b40000126267423 */ /* 0x000fe2000000402f */
[----:B------:R-:W-:Y:S01]  /*1f410*/  FFMA R116, R17, R116, R8 ;  /* 0x0000007411747223 */ /* 0x000fe20000000008 */
[----:B------:R-:W-:Y:S01]  /*1f420*/  FFMA.SAT R40, -R115, R46, 0.5 ;  /* 0x3f00000073287423 */ /* 0x000fe2000000212e */
[----:B------:R-:W-:Y:S01]  /*1f430*/  FFMA R35, -R110, 1.925963033500011079e-08, R35 ;  /* 0x32a570606e237823 */ /* 0x000fe20000000123 */
[----:B------:R3:W4:Y:S01]  /*1f440*/  MUFU.EX2 R14, R31 ;  /* 0x0000001f000e7308 */ /* 0x0007220000000800 */
[----:B-1----:R-:W-:Y:S01]  /*1f450*/  FADD R28, R36, -12583039 ;  /* 0xcb40007f241c7421 */ /* 0x002fe20000000000 */
[C---:B------:R-:W-:Y:S01]  /*1f460*/  FFMA R117, R17.reuse, R117, R7 ;  /* 0x0000007511757223 */ /* 0x040fe20000000007 */
[----:B------:R-:W-:Y:S01]  /*1f470*/  FFMA R118, R17, R118, R6 ;  /* 0x0000007611767223 */ /* 0x000fe20000000006 */
[----:B------:R-:W-:Y:S01]  /*1f480*/  FFMA.RM R41, R40, R47, 12582913 ;  /* 0x4b40000128297423 */ /* 0x000fe2000000402f */
[----:B------:R-:W-:Y:S01]  /*1f490*/  FFMA R28, -R111, 1.4426950216293334961, -R28 ;  /* 0x3fb8aa3b6f1c7823 */ /* 0x000fe2000000091c */
[----:B------:R-:W-:Y:S01]  /*1f4a0*/  FFMA R119, R17, R119, R5 ;  /* 0x0000007711777223 */ /* 0x000fe20000000005 */
[-C--:B------:R-:W-:Y:S01]  /*1f4b0*/  FFMA.SAT R43, -R116, R46.reuse, 0.5 ;  /* 0x3f000000742b7423 */ /* 0x080fe2000000212e */
[----:B------:R1:W-:Y:S01]  /*1f4c0*/  MUFU.EX2 R25, R34 ;  /* 0x0000002200197308 */ /* 0x0003e20000000800 */
[----:B---3--:R-:W-:Y:S01]  /*1f4d0*/  FADD R31, R37, -12583039 ;  /* 0xcb40007f251f7421 */ /* 0x008fe20000000000 */
[----:B------:R-:W-:Y:S01]  /*1f4e0*/  FFMA R111, -R111, 1.925963033500011079e-08, R28 ;  /* 0x32a570606f6f7823 */ /* 0x000fe2000000011c */
[-C--:B------:R-:W-:Y:S01]  /*1f4f0*/  FFMA.SAT R45, -R118, R46.reuse, 0.5 ;  /* 0x3f000000762d7423 */ /* 0x080fe2000000212e */
[-C--:B------:R-:W-:Y:S01]  /*1f500*/  FFMA.RM R43, R43, R47.reuse, 12582913 ;  /* 0x4b4000012b2b7423 */ /* 0x080fe2000000402f */
[----:B------:R-:W-:Y:S01]  /*1f510*/  FFMA R31, -R112, 1.4426950216293334961, -R31 ;  /* 0x3fb8aa3b701f7823 */ /* 0x000fe2000000091f */
[----:B------:R-:W-:Y:S01]  /*1f520*/  SHF.L.U32 R0, R0, 0x17, RZ ;  /* 0x0000001700007819 */ /* 0x000fe200000006ff */
[-C--:B------:R-:W-:Y:S01]  /*1f530*/  FFMA.RM R45, R45, R47.reuse, 12582913 ;  /* 0x4b4000012d2d7423 */ /* 0x080fe2000000402f */
[----:B------:R-:W3:Y:S01]  /*1f540*/  MUFU.EX2 R3, R3 ;  /* 0x0000000300037308 */ /* 0x000ee20000000800 */
[----:B-1----:R-:W-:Y:S01]  /*1f550*/  FFMA.SAT R34, -R114, R46, 0.5 ;  /* 0x3f00000072227423 */ /* 0x002fe2000000212e */
[----:B------:R-:W-:Y:S01]  /*1f560*/  FFMA R31, -R112, 1.925963033500011079e-08, R31 ;  /* 0x32a57060701f7823 */ /* 0x000fe2000000011f */
[----:B------:R-:W-:Y:S01]  /*1f570*/  FADD R42, R41, -12583039 ;  /* 0xcb40007f292a7421 */ /* 0x000fe20000000000 */
[----:B------:R-:W-:Y:S01]  /*1f580*/  SHF.L.U32 R2, R2, 0x17, RZ ;  /* 0x0000001702027819 */ /* 0x000fe200000006ff */
[----:B------:R-:W-:Y:S01]  /*1f590*/  FFMA.RM R39, R34, R47, 12582913 ;  /* 0x4b40000122277423 */ /* 0x000fe2000000402f */
[----:B------:R-:W-:Y:S01]  /*1f5a0*/  FADD R34, R38, -12583039 ;  /* 0xcb40007f26227421 */ /* 0x000fe20000000000 */
[----:B------:R-:W-:Y:S01]  /*1f5b0*/  FFMA R42, -R115, 1.4426950216293334961, -R42 ;  /* 0x3fb8aa3b732a7823 */ /* 0x000fe2000000092a */
[----:B------:R1:W5:Y:S01]  /*1f5c0*/  MUFU.EX2 R28, R35 ;  /* 0x00000023001c7308 */ /* 0x0003620000000800 */
[----:B------:R-:W-:Y:S01]  /*1f5d0*/  SHF.L.U32 R29, R29, 0x17, RZ ;  /* 0x000000171d1d7819 */ /* 0x000fe200000006ff */
[----:B------:R-:W-:Y:S01]  /*1f5e0*/  FFMA R40, -R113, 1.4426950216293334961, -R34 ;  /* 0x3fb8aa3b71287823 */ /* 0x000fe20000000922 */
[----:B------:R-:W-:Y:S01]  /*1f5f0*/  FFMA R42, -R115, 1.925963033500011079e-08, R42 ;  /* 0x32a57060732a7823 */ /* 0x000fe2000000012a */
[----:B--2---:R-:W-:Y:S01]  /*1f600*/  FFMA R50, R2, R13, 1 ;  /* 0x3f80000002327423 */ /* 0x004fe2000000000d */
[----:B------:R-:W-:Y:S01]  /*1f610*/  SHF.L.U32 R15, R15, 0x17, RZ ;  /* 0x000000170f0f7819 */ /* 0x000fe200000006ff */
[----:B------:R-:W-:Y:S01]  /*1f620*/  FFMA R40, -R113, 1.925963033500011079e-08, R40 ;  /* 0x32a5706071287823 */ /* 0x000fe20000000128 */
[----:B----4-:R-:W-:Y:S01]  /*1f630*/  FFMA R54, R29, R14, 1 ;  /* 0x3f8000001d367423 */ /* 0x010fe2000000000e */
[----:B------:R2:W-:Y:S01]  /*1f640*/  MUFU.EX2 R34, R31 ;  /* 0x0000001f00227308 */ /* 0x0005e20000000800 */
[----:B-1----:R-:W-:Y:S01]  /*1f650*/  FADD R35, R39, -12583039 ;  /* 0xcb40007f27237421 */ /* 0x002fe20000000000 */
[----:B---3--:R-:W-:Y:S01]  /*1f660*/  FFMA R49, R0, R3, 1 ;  /* 0x3f80000000317423 */ /* 0x008fe20000000003 */
[----:B------:R-:W-:Y:S01]  /*1f670*/  SHF.L.U32 R26, R26, 0x17, RZ ;  /* 0x000000171a1a7819 */ /* 0x000fe200000006ff */
[----:B------:R-:W-:-:S02]  /*1f680*/  IMAD.SHL.U32 R30, R30, 0x800000, RZ ;  /* 0x008000001e1e7824 */ /* 0x000fc400078e00ff */
[C---:B------:R-:W-:Y:S01]  /*1f690*/  FFMA R35, -R114.reuse, 1.4426950216293334961, -R35 ;  /* 0x3fb8aa3b72237823 */ /* 0x040fe20000000923 */
[----:B------:R-:W-:Y:S01]  /*1f6a0*/  SHF.L.U32 R33, R33, 0x17, RZ ;  /* 0x0000001721217819 */ /* 0x000fe200000006ff */
[----:B------:R-:W-:Y:S01]  /*1f6b0*/  IMAD.SHL.U32 R39, R39, 0x800000, RZ ;  /* 0x0080000027277824 */ /* 0x000fe200078e00ff */
[----:B------:R-:W-:Y:S01]  /*1f6c0*/  IADD3 R0, R49, 0x1800000, RZ ;  /* 0x0180000031007810 */ /* 0x000fe20007ffe0ff */
[-C--:B--2---:R-:W-:Y:S01]  /*1f6d0*/  FFMA.SAT R31, -R117, R46.reuse, 0.5 ;  /* 0x3f000000751f7423 */ /* 0x084fe2000000212e */
[----:B------:R-:W-:Y:S01]  /*1f6e0*/  FFMA.SAT R46, -R119, R46, 0.5 ;  /* 0x3f000000772e7423 */ /* 0x000fe2000000212e */
[----:B------:R-:W-:Y:S01]  /*1f6f0*/  FFMA R114, -R114, 1.925963033500011079e-08, R35 ;  /* 0x32a5706072727823 */ /* 0x000fe20000000123 */
[----:B------:R-:W-:Y:S01]  /*1f700*/  LOP3.LUT R0, R0, 0x7f800000, RZ, 0xc0, !PT ;  /* 0x7f80000000007812 */ /* 0x000fe200078ec0ff */
[-C--:B------:R-:W-:Y:S01]  /*1f710*/  FFMA.RM R44, R31, R47.reuse, 12582913 ;  /* 0x4b4000011f2c7423 */ /* 0x080fe2000000402f */
[----:B------:R-:W-:Y:S01]  /*1f720*/  FFMA.RM R46, R46, R47, 12582913 ;  /* 0x4b4000012e2e7423 */ /* 0x000fe2000000402f */
[----:B------:R1:W-:Y:S01]  /*1f730*/  MUFU.EX2 R35, R40 ;  /* 0x0000002800237308 */ /* 0x0003e20000000800 */
[----:B------:R-:W-:Y:S01]  /*1f740*/  FADD R47, R45, -12583039 ;  /* 0xcb40007f2d2f7421 */ /* 0x000fe20000000000 */
[----:B------:R-:W-:Y:S01]  /*1f750*/  FADD R31, R43, -12583039 ;  /* 0xcb40007f2b1f7421 */ /* 0x000fe20000000000 */
[----:B------:R-:W-:Y:S01]  /*1f760*/  FADD R48, R46, -12583039 ;  /* 0xcb40007f2e307421 */ /* 0x000fe20000000000 */
[----:B------:R-:W-:Y:S01]  /*1f770*/  ISETP.GT.U32.AND P2, PT, R0, 0x1ffffff, PT ;  /* 0x01ffffff0000780c */ /* 0x000fe20003f44070 */
[----:B------:R-:W-:Y:S01]  /*1f780*/  FFMA R47, -R118, 1.4426950216293334961, -R47 ;  /* 0x3fb8aa3b762f7823 */ /* 0x000fe2000000092f */
[----:B------:R-:W-:Y:S01]  /*1f790*/  FFMA R31, -R116, 1.4426950216293334961, -R31 ;  /* 0x3fb8aa3b741f7823 */ /* 0x000fe2000000091f */
[C---:B------:R-:W-:Y:S01]  /*1f7a0*/  FFMA R48, -R119.reuse, 1.4426950216293334961, -R48 ;  /* 0x3fb8aa3b77307823 */ /* 0x040fe20000000930 */
[----:B------:R-:W2:Y:S01]  /*1f7b0*/  MUFU.EX2 R111, R111 ;  /* 0x0000006f006f7308 */ /* 0x000ea20000000800 */
[----:B-1----:R-:W-:Y:S01]  /*1f7c0*/  FADD R40, R44, -12583039 ;  /* 0xcb40007f2c287421 */ /* 0x002fe20000000000 */
[----:B------:R-:W-:Y:S01]  /*1f7d0*/  FFMA R47, -R118, 1.925963033500011079e-08, R47 ;  /* 0x32a57060762f7823 */ /* 0x000fe2000000012f */
[----:B------:R-:W-:Y:S01]  /*1f7e0*/  FFMA R48, -R119, 1.925963033500011079e-08, R48 ;  /* 0x32a5706077307823 */ /* 0x000fe20000000130 */
[----:B------:R-:W-:Y:S01]  /*1f7f0*/  FFMA R31, -R116, 1.925963033500011079e-08, R31 ;  /* 0x32a57060741f7823 */ /* 0x000fe2000000011f */
[C---:B------:R-:W-:Y:S01]  /*1f800*/  FFMA R40, -R117.reuse, 1.4426950216293334961, -R40 ;  /* 0x3fb8aa3b75287823 */ /* 0x040fe20000000928 */
[----:B------:R-:W-:Y:S01]  /*1f810*/  SHF.L.U32 R36, R36, 0x17, RZ ;  /* 0x0000001724247819 */ /* 0x000fe200000006ff */
[----:B------:R-:W-:Y:S01]  /*1f820*/  BSSY B1, `(.L_x_690) ;  /* 0x0000026000017945 */ /* 0x000fe20003800000 */
[----:B------:R-:W1:Y:S01]  /*1f830*/  MUFU.EX2 R114, R114 ;  /* 0x0000007200727308 */ /* 0x000e620000000800 */
[----:B------:R-:W-:Y:S01]  /*1f840*/  FFMA R117, -R117, 1.925963033500011079e-08, R40 ;  /* 0x32a5706075757823 */ /* 0x000fe20000000128 */
[----:B------:R-:W-:Y:S01]  /*1f850*/  SHF.L.U32 R37, R37, 0x17, RZ ;  /* 0x0000001725257819 */ /* 0x000fe200000006ff */
[----:B------:R-:W-:Y:S01]  /*1f860*/  FFMA R29, R30, R25, 1 ;  /* 0x3f8000001e1d7423 */ /* 0x000fe20000000019 */
[----:B------:R-:W-:Y:S01]  /*1f870*/  SHF.L.U32 R38, R38, 0x17, RZ ;  /* 0x0000001726267819 */ /* 0x000fe200000006ff */
[----:B------:R-:W-:Y:S01]  /*1f880*/  FFMA R52, R15, R24, 1 ;  /* 0x3f8000000f347423 */ /* 0x000fe20000000018 */
[----:B------:R-:W-:Y:S01]  /*1f890*/  SHF.L.U32 R41, R41, 0x17, RZ ;  /* 0x0000001729297819 */ /* 0x000fe200000006ff */
[----:B------:R-:W-:Y:S01]  /*1f8a0*/  FFMA R27, R26, R27, 1 ;  /* 0x3f8000001a1b7423 */ /* 0x000fe2000000001b */
[----:B------:R-:W3:Y:S01]  /*1f8b0*/  MUFU.EX2 R42, R42 ;  /* 0x0000002a002a7308 */ /* 0x000ee20000000800 */
[----:B------:R-:W-:Y:S01]  /*1f8c0*/  SHF.L.U32 R43, R43, 0x17, RZ ;  /* 0x000000172b2b7819 */ /* 0x000fe200000006ff */
[----:B-----5:R-:W-:Y:S01]  /*1f8d0*/  FFMA R30, R33, R28, 1 ;  /* 0x3f800000211e7423 */ /* 0x020fe2000000001c */
[----:B------:R-:W-:Y:S01]  /*1f8e0*/  SHF.L.U32 R44, R44, 0x17, RZ ;  /* 0x000000172c2c7819 */ /* 0x000fe200000006ff */
[----:B--2---:R-:W-:Y:S01]  /*1f8f0*/  FFMA R111, R36, R111, 1 ;  /* 0x3f800000246f7423 */ /* 0x004fe2000000006f */
[----:B------:R-:W-:Y:S01]  /*1f900*/  SHF.L.U32 R14, R45, 0x17, RZ ;  /* 0x000000172d0e7819 */ /* 0x000fe200000006ff */
[----:B------:R-:W-:Y:S01]  /*1f910*/  FFMA R34, R37, R34, 1 ;  /* 0x3f80000025227423 */ /* 0x000fe20000000022 */
[----:B------:R-:W-:Y:S01]  /*1f920*/  SHF.L.U32 R13, R46, 0x17, RZ ;  /* 0x000000172e0d7819 */ /* 0x000fe200000006ff */
[----:B------:R-:W2:Y:S01]  /*1f930*/  MUFU.EX2 R40, R31 ;  /* 0x0000001f00287308 */ /* 0x000ea20000000800 */
[----:B------:R-:W-:Y:S01]  /*1f940*/  FFMA R35, R38, R35, 1 ;  /* 0x3f80000026237423 */ /* 0x000fe20000000023 */
[----:B-1----:R-:W-:-:S06]  /*1f950*/  FFMA R114, R39, R114, 1 ;  /* 0x3f80000027727423 */ /* 0x002fcc0000000072 */
[----:B------:R-:W1:Y:S01]  /*1f960*/  MUFU.EX2 R117, R117 ;  /* 0x0000007500757308 */ /* 0x000e620000000800 */
[----:B---3--:R-:W-:-:S07]  /*1f970*/  FFMA R41, R41, R42, 1 ;  /* 0x3f80000029297423 */ /* 0x008fce000000002a */
[----:B------:R-:W3:Y:S01]  /*1f980*/  MUFU.EX2 R47, R47 ;  /* 0x0000002f002f7308 */ /* 0x000ee20000000800 */
[----:B--2---:R-:W-:-:S07]  /*1f990*/  FFMA R40, R43, R40, 1 ;  /* 0x3f8000002b287423 */ /* 0x004fce0000000028 */
[----:B------:R-:W2:Y:S01]  /*1f9a0*/  MUFU.EX2 R48, R48 ;  /* 0x0000003000307308 */ /* 0x000ea20000000800 */
[----:B-1----:R-:W-:Y:S01]  /*1f9b0*/  FFMA R117, R44, R117, 1 ;  /* 0x3f8000002c757423 */ /* 0x002fe20000000075 */
[----:B---3--:R-:W-:Y:S01]  /*1f9c0*/  FFMA R14, R14, R47, 1 ;  /* 0x3f8000000e0e7423 */ /* 0x008fe2000000002f */
[----:B--2---:R-:W-:Y:S01]  /*1f9d0*/  FFMA R13, R13, R48, 1 ;  /* 0x3f8000000d0d7423 */ /* 0x004fe20000000030 */
[----:B------:R-:W-:Y:S06]  /*1f9e0*/  @P2 BRA `(.L_x_691) ;  /* 0x0000000000142947 */ /* 0x000fec0003800000 */
[----:B------:R-:W-:Y:S01]  /*1f9f0*/  IMAD.MOV.U32 R0, RZ, RZ, R49 ;  /* 0x000000ffff007224 */ /* 0x000fe200078e0031 */
[----:B------:R-:W-:-:S07]  /*1fa00*/  MOV R2, 0x1fa20 ;  /* 0x0001fa2000027802 */ /* 0x000fce0000000f00 */
[----:B------:R-:W-:Y:S05]  /*1fa10*/  CALL.REL.NOINC `($__internal_0_$__cuda_sm20_rcp_rn_f32_slowpath) ;  /* 0x000000dc00a07944 */ /* 0x000fea0003c00000 */
[----:B------:R-:W-:Y:S01]  /*1fa20*/  MOV R24, R0 ;  /* 0x0000000000187202 */ /* 0x000fe20000000f00 */
[----:B------:R-:W-:Y:S06]  /*1fa30*/  BRA `(.L_x_692) ;  /* 0x0000000000107947 */ /* 0x000fec0003800000 */
.L_x_691:
[----:B------:R-:W1:Y:S02]  /*1fa40*/  MUFU.RCP R24, R49 ;  /* 0x0000003100187308 */ /* 0x000e640000001000 */
[----:B-1----:R-:W-:-:S04]  /*1fa50*/  FFMA R0, R49, R24, -1 ;  /* 0xbf80000031007423 */ /* 0x002fc80000000018 */
[----:B------:R-:W-:-:S04]  /*1fa60*/  FADD.FTZ R3, -R0, -RZ ;  /* 0x800000ff00037221 */ /* 0x000fc80000010100 */
[----:B------:R-:W-:-:S07]  /*1fa70*/  FFMA R24, R24, R3, R24 ;  /* 0x0000000318187223 */ /* 0x000fce0000000018 */
.L_x_692:
[----:B------:R-:W-:Y:S05]  /*1fa80*/  BSYNC B1 ;  /* 0x0000000000017941 */ /* 0x000fea0003800000 */
.L_x_690:
        /* <DEDUP_REMOVED lines=10> */
.L_x_694:
[----:B------:R-:W1:Y:S02]  /*1fb30*/  MUFU.RCP R15, R50 ;  /* 0x00000032000f7308 */ /* 0x000e640000001000 */
[----:B-1----:R-:W-:-:S04]  /*1fb40*/  FFMA R0, R50, R15, -1 ;  /* 0xbf80000032007423 */ /* 0x002fc8000000000f */
[----:B------:R-:W-:-:S04]  /*1fb50*/  FADD.FTZ R0, -R0, -RZ ;  /* 0x800000ff00007221 */ /* 0x000fc80000010100 */
[----:B------:R-:W-:-:S07]  /*1fb60*/  FFMA R15, R15, R0, R15 ;  /* 0x000000000f0f7223 */ /* 0x000fce000000000f */
.L_x_695:
[----:B------:R-:W-:Y:S05]  /*1fb70*/  BSYNC B1 ;  /* 0x0000000000017941 */ /* 0x000fea0003800000 */
.L_x_693:
        /* <DEDUP_REMOVED lines=10> */
.L_x_697:
[----:B------:R-:W1:Y:S02]  /*1fc20*/  MUFU.RCP R25, R52 ;  /* 0x0000003400197308 */ /* 0x000e640000001000 */
[----:B-1----:R-:W-:-:S04]  /*1fc30*/  FFMA R0, R52, R25, -1 ;  /* 0xbf80000034007423 */ /* 0x002fc80000000019 */
[----:B------:R-:W-:-:S04]  /*1fc40*/  FADD.FTZ R0, -R0, -RZ ;  /* 0x800000ff00007221 */ /* 0x000fc80000010100 */
[----:B------:R-:W-:-:S07]  /*1fc50*/  FFMA R25, R25, R0, R25 ;  /* 0x0000000019197223 */ /* 0x000fce0000000019 */
.L_x_698:
[----:B------:R-:W-:Y:S05]  /*1fc60*/  BSYNC B1 ;  /* 0x0000000000017941 */ /* 0x000fea0003800000 */
.L_x_696:
        /* <DEDUP_REMOVED lines=10> */
.L_x_700:
[----:B------:R-:W1:Y:S02]  /*1fd10*/  MUFU.RCP R26, R27 ;  /* 0x0000001b001a7308 */ /* 0x000e640000001000 */
[----:B-1----:R-:W-:-:S04]  /*1fd20*/  FFMA R0, R27, R26, -1 ;  /* 0xbf8000001b007423 */ /* 0x002fc8000000001a */
[----:B------:R-:W-:-:S04]  /*1fd30*/  FADD.FTZ R3, -R0, -RZ ;  /* 0x800000ff00037221 */ /* 0x000fc80000010100 */
[----:B------:R-:W-:-:S07]  /*1fd40*/  FFMA R26, R26, R3, R26 ;  /* 0x000000031a1a7223 */ /* 0x000fce000000001a */
.L_x_701:
[----:B------:R-:W-:Y:S05]  /*1fd50*/  BSYNC B1 ;  /* 0x0000000000017941 */ /* 0x000fea0003800000 */
.L_x_699:
        /* <DEDUP_REMOVED lines=10> */
.L_x_703:
[----:B------:R-:W1:Y:S02]  /*1fe00*/  MUFU.RCP R27, R54 ;  /* 0x00000036001b7308 */ /* 0x000e640000001000 */
[----:B-1----:R-:W-:-:S04]  /*1fe10*/  FFMA R0, R54, R27, -1 ;  /* 0xbf80000036007423 */ /* 0x002fc8000000001b */
[----:B------:R-:W-:-:S04]  /*1fe20*/  FADD.FTZ R0, -R0, -RZ ;  /* 0x800000ff00007221 */ /* 0x000fc80000010100 */
[----:B------:R-:W-:-:S07]  /*1fe30*/  FFMA R27, R27, R0, R27 ;  /* 0x000000001b1b7223 */ /* 0x000fce000000001b */
.L_x_704:
[----:B------:R-:W-:Y:S05]  /*1fe40*/  BSYNC B1 ;  /* 0x0000000000017941 */ /* 0x000fea0003800000 */
.L_x_702:
        /* <DEDUP_REMOVED lines=10> */
.L_x_706:
[----:B------:R-:W1:Y:S02]  /*1fef0*/  MUFU.RCP R28, R29 ;  /* 0x0000001d001c7308 */ /* 0x000e640000001000 */
[----:B-1----:R-:W-:-:S04]  /*1ff00*/  FFMA R0, R29, R28, -1 ;  /* 0xbf8000001d007423 */ /* 0x002fc8000000001c */
[----:B------:R-:W-:-:S04]  /*1ff10*/  FADD.FTZ R3, -R0, -RZ ;  /* 0x800000ff00037221 */ /* 0x000fc80000010100 */
[----:B------:R-:W-:-:S07]  /*1ff20*/  FFMA R28, R28, R3, R28 ;  /* 0x000000031c1c7223 */ /* 0x000fce000000001c */
.L_x_707:
[----:B------:R-:W-:Y:S05]  /*1ff30*/  BSYNC B1 ;  /* 0x0000000000017941 */ /* 0x000fea0003800000 */
.L_x_705:
        /* <DEDUP_REMOVED lines=10> */
.L_x_709:
[----:B------:R-:W1:Y:S02]  /*1ffe0*/  MUFU.RCP R29, R30 ;  /* 0x0000001e001d7308 */ /* 0x000e640000001000 */
[----:B-1----:R-:W-:-:S04]  /*1fff0*/  FFMA R0, R30, R29, -1 ;  /* 0xbf8000001e007423 */ /* 0x002fc8000000001d */
[----:B------:R-:W-:-:S04]  /*20000*/  FADD.FTZ R0, -R0, -RZ ;  /* 0x800000ff00007221 */ /* 0x000fc80000010100 */
[----:B------:R-:W-:-:S07]  /*20010*/  FFMA R29, R29, R0, R29 ;  /* 0x000000001d1d7223 */ /* 0x000fce000000001d */
.L_x_710:
[----:B------:R-:W-:Y:S05]  /*20020*/  BSYNC B1 ;  /* 0x0000000000017941 */ /* 0x000fea0003800000 */
.L_x_708:
        /* <DEDUP_REMOVED lines=10> */
.L_x_712:
[----:B------:R-:W1:Y:S02]  /*200d0*/  MUFU.RCP R30, R111 ;  /* 0x0000006f001e7308 */ /* 0x000e640000001000 */
[----:B-1----:R-:W-:-:S04]  /*200e0*/  FFMA R0, R111, R30, -1 ;  /* 0xbf8000006f007423 */ /* 0x002fc8000000001e */
[----:B------:R-:W-:-:S04]  /*200f0*/  FADD.FTZ R3, -R0, -RZ ;  /* 0x800000ff00037221 */ /* 0x000fc80000010100 */
[----:B------:R-:W-:-:S07]  /*20100*/  FFMA R30, R30, R3, R30 ;  /* 0x000000031e1e7223 */ /* 0x000fce000000001e */
.L_x_713:
[----:B------:R-:W-:Y:S05]  /*20110*/  BSYNC B1 ;  /* 0x0000000000017941 */ /* 0x000fea0003800000 */
.L_x_711:
        /* <DEDUP_REMOVED lines=10> */
.L_x_715:
[----:B------:R-:W1:Y:S02]  /*201c0*/  MUFU.RCP R31, R34 ;  /* 0x00000022001f7308 */ /* 0x000e640000001000 */
[----:B-1----:R-:W-:-:S04]  /*201d0*/  FFMA R0, R34, R31, -1 ;  /* 0xbf80000022007423 */ /* 0x002fc8000000001f */
[----:B------:R-:W-:-:S04]  /*201e0*/  FADD.FTZ R0, -R0, -RZ ;  /* 0x800000ff00007221 */ /* 0x000fc80000010100 */
[----:B------:R-:W-:-:S07]  /*201f0*/  FFMA R31, R31, R0, R31 ;  /* 0x000000001f1f7223 */ /* 0x000fce000000001f */
.L_x_716:
[----:B------:R-:W-:Y:S05]  /*20200*/  BSYNC B1 ;  /* 0x0000000000017941 */ /* 0x000fea0003800000 */
.L_x_714:
        /* <DEDUP_REMOVED lines=10> */
.L_x_718:
[----:B------:R-:W1:Y:S02]  /*202b0*/  MUFU.RCP R34, R35 ;  /* 0x0000002300227308 */ /* 0x000e640000001000 */
[----:B-1----:R-:W-:-:S04]  /*202c0*/  FFMA R0, R35, R34, -1 ;  /* 0xbf80000023007423 */ /* 0x002fc80000000022 */
[----:B------:R-:W-:-:S04]  /*202d0*/  FADD.FTZ R3, -R0, -RZ ;  /* 0x800000ff00037221 */ /* 0x000fc80000010100 */
[----:B------:R-:W-:-:S07]  /*202e0*/  FFMA R34, R34, R3, R34 ;  /* 0x0000000322227223 */ /* 0x000fce0000000022 */
.L_x_719:
[----:B------:R-:W-:Y:S05]  /*202f0*/  BSYNC B1 ;  /* 0x0000000000017941 */ /* 0x000fea0003800000 */
.L_x_717:
        /* <DEDUP_REMOVED lines=10> */
.L_x_721:
[----:B------:R-:W1:Y:S02]  /*203a0*/  MUFU.RCP R33, R114 ;  /* 0x0000007200217308 */ /* 0x000e640000001000 */
[----:B-1----:R-:W-:-:S04]  /*203b0*/  FFMA R0, R114, R33, -1 ;  /* 0xbf80000072007423 */ /* 0x002fc80000000021 */
[----:B------:R-:W-:-:S04]  /*203c0*/  FADD.FTZ R0, -R0, -RZ ;  /* 0x800000ff00007221 */ /* 0x000fc80000010100 */
[----:B------:R-:W-:-:S07]  /*203d0*/  FFMA R33, R33, R0, R33 ;  /* 0x0000000021217223 */ /* 0x000fce0000000021 */
.L_x_722:
[----:B------:R-:W-:Y:S05]  /*203e0*/  BSYNC B1 ;  /* 0x0000000000017941 */ /* 0x000fea0003800000 */
.L_x_720:
        /* <DEDUP_REMOVED lines=10> */
.L_x_724:
[----:B------:R-:W1:Y:S02]  /*20490*/  MUFU.RCP R36, R41 ;  /* 0x0000002900247308 */ /* 0x000e640000001000 */
[----:B-1----:R-:W-:-:S04]  /*204a0*/  FFMA R0, R41, R36, -1 ;  /* 0xbf80000029007423 */ /* 0x002fc80000000024 */
[----:B------:R-:W-:-:S04]  /*204b0*/  FADD.FTZ R3, -R0, -RZ ;  /* 0x800000ff00037221 */ /* 0x000fc80000010100 */
[----:B------:R-:W-:-:S07]  /*204c0*/  FFMA R36, R36, R3, R36 ;  /* 0x0000000324247223 */ /* 0x000fce0000000024 */
.L_x_725:
[----:B------:R-:W-:Y:S05]  /*204d0*/  BSYNC B1 ;  /* 0x0000000000017941 */ /* 0x000fea0003800000 */
.L_x_723:
        /* <DEDUP_REMOVED lines=10> */
.L_x_727:
[----:B------:R-:W1:Y:S02]  /*20580*/  MUFU.RCP R35, R40 ;  /* 0x0000002800237308 */ /* 0x000e640000001000 */
[----:B-1----:R-:W-:-:S04]  /*20590*/  FFMA R0, R40, R35, -1 ;  /* 0xbf80000028007423 */ /* 0x002fc80000000023 */
[----:B------:R-:W-:-:S04]  /*205a0*/  FADD.FTZ R0, -R0, -RZ ;  /* 0x800000ff00007221 */ /* 0x000fc80000010100 */
[----:B------:R-:W-:-:S07]  /*205b0*/  FFMA R35, R35, R0, R35 ;  /* 0x0000000023237223 */ /* 0x000fce0000000023 */
.L_x_728:
[----:B------:R-:W-:Y:S05]  /*205c0*/  BSYNC B1 ;  /* 0x0000000000017941 */ /* 0x000fea0003800000 */
.L_x_726:
        /* <DEDUP_REMOVED lines=10> */
.L_x_730:
[----:B------:R-:W1:Y:S02]  /*20670*/  MUFU.RCP R38, R117 ;  /* 0x0000007500267308 */ /* 0x000e640000001000 */
[----:B-1----:R-:W-:-:S04]  /*20680*/  FFMA R0, R117, R38, -1 ;  /* 0xbf80000075007423 */ /* 0x002fc80000000026 */
[----:B------:R-:W-:-:S04]  /*20690*/  FADD.FTZ R3, -R0, -RZ ;  /* 0x800000ff00037221 */ /* 0x000fc80000010100 */
[----:B------:R-:W-:-:S07]  /*206a0*/  FFMA R38, R38, R3, R38 ;  /* 0x0000000326267223 */ /* 0x000fce0000000026 */
.L_x_731:
[----:B------:R-:W-:Y:S05]  /*206b0*/  BSYNC B1 ;  /* 0x0000000000017941 */ /* 0x000fea0003800000 */
.L_x_729:
        /* <DEDUP_REMOVED lines=10> */
.L_x_733:
[----:B------:R-:W1:Y:S02]  /*20760*/  MUFU.RCP R37, R14 ;  /* 0x0000000e00257308 */ /* 0x000e640000001000 */
[----:B-1----:R-:W-:-:S04]  /*20770*/  FFMA R0, R14, R37, -1 ;  /* 0xbf8000000e007423 */ /* 0x002fc80000000025 */
[----:B------:R-:W-:-:S04]  /*20780*/  FADD.FTZ R0, -R0, -RZ ;  /* 0x800000ff00007221 */ /* 0x000fc80000010100 */
[----:B------:R-:W-:-:S07]  /*20790*/  FFMA R37, R37, R0, R37 ;  /* 0x0000000025257223 */ /* 0x000fce0000000025 */
.L_x_734:
[----:B------:R-:W-:Y:S05]  /*207a0*/  BSYNC B1 ;  /* 0x0000000000017941 */ /* 0x000fea0003800000 */
.L_x_732:
        /* <DEDUP_REMOVED lines=8> */
.L_x_735:
[----:B------:R-:W1:Y:S02]  /*20830*/  MUFU.RCP R0, R13 ;  /* 0x0000000d00007308 */ /* 0x000e640000001000 */
[----:B-1----:R-:W-:-:S04]  /*20840*/  FFMA R2, R13, R0, -1 ;  /* 0xbf8000000d027423 */ /* 0x002fc80000000000 */
[----:B------:R-:W-:-:S04]  /*20850*/  FADD.FTZ R3, -R2, -RZ ;  /* 0x800000ff02037221 */ /* 0x000fc80000010100 */
[----:B------:R-:W-:-:S07]  /*20860*/  FFMA R0, R0, R3, R0 ;  /* 0x0000000300007223 */ /* 0x000fce0000000000 */
.L_x_736:
        /* <DEDUP_REMOVED lines=29> */
.L_x_738:
[----:B------:R-:W-:Y:S05]  /*20a40*/  BSYNC B0 ;  /* 0x0000000000007941 */ /* 0x000fea0003800000 */
.L_x_737:
[----:B------:R-:W-:Y:S06]  /*20a50*/  BAR.SYNC.DEFER_BLOCKING 0x1, 0x100 ;  /* 0x0044000000007b1d */ /* 0x000fec0000010000 */
[----:B------:R-:W-:Y:S04]  /*20a60*/  BSSY B0, `(.L_x_739) ;  /* 0x0000009000007945 */ /* 0x000fe80003800000 */
[----:B------:R-:W-:Y:S05]  /*20a70*/  @P0 BRA `(.L_x_740) ;  /* 0x00000000001c0947 */ /* 0x000fea0003800000 */
[----:B------:R-:W-:-:S13]  /*20a80*/  ISETP.NE.AND P2, PT, R155, 0x3, PT ;  /* 0x000000039b00780c */ /* 0x000fda0003f45270 */
[----:B------:R-:W-:Y:S05]  /*20a90*/  @!P2 BRA `(.L_x_741) ;  /* 0x000000000004a947 */ /* 0x000fea0003800000 */
[----:B------:R-:W-:Y:S01]  /*20aa0*/  BPT.TRAP 0x1 ;  /* 0x000000040000795c */ /* 0x000fe20000300000 */
.L_x_741:
[----:B------:R-:W-:-:S04]  /*20ab0*/  ULEA UR4, UR5, UR49, 0x3 ;  /* 0x0000003105047291 */ /* 0x000fc8000f8e183f */
[----:B------:R-:W-:-:S04]  /*20ac0*/  UIADD3 UR4, UR4, 0x50, URZ ;  /* 0x0000005004047890 */ /* 0x000fc8000fffe03f */
[----:B------:R-:W-:-:S09]  /*20ad0*/  UPRMT UR4, UR48, 0x654, UR4 ;  /* 0x0000065430047896 */ /* 0x000fd20008000004 */
[----:B------:R-:W-:Y:S03]  /*20ae0*/  SYNCS.ARRIVE.TRANS64.RED.A1T0 RZ, [UR4], RZ ;  /* 0x000000ffffff79a7 */ /* 0x000fe60008100404 */
.L_x_740:
[----:B------:R-:W-:Y:S05]  /*20af0*/  BSYNC B0 ;  /* 0x0000000000007941 */ /* 0x000fea0003800000 */
.L_x_739:
        /* <DEDUP_REMOVED lines=8> */
.L_x_744:
        /* <DEDUP_REMOVED lines=8> */
.L_x_1133:
[----:B------:R-:W-:Y:S05]  /*20c00*/  BSYNC B1 ;  /* 0x0000000000017941 */ /* 0x000fea0003800000 */
.L_x_745:
[----:B------:R-:W-:Y:S05]  /*20c10*/  @P1 BRA `(.L_x_747) ;  /* 0x0000000000941947 */ /* 0x000fea0003800000 */
[----:B-1----:R-:W-:Y:S01]  /*20c20*/  LEA R0, R4, R156, 0xd ;  /* 0x0000009c04007211 */ /* 0x002fe200078e68ff */
[----:B------:R-:W-:Y:S05]  /*20c30*/  WARPSYNC.ALL ;  /* 0x0000000000007948 */ /* 0x000fea0003800000 */
[----:B------:R-:W-:Y:S01]  /*20c40*/  IMAD R12, R165, 0x2, R0 ;  /* 0x00000002a50c7824 */ /* 0x000fe200078e0200 */
        /* <DEDUP_REMOVED lines=34> */
.L_x_747:
[----:B------:R-:W-:Y:S02]  /*20e70*/  LOP3.LUT R9, R9, R24, RZ, 0x3c, !PT ;  /* 0x0000001809097212 */ /* 0x000fe400078e3cff */
[----:B------:R-:W-:-:S07]  /*20e80*/  SEL R4, R2, RZ, P3 ;  /* 0x000000ff02047207 */ /* 0x000fce0001800000 */
.L_x_743:
[----:B------:R-:W-:Y:S05]  /*20e90*/  BSYNC B0 ;  /* 0x0000000000007941 */ /* 0x000fea0003800000 */
.L_x_742:
        /* <DEDUP_REMOVED lines=23> */
[-C--:B------:R-:W-:Y:S01]  /*21010*/  FFMA.SAT R15, -R2, R53.reuse, 0.5 ;  /* 0x3f000000020f7423 */ /* 0x080fe20000002135 */
[----:B----4-:R-:W-:Y:S02]  /*21020*/  FFMA R3, R17, R24, R23 ;  /* 0x0000001811037223 */ /* 0x010fe40000000017 */
[C---:B------:R-:W-:Y:S01]  /*21030*/  FADD R13, R14.reuse, -12583039 ;  /* 0xcb40007f0e0d7421 */ /* 0x040fe20000000000 */
[----:B------:R-:W-:Y:S01]  /*21040*/  FFMA.RM R24, R15, R54, 12582913 ;  /* 0x4b4000010f187423 */ /* 0x000fe20000004036 */
[----:B------:R-:W-:Y:S01]  /*21050*/  FFMA.SAT R25, -R3, R53, 0.5 ;  /* 0x3f00000003197423 */ /* 0x000fe20000002135 */
[----:B------:R-:W-:Y:S01]  /*21060*/  SHF.L.U32 R14, R14, 0x17, RZ ;  /* 0x000000170e0e7819 */ /* 0x000fe200000006ff */
[----:B------:R-:W-:Y:S01]  /*21070*/  FFMA R13, -R0, 1.4426950216293334961, -R13 ;  /* 0x3fb8aa3b000d7823 */ /* 0x000fe2000000090d */
[C---:B------:R-:W-:Y:S01]  /*21080*/  FADD R15, R24.reuse, -12583039 ;  /* 0xcb40007f180f7421 */ /* 0x040fe20000000000 */
[----:B------:R-:W-:-:S02]  /*21090*/  IMAD.SHL.U32 R24, R24, 0x800000, RZ ;  /* 0x0080000018187824 */ /* 0x000fc400078e00ff */
[----:B------:R-:W-:Y:S01]  /*210a0*/  FFMA R13, -R0, 1.925963033500011079e-08, R13 ;  /* 0x32a57060000d7823 */ /* 0x000fe2000000010d */
[----:B-----5:R-:W-:Y:S01]  /*210b0*/  FFMA R0, R17, R26, R152 ;  /* 0x0000001a11007223 */ /* 0x020fe20000000098 */
[-C--:B------:R-:W-:Y:S01]  /*210c0*/  FFMA.RM R26, R25, R54.reuse, 12582913 ;  /* 0x4b400001191a7423 */ /* 0x080fe20000004036 */
[----:B------:R-:W-:Y:S02]  /*210d0*/  FFMA R25, -R2, 1.4426950216293334961, -R15 ;  /* 0x3fb8aa3b02197823 */ /* 0x000fe4000000090f */
[----:B------:R-:W-:Y:S01]  /*210e0*/  FFMA.SAT R27, -R0, R53, 0.5 ;  /* 0x3f000000001b7423 */ /* 0x000fe20000002135 */
[----:B------:R-:W-:Y:S01]  /*210f0*/  FADD R28, R26, -12583039 ;  /* 0xcb40007f1a1c7421 */ /* 0x000fe20000000000 */
[----:B------:R-:W-:Y:S01]  /*21100*/  FFMA R25, -R2, 1.925963033500011079e-08, R25 ;  /* 0x32a5706002197823 */ /* 0x000fe20000000119 */
[----:B------:R-:W-:Y:S01]  /*21110*/  FFMA R2, R17, R29, R21 ;  /* 0x0000001d11027223 */ /* 0x000fe20000000015 */
[-C--:B------:R-:W-:Y:S01]  /*21120*/  FFMA.RM R29, R27, R54.reuse, 12582913 ;  /* 0x4b4000011b1d7423 */ /* 0x080fe20000004036 */
[----:B------:R-:W-:Y:S01]  /*21130*/  FFMA R28, -R3, 1.4426950216293334961, -R28 ;  /* 0x3fb8aa3b031c7823 */ /* 0x000fe2000000091c */
[----:B------:R1:W2:Y:S01]  /*21140*/  MUFU.EX2 R15, R13 ;  /* 0x0000000d000f7308 */ /* 0x0002a20000000800 */
[----:B------:R-:W-:Y:S01]  /*21150*/  FFMA.SAT R30, -R2, R53, 0.5 ;  /* 0x3f000000021e7423 */ /* 0x000fe20000002135 */
[----:B------:R-:W-:Y:S01]  /*21160*/  FADD R27, R29, -12583039 ;  /* 0xcb40007f1d1b7421 */ /* 0x000fe20000000000 */
[----:B------:R-:W-:Y:S01]  /*21170*/  FFMA R28, -R3, 1.925963033500011079e-08, R28 ;  /* 0x32a57060031c7823 */ /* 0x000fe2000000011c */
[----:B------:R-:W-:Y:S01]  /*21180*/  FFMA R3, R17, R31, R22 ;  /* 0x0000001f11037223 */ /* 0x000fe20000000016 */
[----:B------:R-:W-:Y:S01]  /*21190*/  FFMA.RM R31, R30, R54, 12582913 ;  /* 0x4b4000011e1f7423 */ /* 0x000fe20000004036 */
[----:B------:R-:W-:-:S02]  /*211a0*/  SHF.L.U32 R26, R26, 0x17, RZ ;  /* 0x000000171a1a7819 */ /* 0x000fc400000006ff */
[----:B------:R-:W-:Y:S01]  /*211b0*/  FFMA.SAT R34, -R3, R53, 0.5 ;  /* 0x3f00000003227423 */ /* 0x000fe20000002135 */
[----:B-1----:R-:W-:Y:S01]  /*211c0*/  FFMA R13, -R0, 1.4426950216293334961, -R27 ;  /* 0x3fb8aa3b000d7823 */ /* 0x002fe2000000091b */
[----:B------:R-:W-:Y:S01]  /*211d0*/  FADD R33, R31, -12583039 ;  /* 0xcb40007f1f217421 */ /* 0x000fe20000000000 */
[----:B------:R-:W-:Y:S01]  /*211e0*/  MUFU.EX2 R27, R28 ;  /* 0x0000001c001b7308 */ /* 0x000fe20000000800 */
[----:B------:R-:W-:Y:S01]  /*211f0*/  FFMA.RM R34, R34, R54, 12582913 ;  /* 0x4b40000122227423 */ /* 0x000fe20000004036 */
[----:B------:R-:W-:Y:S01]  /*21200*/  FFMA R30, -R0, 1.925963033500011079e-08, R13 ;  /* 0x32a57060001e7823 */ /* 0x000fe2000000010d */
[C---:B------:R-:W-:Y:S01]  /*21210*/  FFMA R0, R17.reuse, R36, R19 ;  /* 0x0000002411007223 */ /* 0x040fe20000000013 */
[----:B------:R-:W-:Y:S01]  /*21220*/  FFMA R33, -R2, 1.4426950216293334961, -R33 ;  /* 0x3fb8aa3b02217823 */ /* 0x000fe20000000921 */
[----:B------:R-:W-:Y:S01]  /*21230*/  FFMA R13, R17, R35, R20 ;  /* 0x00000023110d7223 */ /* 0x000fe20000000014 */
[----:B------:R-:W-:Y:S01]  /*21240*/  FADD R36, R34, -12583039 ;  /* 0xcb40007f22247421 */ /* 0x000fe20000000000 */
[-C--:B------:R-:W-:Y:S01]  /*21250*/  FFMA.SAT R35, -R0, R53.reuse, 0.5 ;  /* 0x3f00000000237423 */ /* 0x080fe20000002135 */
[----:B------:R-:W-:Y:S01]  /*21260*/  FFMA R33, -R2, 1.925963033500011079e-08, R33 ;  /* 0x32a5706002217823 */ /* 0x000fe20000000121 */
[-C--:B------:R-:W-:Y:S01]  /*21270*/  FFMA.SAT R2, -R13, R53.reuse, 0.5 ;  /* 0x3f0000000d027423 */ /* 0x080fe20000002135 */
[----:B------:R-:W-:Y:S01]  /*21280*/  FFMA R36, -R3, 1.4426950216293334961, -R36 ;  /* 0x3fb8aa3b03247823 */ /* 0x000fe20000000924 */
[-C--:B------:R-:W-:Y:S01]  /*21290*/  FFMA.RM R37, R35, R54.reuse, 12582913 ;  /* 0x4b40000123257423 */ /* 0x080fe20000004036 */
[----:B------:R1:W-:Y:S01]  /*212a0*/  MUFU.EX2 R28, R33 ;  /* 0x00000021001c7308 */ /* 0x0003e20000000800 */
[----:B------:R-:W-:Y:S01]  /*212b0*/  FFMA.RM R39, R2, R54, 12582913 ;  /* 0x4b40000102277423 */ /* 0x000fe20000004036 */
[----:B------:R-:W-:Y:S01]  /*212c0*/  FFMA R2, R17, R40, R18 ;  /* 0x0000002811027223 */ /* 0x000fe20000000012 */
[----:B------:R-:W-:Y:S01]  /*212d0*/  FADD R35, R37, -12583039 ;  /* 0xcb40007f25237421 */ /* 0x000fe20000000000 */
[----:B------:R-:W-:Y:S01]  /*212e0*/  FFMA R36, -R3, 1.925963033500011079e-08, R36 ;  /* 0x32a5706003247823 */ /* 0x000fe20000000124 */
[----:B------:R-:W-:Y:S01]  /*212f0*/  FADD R38, R39, -12583039 ;  /* 0xcb40007f27267421 */ /* 0x000fe20000000000 */
[----:B------:R-:W-:Y:S01]  /*21300*/  FFMA.SAT R41, -R2, R53, 0.5 ;  /* 0x3f00000002297423 */ /* 0x000fe20000002135 */
[----:B------:R-:W-:Y:S01]  /*21310*/  FFMA R3, -R0, 1.4426950216293334961, -R35 ;  /* 0x3fb8aa3b00037823 */ /* 0x000fe20000000923 */
[----:B--2---:R-:W-:Y:S01]  /*21320*/  FFMA R15, R14, R15, 1 ;  /* 0x3f8000000e0f7423 */ /* 0x004fe2000000000f */
[----:B------:R-:W-:Y:S01]  /*21330*/  FFMA R40, -R13, 1.4426950216293334961, -R38 ;  /* 0x3fb8aa3b0d287823 */ /* 0x000fe20000000926 */
[----:B------:R-:W-:Y:S01]  /*21340*/  FFMA.RM R41, R41, R54, 12582913 ;  /* 0x4b40000129297423 */ /* 0x000fe20000004036 */
[----:B------:R-:W-:Y:S01]  /*21350*/  FFMA R38, -R0, 1.925963033500011079e-08, R3 ;  /* 0x32a5706000267823 */ /* 0x000fe20000000103 */
[----:B------:R-:W-:Y:S01]  /*21360*/  FFMA R0, R17, R44, R12 ;  /* 0x0000002c11007223 */ /* 0x000fe2000000000c */
[----:B------:R-:W-:Y:S01]  /*21370*/  FFMA R40, -R13, 1.925963033500011079e-08, R40 ;  /* 0x32a570600d287823 */ /* 0x000fe20000000128 */
[C---:B------:R-:W-:Y:S01]  /*21380*/  FFMA R3, R17.reuse, R42, R11 ;  /* 0x0000002a11037223 */ /* 0x040fe2000000000b */
[----:B------:R-:W-:Y:S01]  /*21390*/  FFMA R13, R17, R43, R10 ;  /* 0x0000002b110d7223 */ /* 0x000fe2000000000a */
[----:B------:R2:W-:Y:S01]  /*213a0*/  MUFU.EX2 R35, R36 ;  /* 0x0000002400237308 */ /* 0x0005e20000000800 */
[----:B-1----:R-:W-:Y:S01]  /*213b0*/  FADD R33, R41, -12583039 ;  /* 0xcb40007f29217421 */ /* 0x002fe20000000000 */
[-C--:B------:R-:W-:Y:S01]  /*213c0*/  FFMA.SAT R42, -R0, R53.reuse, 0.5 ;  /* 0x3f000000002a7423 */ /* 0x080fe20000002135 */
[-C--:B------:R-:W-:Y:S01]  /*213d0*/  FFMA.SAT R45, -R13, R53.reuse, 0.5 ;  /* 0x3f0000000d2d7423 */ /* 0x080fe20000002135 */
[----:B------:R-:W-:Y:S01]  /*213e0*/  SHF.L.U32 R29, R29, 0x17, RZ ;  /* 0x000000171d1d7819 */ /* 0x000fe200000006ff */
[----:B------:R-:W-:Y:S01]  /*213f0*/  FFMA R33, -R2, 1.4426950216293334961, -R33 ;  /* 0x3fb8aa3b02217823 */ /* 0x000fe20000000921 */
[-C--:B------:R-:W-:Y:S01]  /*21400*/  FFMA.RM R42, R42, R54.reuse, 12582913 ;  /* 0x4b4000012a2a7423 */ /* 0x080fe20000004036 */
[-C--:B------:R-:W-:Y:S01]  /*21410*/  FFMA.RM R46, R45, R54.reuse, 12582913 ;  /* 0x4b4000012d2e7423 */ /* 0x080fe20000004036 */
[----:B------:R-:W1:Y:S01]  /*21420*/  MUFU.EX2 R40, R40 ;  /* 0x0000002800287308 */ /* 0x000e620000000800 */
[----:B--2---:R-:W-:Y:S01]  /*21430*/  FFMA.SAT R36, -R3, R53, 0.5 ;  /* 0x3f00000003247423 */ /* 0x004fe20000002135 */
[----:B------:R-:W-:Y:S01]  /*21440*/  FFMA R33, -R2, 1.925963033500011079e-08, R33 ;  /* 0x32a5706002217823 */ /* 0x000fe20000000121 */
[----:B------:R-:W-:Y:S01]  /*21450*/  FADD R43, R42, -12583039 ;  /* 0xcb40007f2a2b7421 */ /* 0x000fe20000000000 */
[----:B------:R-:W-:Y:S01]  /*21460*/  FADD R48, R46, -12583039 ;  /* 0xcb40007f2e307421 */ /* 0x000fe20000000000 */
[----:B------:R-:W-:Y:S01]  /*21470*/  FFMA.RM R44, R36, R54, 12582913 ;  /* 0x4b400001242c7423 */ /* 0x000fe20000004036 */
[----:B------:R-:W-:Y:S01]  /*21480*/  SHF.L.U32 R31, R31, 0x17, RZ ;  /* 0x000000171f1f7819 */ /* 0x000fe200000006ff */
[----:B------:R-:W-:Y:S01]  /*21490*/  FFMA R43, -R0, 1.4426950216293334961, -R43 ;  /* 0x3fb8aa3b002b7823 */ /* 0x000fe2000000092b */
[----:B------:R-:W-:Y:S01]  /*214a0*/  FFMA R48, -R13, 1.4426950216293334961, -R48 ;  /* 0x3fb8aa3b0d307823 */ /* 0x000fe20000000930 */
[----:B------:R-:W-:Y:S01]  /*214b0*/  FADD R2, R44, -12583039 ;  /* 0xcb40007f2c027421 */ /* 0x000fe20000000000 */
[----:B------:R2:W-:Y:S01]  /*214c0*/  MUFU.EX2 R36, R33 ;  /* 0x0000002100247308 */ /* 0x0005e20000000800 */
[----:B------:R-:W-:Y:S01]  /*214d0*/  FFMA R43, -R0, 1.925963033500011079e-08, R43 ;  /* 0x32a57060002b7823 */ /* 0x000fe2000000012b */
[----:B------:R-:W-:Y:S01]  /*214e0*/  FFMA R0, R17, R51, R8 ;  /* 0x0000003311007223 */ /* 0x000fe20000000008 */
[----:B------:R-:W-:Y:S01]  /*214f0*/  FFMA R2, -R3, 1.4426950216293334961, -R2 ;  /* 0x3fb8aa3b03027823 */ /* 0x000fe20000000902 */
[----:B------:R-:W-:Y:S01]  /*21500*/  FFMA R48, -R13, 1.925963033500011079e-08, R48 ;  /* 0x32a570600d307823 */ /* 0x000fe20000000130 */
[----:B------:R-:W-:Y:S01]  /*21510*/  FFMA R13, R17, R49, R5 ;  /* 0x00000031110d7223 */ /* 0x000fe20000000005 */
[----:B------:R-:W-:Y:S01]  /*21520*/  SHF.L.U32 R34, R34, 0x17, RZ ;  /* 0x0000001722227819 */ /* 0x000fe200000006ff */
[----:B------:R-:W-:Y:S01]  /*21530*/  FFMA R45, -R3, 1.925963033500011079e-08, R2 ;  /* 0x32a57060032d7823 */ /* 0x000fe20000000102 */
[C---:B------:R-:W-:Y:S01]  /*21540*/  FFMA R2, R17.reuse, R47, R7 ;  /* 0x0000002f11027223 */ /* 0x040fe20000000007 */
[----:B------:R-:W-:Y:S01]  /*21550*/  FFMA R3, R17, R50, R6 ;  /* 0x0000003211037223 */ /* 0x000fe20000000006 */
[-C--:B------:R-:W-:Y:S01]  /*21560*/  FFMA.SAT R47, -R0, R53.reuse, 0.5 ;  /* 0x3f000000002f7423 */ /* 0x080fe20000002135 */
[----:B------:R-:W3:Y:S01]  /*21570*/  MUFU.EX2 R25, R25 ;  /* 0x0000001900197308 */ /* 0x000ee20000000800 */
[-C--:B--2---:R-:W-:Y:S01]  /*21580*/  FFMA.SAT R33, -R2, R53.reuse, 0.5 ;  /* 0x3f00000002217423 */ /* 0x084fe20000002135 */
[-C--:B------:R-:W-:Y:S01]  /*21590*/  FFMA.SAT R49, -R3, R53.reuse, 0.5 ;  /* 0x3f00000003317423 */ /* 0x080fe20000002135 */
[----:B------:R-:W-:Y:S01]  /*215a0*/  FFMA.SAT R53, -R13, R53, 0.5 ;  /* 0x3f0000000d357423 */ /* 0x000fe20000002135 */
[-C--:B------:R-:W-:Y:S01]  /*215b0*/  FFMA.RM R47, R47, R54.reuse, 12582913 ;  /* 0x4b4000012f2f7423 */ /* 0x080fe20000004036 */
[-C--:B------:R-:W-:Y:S01]  /*215c0*/  FFMA.RM R50, R33, R54.reuse, 12582913 ;  /* 0x4b40000121327423 */ /* 0x080fe20000004036 */
        /* <DEDUP_REMOVED lines=10> */
[----:B------:R-:W-:Y:S01]  /*21670*/  FFMA R49, -R0, 1.925963033500011079e-08, R49 ;  /* 0x32a5706000317823 */ /* 0x000fe20000000131 */
[----:B------:R-:W-:Y:S01]  /*21680*/  FFMA R51, -R2, 1.925963033500011079e-08, R51 ;  /* 0x32a5706002337823 */ /* 0x000fe20000000133 */
[----:B------:R-:W-:Y:S01]  /*21690*/  IADD3 R2, R15, 0x1800000, RZ ;  /* 0x018000000f027810 */ /* 0x000fe20007ffe0ff */
[----:B------:R-:W-:Y:S01]  /*216a0*/  FFMA R56, -R13, 1.925963033500011079e-08, R56 ;  /* 0x32a570600d387823 */ /* 0x000fe20000000138 */
[----:B------:R-:W-:Y:S01]  /*216b0*/  FFMA R54, -R3, 1.925963033500011079e-08, R54 ;  /* 0x32a5706003367823 */ /* 0x000fe20000000136 */
[----:B------:R-:W2:Y:S01]  /*216c0*/  MUFU.EX2 R30, R30 ;  /* 0x0000001e001e7308 */ /* 0x000ea20000000800 */
[----:B------:R-:W-:Y:S01]  /*216d0*/  LOP3.LUT R2, R2, 0x7f800000, RZ, 0xc0, !PT ;  /* 0x7f80000002027812 */ /* 0x000fe200078ec0ff */
[----:B------:R-:W-:Y:S01]  /*216e0*/  IMAD.SHL.U32 R39, R39, 0x800000, RZ ;  /* 0x0080000027277824 */ /* 0x000fe200078e00ff */
[----:B------:R-:W-:Y:S01]  /*216f0*/  SHF.L.U32 R37, R37, 0x17, RZ ;  /* 0x0000001725257819 */ /* 0x000fe200000006ff */
[----:B------:R-:W-:Y:S01]  /*21700*/  IMAD.SHL.U32 R47, R47, 0x800000, RZ ;  /* 0x008000002f2f7824 */ /* 0x000fe200078e00ff */
[----:B------:R-:W-:Y:S01]  /*21710*/  ISETP.GT.U32.AND P2, PT, R2, 0x1ffffff, PT ;  /* 0x01ffffff0200780c */ /* 0x000fe20003f44070 */
[----:B-1----:R-:W-:Y:S01]  /*21720*/  FFMA R39, R39, R40, 1 ;  /* 0x3f80000027277423 */ /* 0x002fe20000000028 */
[----:B------:R-:W-:Y:S01]  /*21730*/  SHF.L.U32 R41, R41, 0x17, RZ ;  /* 0x0000001729297819 */ /* 0x000fe200000006ff */
[----:B------:R-:W1:Y:S01]  /*21740*/  MUFU.EX2 R38, R38 ;  /* 0x0000002600267308 */ /* 0x000e620000000800 */
[----:B------:R-:W-:Y:S01]  /*21750*/  SHF.L.U32 R42, R42, 0x17, RZ ;  /* 0x000000172a2a7819 */ /* 0x000fe200000006ff */
[----:B---3--:R-:W-:Y:S01]  /*21760*/  FFMA R14, R24, R25, 1 ;  /* 0x3f800000180e7423 */ /* 0x008fe20000000019 */
[----:B------:R-:W-:Y:S01]  /*21770*/  SHF.L.U32 R44, R44, 0x17, RZ ;  /* 0x000000172c2c7819 */ /* 0x000fe200000006ff */
[----:B------:R-:W-:Y:S01]  /*21780*/  FFMA R26, R26, R27, 1 ;  /* 0x3f8000001a1a7423 */ /* 0x000fe2000000001b */
[----:B------:R-:W-:Y:S01]  /*21790*/  SHF.L.U32 R46, R46, 0x17, RZ ;  /* 0x000000172e2e7819 */ /* 0x000fe200000006ff */
[----:B------:R-:W-:Y:S01]  /*217a0*/  FFMA R31, R31, R28, 1 ;  /* 0x3f8000001f1f7423 */ /* 0x000fe2000000001c */
[----:B------:R-:W-:Y:S01]  /*217b0*/  SHF.L.U32 R50, R50, 0x17, RZ ;  /* 0x0000001732327819 */ /* 0x000fe200000006ff */
[----:B------:R-:W3:Y:S01]  /*217c0*/  MUFU.EX2 R43, R43 ;  /* 0x0000002b002b7308 */ /* 0x000ee20000000800 */
[----:B------:R-:W-:Y:S01]  /*217d0*/  SHF.L.U32 R52, R52, 0x17, RZ ;  /* 0x0000001734347819 */ /* 0x000fe200000006ff */
[----:B--2---:R-:W-:Y:S01]  /*217e0*/  FFMA R29, R29, R30, 1 ;  /* 0x3f8000001d1d7423 */ /* 0x004fe2000000001e */
[----:B------:R-:W-:Y:S01]  /*217f0*/  SHF.L.U32 R53, R53, 0x17, RZ ;  /* 0x0000001735357819 */ /* 0x000fe200000006ff */
[----:B------:R-:W-:Y:S01]  /*21800*/  FFMA R34, R34, R35, 1 ;  /* 0x3f80000022227423 */ /* 0x000fe20000000023 */
[----:B------:R-:W-:-:S03]  /*21810*/  FFMA R36, R41, R36, 1 ;  /* 0x3f80000029247423 */ /* 0x000fc60000000024 */
        /* <DEDUP_REMOVED lines=20> */
.L_x_749:
[----:B------:R-:W1:Y:S02]  /*21960*/  MUFU.RCP R24, R15 ;  /* 0x0000000f00187308 */ /* 0x000e640000001000 */
[----:B-1----:R-:W-:-:S04]  /*21970*/  FFMA R0, R15, R24, -1 ;  /* 0xbf8000000f007423 */ /* 0x002fc80000000018 */
[----:B------:R-:W-:-:S04]  /*21980*/  FADD.FTZ R3, -R0, -RZ ;  /* 0x800000ff00037221 */ /* 0x000fc80000010100 */
[----:B------:R-:W-:-:S07]  /*21990*/  FFMA R24, R24, R3, R24 ;  /* 0x0000000318187223 */ /* 0x000fce0000000018 */
.L_x_750:
[----:B------:R-:W-:Y:S05]  /*219a0*/  BSYNC B1 ;  /* 0x0000000000017941 */ /* 0x000fea0003800000 */
.L_x_748:
        /* <DEDUP_REMOVED lines=10> */
.L_x_752:
[----:B------:R-:W1:Y:S02]  /*21a50*/  MUFU.RCP R13, R14 ;  /* 0x0000000e000d7308 */ /* 0x000e640000001000 */
[----:B-1----:R-:W-:-:S04]  /*21a60*/  FFMA R0, R14, R13, -1 ;  /* 0xbf8000000e007423 */ /* 0x002fc8000000000d */
[----:B------:R-:W-:-:S04]  /*21a70*/  FADD.FTZ R0, -R0, -RZ ;  /* 0x800000ff00007221 */ /* 0x000fc80000010100 */
[----:B------:R-:W-:-:S07]  /*21a80*/  FFMA R13, R13, R0, R13 ;  /* 0x000000000d0d7223 */ /* 0x000fce000000000d */
.L_x_753:
[----:B------:R-:W-:Y:S05]  /*21a90*/  BSYNC B1 ;  /* 0x0000000000017941 */ /* 0x000fea0003800000 */
.L_x_751:
        /* <DEDUP_REMOVED lines=10> */
.L_x_755:
[----:B------:R-:W1:Y:S02]  /*21b40*/  MUFU.RCP R25, R26 ;  /* 0x0000001a00197308 */ /* 0x000e640000001000 */
[----:B-1----:R-:W-:-:S04]  /*21b50*/  FFMA R0, R26, R25, -1 ;  /* 0xbf8000001a007423 */ /* 0x002fc80000000019 */
[----:B------:R-:W-:-:S04]  /*21b60*/  FADD.FTZ R0, -R0, -RZ ;  /* 0x800000ff00007221 */ /* 0x000fc80000010100 */
[----:B------:R-:W-:-:S07]  /*21b70*/  FFMA R25, R25, R0, R25 ;  /* 0x0000000019197223 */ /* 0x000fce0000000019 */
.L_x_756:
[----:B------:R-:W-:Y:S05]  /*21b80*/  BSYNC B1 ;  /* 0x0000000000017941 */ /* 0x000fea0003800000 */
.L_x_754:
        /* <DEDUP_REMOVED lines=10> */
.L_x_758:
[----:B------:R-:W1:Y:S02]  /*21c30*/  MUFU.RCP R14, R29 ;  /* 0x0000001d000e7308 */ /* 0x000e640000001000 */
[----:B-1----:R-:W-:-:S04]  /*21c40*/  FFMA R0, R29, R14, -1 ;  /* 0xbf8000001d007423 */ /* 0x002fc8000000000e */
[----:B------:R-:W-:-:S04]  /*21c50*/  FADD.FTZ R3, -R0, -RZ ;  /* 0x800000ff00037221 */ /* 0x000fc80000010100 */
[----:B------:R-:W-:-:S07]  /*21c60*/  FFMA R14, R14, R3, R14 ;  /* 0x000000030e0e7223 */ /* 0x000fce000000000e */
.L_x_759:
[----:B------:R-:W-:Y:S05]  /*21c70*/  BSYNC B1 ;  /* 0x0000000000017941 */ /* 0x000fea0003800000 */
.L_x_757:
        /* <DEDUP_REMOVED lines=10> */
.L_x_761:
[----:B------:R-:W1:Y:S02]  /*21d20*/  MUFU.RCP R26, R31 ;  /* 0x0000001f001a7308 */ /* 0x000e640000001000 */
[----:B-1----:R-:W-:-:S04]  /*21d30*/  FFMA R0, R31, R26, -1 ;  /* 0xbf8000001f007423 */ /* 0x002fc8000000001a */
[----:B------:R-:W-:-:S04]  /*21d40*/  FADD.FTZ R3, -R0, -RZ ;  /* 0x800000ff00037221 */ /* 0x000fc80000010100 */
[----:B------:R-:W-:-:S07]  /*21d50*/  FFMA R26, R26, R3, R26 ;  /* 0x000000031a1a7223 */ /* 0x000fce000000001a */
.L_x_762:
[----:B------:R-:W-:Y:S05]  /*21d60*/  BSYNC B1 ;  /* 0x0000000000017941 */ /* 0x000fea0003800000 */
.L_x_760:
        /* <DEDUP_REMOVED lines=10> */
.L_x_764:
[----:B------:R-:W1:Y:S02]  /*21e10*/  MUFU.RCP R15, R34 ;  /* 0x00000022000f7308 */ /* 0x000e640000001000 */
[----:B-1----:R-:W-:-:S04]  /*21e20*/  FFMA R0, R34, R15, -1 ;  /* 0xbf80000022007423 */ /* 0x002fc8000000000f */
[----:B------:R-:W-:-:S04]  /*21e30*/  FADD.FTZ R0, -R0, -RZ ;  /* 0x800000ff00007221 */ /* 0x000fc80000010100 */
[----:B------:R-:W-:-:S07]  /*21e40*/  FFMA R15, R15, R0, R15 ;  /* 0x000000000f0f7223 */ /* 0x000fce000000000f */
.L_x_765:
[----:B------:R-:W-:Y:S05]  /*21e50*/  BSYNC B1 ;  /* 0x0000000000017941 */ /* 0x000fea0003800000 */
.L_x_763:
        /* <DEDUP_REMOVED lines=10> */
.L_x_767:
[----:B------:R-:W1:Y:S02]  /*21f00*/  MUFU.RCP R27, R38 ;  /* 0x00000026001b7308 */ /* 0x000e640000001000 */
[----:B-1----:R-:W-:-:S04]  /*21f10*/  FFMA R0, R38, R27, -1 ;  /* 0xbf80000026007423 */ /* 0x002fc8000000001b */
[----:B------:R-:W-:-:S04]  /*21f20*/  FADD.FTZ R0, -R0, -RZ ;  /* 0x800000ff00007221 */ /* 0x000fc80000010100 */
[----:B------:R-:W-:-:S07]  /*21f30*/  FFMA R27, R27, R0, R27 ;  /* 0x000000001b1b7223 */ /* 0x000fce000000001b */
.L_x_768:
[----:B------:R-:W-:Y:S05]  /*21f40*/  BSYNC B1 ;  /* 0x0000000000017941 */ /* 0x000fea0003800000 */
.L_x_766:
        /* <DEDUP_REMOVED lines=10> */
.L_x_770:
[----:B------:R-:W1:Y:S02]  /*21ff0*/  MUFU.RCP R28, R39 ;  /* 0x00000027001c7308 */ /* 0x000e640000001000 */
[----:B-1----:R-:W-:-:S04]  /*22000*/  FFMA R0, R39, R28, -1 ;  /* 0xbf80000027007423 */ /* 0x002fc8000000001c */
[----:B------:R-:W-:-:S04]  /*22010*/  FADD.FTZ R3, -R0, -RZ ;  /* 0x800000ff00037221 */ /* 0x000fc80000010100 */
[----:B------:R-:W-:-:S07]  /*22020*/  FFMA R28, R28, R3, R28 ;  /* 0x000000031c1c7223 */ /* 0x000fce000000001c */
.L_x_771:
[----:B------:R-:W-:Y:S05]  /*22030*/  BSYNC B1 ;  /* 0x0000000000017941 */ /* 0x000fea0003800000 */
.L_x_769:
        /* <DEDUP_REMOVED lines=10> */
.L_x_773:
[----:B------:R-:W1:Y:S02]  /*220e0*/  MUFU.RCP R29, R36 ;  /* 0x00000024001d7308 */ /* 0x000e640000001000 */
[----:B-1----:R-:W-:-:S04]  /*220f0*/  FFMA R0, R36, R29, -1 ;  /* 0xbf80000024007423 */ /* 0x002fc8000000001d */
[----:B------:R-:W-:-:S04]  /*22100*/  FADD.FTZ R0, -R0, -RZ ;  /* 0x800000ff00007221 */ /* 0x000fc80000010100 */
[----:B------:R-:W-:-:S07]  /*22110*/  FFMA R29, R29, R0, R29 ;  /* 0x000000001d1d7223 */ /* 0x000fce000000001d */
.L_x_774:
[----:B------:R-:W-:Y:S05]  /*22120*/  BSYNC B1 ;  /* 0x0000000000017941 */ /* 0x000fea0003800000 */
.L_x_772:
        /* <DEDUP_REMOVED lines=10> */
.L_x_776:
[----:B------:R-:W1:Y:S02]  /*221d0*/  MUFU.RCP R30, R43 ;  /* 0x0000002b001e7308 */ /* 0x000e640000001000 */
[----:B-1----:R-:W-:-:S04]  /*221e0*/  FFMA R0, R43, R30, -1 ;  /* 0xbf8000002b007423 */ /* 0x002fc8000000001e */
[----:B------:R-:W-:-:S04]  /*221f0*/  FADD.FTZ R3, -R0, -RZ ;  /* 0x800000ff00037221 */ /* 0x000fc80000010100 */
[----:B------:R-:W-:-:S07]  /*22200*/  FFMA R30, R30, R3, R30 ;  /* 0x000000031e1e7223 */ /* 0x000fce000000001e */
.L_x_777:
[----:B------:R-:W-:Y:S05]  /*22210*/  BSYNC B1 ;  /* 0x0000000000017941 */ /* 0x000fea0003800000 */
.L_x_775:
        /* <DEDUP_REMOVED lines=10> */
.L_x_779:
[----:B------:R-:W1:Y:S02]  /*222c0*/  MUFU.RCP R31, R44 ;  /* 0x0000002c001f7308 */ /* 0x000e640000001000 */
[----:B-1----:R-:W-:-:S04]  /*222d0*/  FFMA R0, R44, R31, -1 ;  /* 0xbf8000002c007423 */ /* 0x002fc8000000001f */
[----:B------:R-:W-:-:S04]  /*222e0*/  FADD.FTZ R0, -R0, -RZ ;  /* 0x800000ff00007221 */ /* 0x000fc80000010100 */
[----:B------:R-:W-:-:S07]  /*222f0*/  FFMA R31, R31, R0, R31 ;  /* 0x000000001f1f7223 */ /* 0x000fce000000001f */
.L_x_780:
[----:B------:R-:W-:Y:S05]  /*22300*/  BSYNC B1 ;  /* 0x0000000000017941 */ /* 0x000fea0003800000 */
.L_x_778:
        /* <DEDUP_REMOVED lines=10> */
.L_x_782:
[----:B------:R-:W1:Y:S02]  /*223b0*/  MUFU.RCP R34, R33 ;  /* 0x0000002100227308 */ /* 0x000e640000001000 */
[----:B-1----:R-:W-:-:S04]  /*223c0*/  FFMA R0, R33, R34, -1 ;  /* 0xbf80000021007423 */ /* 0x002fc80000000022 */
[----:B------:R-:W-:-:S04]  /*223d0*/  FADD.FTZ R3, -R0, -RZ ;  /* 0x800000ff00037221 */ /* 0x000fc80000010100 */
[----:B------:R-:W-:-:S07]  /*223e0*/  FFMA R34, R34, R3, R34 ;  /* 0x0000000322227223 */ /* 0x000fce0000000022 */
.L_x_783:
[----:B------:R-:W-:Y:S05]  /*223f0*/  BSYNC B1 ;  /* 0x0000000000017941 */ /* 0x000fea0003800000 */
.L_x_781:
        /* <DEDUP_REMOVED lines=10> */
.L_x_785:
[----:B------:R-:W1:Y:S02]  /*224a0*/  MUFU.RCP R33, R40 ;  /* 0x0000002800217308 */ /* 0x000e640000001000 */
[----:B-1----:R-:W-:-:S04]  /*224b0*/  FFMA R0, R40, R33, -1 ;  /* 0xbf80000028007423 */ /* 0x002fc80000000021 */
[----:B------:R-:W-:-:S04]  /*224c0*/  FADD.FTZ R0, -R0, -RZ ;  /* 0x800000ff00007221 */ /* 0x000fc80000010100 */
[----:B------:R-:W-:-:S07]  /*224d0*/  FFMA R33, R33, R0, R33 ;  /* 0x0000000021217223 */ /* 0x000fce0000000021 */
.L_x_786:
[----:B------:R-:W-:Y:S05]  /*224e0*/  BSYNC B1 ;  /* 0x0000000000017941 */ /* 0x000fea0003800000 */
.L_x_784:
        /* <DEDUP_REMOVED lines=10> */
.L_x_788:
[----:B------:R-:W1:Y:S02]  /*22590*/  MUFU.RCP R36, R51 ;  /* 0x0000003300247308 */ /* 0x000e640000001000 */
[----:B-1----:R-:W-:-:S04]  /*225a0*/  FFMA R0, R51, R36, -1 ;  /* 0xbf80000033007423 */ /* 0x002fc80000000024 */
[----:B------:R-:W-:-:S04]  /*225b0*/  FADD.FTZ R3, -R0, -RZ ;  /* 0x800000ff00037221 */ /* 0x000fc80000010100 */
[----:B------:R-:W-:-:S07]  /*225c0*/  FFMA R36, R36, R3, R36 ;  /* 0x0000000324247223 */ /* 0x000fce0000000024 */
.L_x_789:
[----:B------:R-:W-:Y:S05]  /*225d0*/  BSYNC B1 ;  /* 0x0000000000017941 */ /* 0x000fea0003800000 */
.L_x_787:
        /* <DEDUP_REMOVED lines=10> */
.L_x_791:
[----:B------:R-:W1:Y:S02]  /*22680*/  MUFU.RCP R35, R52 ;  /* 0x0000003400237308 */ /* 0x000e640000001000 */
[----:B-1----:R-:W-:-:S04]  /*22690*/  FFMA R0, R52, R35, -1 ;  /* 0xbf80000034007423 */ /* 0x002fc80000000023 */
[----:B------:R-:W-:-:S04]  /*226a0*/  FADD.FTZ R0, -R0, -RZ ;  /* 0x800000ff00007221 */ /* 0x000fc80000010100 */
[----:B------:R-:W-:-:S07]  /*226b0*/  FFMA R35, R35, R0, R35 ;  /* 0x0000000023237223 */ /* 0x000fce0000000023 */
.L_x_792:
[----:B------:R-:W-:Y:S05]  /*226c0*/  BSYNC B1 ;  /* 0x0000000000017941 */ /* 0x000fea0003800000 */
.L_x_790:
        /* <DEDUP_REMOVED lines=8> */
.L_x_793:
[----:B------:R-:W1:Y:S02]  /*22750*/  MUFU.RCP R0, R53 ;  /* 0x0000003500007308 */ /* 0x000e640000001000 */
[----:B-1----:R-:W-:-:S04]  /*22760*/  FFMA R2, R53, R0, -1 ;  /* 0xbf80000035027423 */ /* 0x002fc80000000000 */
[----:B------:R-:W-:-:S04]  /*22770*/  FADD.FTZ R3, -R2, -RZ ;  /* 0x800000ff02037221 */ /* 0x000fc80000010100 */
[----:B------:R-:W-:-:S07]  /*22780*/  FFMA R0, R0, R3, R0 ;  /* 0x0000000300007223 */ /* 0x000fce0000000000 */
.L_x_794:
        /* <DEDUP_REMOVED lines=8> */
[----:B------:R-:W-:Y:S01]  /*22810*/  F2FP.BF16.F32.PACK_AB R30, R36, R33 ;  /* 0x00000021241e723e */ /* 0x000fe200000010ff */
[----:B------:R1:W-:Y:S01]  /*22820*/  STSM.16.M88.4 [R164+0x200], R24 ;  /* 0x00020018a4007844 */ /* 0x0003e20000000200 */
        /* <DEDUP_REMOVED lines=19> */
.L_x_796:
[----:B------:R-:W-:Y:S05]  /*22960*/  BSYNC B0 ;  /* 0x0000000000007941 */ /* 0x000fea0003800000 */
.L_x_795:
[----:B------:R-:W-:Y:S06]  /*22970*/  BAR.SYNC.DEFER_BLOCKING 0x1, 0x100 ;  /* 0x0044000000007b1d */ /* 0x000fec0000010000 */
[----:B------:R-:W-:Y:S04]  /*22980*/  BSSY B0, `(.L_x_797) ;  /* 0x0000009000007945 */ /* 0x000fe80003800000 */
[----:B------:R-:W-:Y:S05]  /*22990*/  @P0 BRA `(.L_x_798) ;  /* 0x00000000001c0947 */ /* 0x000fea0003800000 */
[----:B------:R-:W-:-:S13]  /*229a0*/  ISETP.NE.AND P2, PT, R155, 0x3, PT ;  /* 0x000000039b00780c */ /* 0x000fda0003f45270 */
[----:B------:R-:W-:Y:S05]  /*229b0*/  @!P2 BRA `(.L_x_799) ;  /* 0x000000000004a947 */ /* 0x000fea0003800000 */
[----:B------:R-:W-:Y:S01]  /*229c0*/  BPT.TRAP 0x1 ;  /* 0x000000040000795c */ /* 0x000fe20000300000 */
.L_x_799:
[----:B------:R-:W-:-:S04]  /*229d0*/  ULEA UR4, UR5, UR49, 0x3 ;  /* 0x0000003105047291 */ /* 0x000fc8000f8e183f */
[----:B------:R-:W-:-:S04]  /*229e0*/  UIADD3 UR4, UR4, 0x50, URZ ;  /* 0x0000005004047890 */ /* 0x000fc8000fffe03f */
[----:B------:R-:W-:-:S09]  /*229f0*/  UPRMT UR4, UR48, 0x654, UR4 ;  /* 0x0000065430047896 */ /* 0x000fd20008000004 */
[----:B------:R-:W-:Y:S03]  /*22a00*/  SYNCS.ARRIVE.TRANS64.RED.A1T0 RZ, [UR4], RZ ;  /* 0x000000ffffff79a7 */ /* 0x000fe60008100404 */
.L_x_798:
[----:B------:R-:W-:Y:S05]  /*22a10*/  BSYNC B0 ;  /* 0x0000000000007941 */ /* 0x000fea0003800000 */
.L_x_797:
        /* <DEDUP_REMOVED lines=8> */
.L_x_802:
        /* <DEDUP_REMOVED lines=8> */
.L_x_1134:
[----:B------:R-:W-:Y:S05]  /*22b20*/  BSYNC B1 ;  /* 0x0000000000017941 */ /* 0x000fea0003800000 */
.L_x_803:
[----:B------:R-:W-:Y:S05]  /*22b30*/  @P1 BRA `(.L_x_805) ;  /* 0x0000000000941947 */ /* 0x000fea0003800000 */
[----:B-1----:R-:W-:Y:S01]  /*22b40*/  LEA R0, R4, R156, 0xd ;  /* 0x0000009c04007211 */ /* 0x002fe200078e68ff */
[----:B------:R-:W-:Y:S05]  /*22b50*/  WARPSYNC.ALL ;  /* 0x0000000000007948 */ /* 0x000fea0003800000 */
[----:B------:R-:W-:Y:S01]  /*22b60*/  LEA R12, R165, R0, 0x1 ;  /* 0x00000000a50c7211 */ /* 0x000fe200078e08ff */
[----:B------:R-:W1:Y:S05]  /*22b70*/  LDSM.16.M88.4 R4, [R0] ;  /* 0x000000000004783b */ /* 0x000e6a0000000200 */
[----:B------:R-:W2:Y:S01]  /*22b80*/  LDSM.16.M88.4 R12, [R12] ;  /* 0x000000000c0c783b */ /* 0x000ea20000000200 */
[----:B-1----:R-:W-:Y:S01]  /*22b90*/  IMAD.U32 R23, R5, 0x10000, RZ ;  /* 0x0001000005177824 */ /* 0x002fe200078e00ff */
[----:B------:R-:W-:-:S02]  /*22ba0*/  SHF.L.U32 R19, R7, 0x10, RZ ;  /* 0x0000001007137819 */ /* 0x000fc400000006ff */
[----:B------:R-:W-:Y:S01]  /*22bb0*/  LOP3.LUT R5, R5, 0xffff0000, RZ, 0xc0, !PT ;  /* 0xffff000005057812 */ /* 0x000fe200078ec0ff */
[----:B------:R-:W-:Y:S01]  /*22bc0*/  FMUL R23, R16, R23 ;  /* 0x0000001710177220 */ /* 0x000fe20000400000 */
[----:B------:R-:W-:Y:S01]  /*22bd0*/  LOP3.LUT R11, R6, 0xffff0000, RZ, 0xc0, !PT ;  /* 0xffff0000060b7812 */ /* 0x000fe200078ec0ff */
[----:B--2---:R-:W-:Y:S01]  /*22be0*/  IMAD.U32 R35, R15, 0x10000, RZ ;  /* 0x000100000f237824 */ /* 0x004fe200078e00ff */
[----:B------:R-:W-:Y:S01]  /*22bf0*/  LOP3.LUT R7, R7, 0xffff0000, RZ, 0xc0, !PT ;  /* 0xffff000007077812 */ /* 0x000fe200078ec0ff */
[C---:B------:R-:W-:Y:S01]  /*22c00*/  FMUL R152, R16.reuse, R5 ;  /* 0x0000000510987220 */ /* 0x040fe20000400000 */
[C---:B------:R-:W-:Y:S01]  /*22c10*/  SHF.L.U32 R29, R13.reuse, 0x10, RZ ;  /* 0x000000100d1d7819 */ /* 0x040fe200000006ff */
        /* <DEDUP_REMOVED lines=23> */
.L_x_805:
[----:B------:R-:W-:Y:S02]  /*22d90*/  LOP3.LUT R9, R9, R24, RZ, 0x3c, !PT ;  /* 0x0000001809097212 */ /* 0x000fe400078e3cff */
[----:B------:R-:W-:-:S07]  /*22da0*/  SEL R4, R2, RZ, P3 ;  /* 0x000000ff02047207 */ /* 0x000fce0001800000 */
.L_x_801:
[----:B------:R-:W-:Y:S05]  /*22db0*/  BSYNC B0 ;  /* 0x0000000000007941 */ /* 0x000fea0003800000 */
.L_x_800:
[----:B------:R-:W-:Y:S01]  /*22dc0*/  MOV R46, 0x3bbb989d ;  /* 0x3bbb989d002e7802 */ /* 0x000fe20000000f00 */
[C---:B------:R-:W-:Y:S01]  /*22dd0*/  FFMA R121, R17.reuse, R121, R153 ;  /* 0x0000007911797223 */ /* 0x040fe20000000099 */
[C---:B------:R-:W-:Y:S01]  /*22de0*/  FFMA R122, R17.reuse, R122, R23 ;  /* 0x0000007a117a7223 */ /* 0x040fe20000000017 */
[----:B------:R-:W-:Y:S01]  /*22df0*/  MOV R47, 0x437c0000 ;  /* 0x437c0000002f7802 */ /* 0x000fe20000000f00 */
        /* <DEDUP_REMOVED lines=22> */
[-C--:B------:R-:W-:Y:S01]  /*22f60*/  FFMA.SAT R0, -R120, R46.reuse, 0.5 ;  /* 0x3f00000078007423 */ /* 0x080fe2000000212e */
[----:B------:R-:W-:Y:S01]  /*22f70*/  FFMA R127, R17, R127, R20 ;  /* 0x0000007f117f7223 */ /* 0x000fe20000000014 */
[----:B------:R-:W-:Y:S01]  /*22f80*/  FFMA.SAT R33, -R126, R46, 0.5 ;  /* 0x3f0000007e217423 */ /* 0x000fe2000000212e */
[----:B------:R1:W-:Y:S01]  /*22f90*/  MUFU.EX2 R13, R14 ;  /* 0x0000000e000d7308 */ /* 0x0003e20000000800 */
[----:B------:R-:W-:Y:S01]  /*22fa0*/  FFMA R28, -R123, 1.4426950216293334961, -R24 ;  /* 0x3fb8aa3b7b1c7823 */ /* 0x000fe20000000918 */
[----:B------:R-:W-:Y:S01]  /*22fb0*/  FADD R27, R29, -12583039 ;  /* 0xcb40007f1d1b7421 */ /* 0x000fe20000000000 */
[----:B------:R-:W-:Y:S01]  /*22fc0*/  FFMA R128, R17, R128, R18 ;  /* 0x0000008011807223 */ /* 0x000fe20000000012 */
[-C--:B------:R-:W-:Y:S01]  /*22fd0*/  FFMA.RM R0, R0, R47.reuse, 12582913 ;  /* 0x4b40000100007423 */ /* 0x080fe2000000402f */
[----:B------:R-:W-:Y:S01]  /*22fe0*/  FFMA.RM R33, R33, R47, 12582913 ;  /* 0x4b40000121217423 */ /* 0x000fe2000000402f */
[----:B------:R-:W-:Y:S01]  /*22ff0*/  FFMA R31, -R124, 1.4426950216293334961, -R27 ;  /* 0x3fb8aa3b7c1f7823 */ /* 0x000fe2000000091b */
[-C--:B------:R-:W-:Y:S01]  /*23000*/  FFMA.SAT R37, -R128, R46.reuse, 0.5 ;  /* 0x3f00000080257423 */ /* 0x080fe2000000212e */
[----:B------:R2:W-:Y:S01]  /*23010*/  MUFU.EX2 R24, R25 ;  /* 0x0000001900187308 */ /* 0x0005e20000000800 */
[----:B-1----:R-:W-:Y:S01]  /*23020*/  FADD R14, R30, -12583039 ;  /* 0xcb40007f1e0e7421 */ /* 0x002fe20000000000 */
[----:B------:R-:W-:Y:S01]  /*23030*/  FADD R3, R0, -12583039 ;  /* 0xcb40007f00037421 */ /* 0x000fe20000000000 */
[----:B------:R-:W-:Y:S01]  /*23040*/  FFMA R28, -R123, 1.925963033500011079e-08, R28 ;  /* 0x32a570607b1c7823 */ /* 0x000fe2000000011c */
[----:B------:R-:W-:Y:S01]  /*23050*/  FFMA R129, R17, R129, R12 ;  /* 0x0000008111817223 */ /* 0x000fe2000000000c */
[----:B------:R-:W-:Y:S01]  /*23060*/  FFMA R34, -R125, 1.4426950216293334961, -R14 ;  /* 0x3fb8aa3b7d227823 */ /* 0x000fe2000000090e */
[----:B------:R-:W-:Y:S01]  /*23070*/  FFMA R31, -R124, 1.925963033500011079e-08, R31 ;  /* 0x32a570607c1f7823 */ /* 0x000fe2000000011f */
[-C--:B------:R-:W-:Y:S01]  /*23080*/  FFMA.RM R37, R37, R47.reuse, 12582913 ;  /* 0x4b40000125257423 */ /* 0x080fe2000000402f */
[C---:B------:R-:W-:Y:S01]  /*23090*/  FFMA R3, -R120.reuse, 1.4426950216293334961, -R3 ;  /* 0x3fb8aa3b78037823 */ /* 0x040fe20000000903 */
[----:B--2---:R-:W-:Y:S01]  /*230a0*/  FFMA.SAT R25, -R127, R46, 0.5 ;  /* 0x3f0000007f197423 */ /* 0x004fe2000000212e */
[----:B------:R-:W-:Y:S01]  /*230b0*/  FFMA R34, -R125, 1.925963033500011079e-08, R34 ;  /* 0x32a570607d227823 */ /* 0x000fe20000000122 */
[----:B------:R-:W-:Y:S01]  /*230c0*/  FFMA R130, R17, R130, R11 ;  /* 0x0000008211827223 */ /* 0x000fe2000000000b */
[----:B------:R1:W-:Y:S01]  /*230d0*/  MUFU.EX2 R27, R28 ;  /* 0x0000001c001b7308 */ /* 0x0003e20000000800 */
[----:B------:R-:W-:Y:S01]  /*230e0*/  FFMA.RM R36, R25, R47, 12582913 ;  /* 0x4b40000119247423 */ /* 0x000fe2000000402f */
[----:B------:R-:W-:Y:S01]  /*230f0*/  FADD R25, R33, -12583039 ;  /* 0xcb40007f21197421 */ /* 0x000fe20000000000 */
[-C--:B------:R-:W-:Y:S01]  /*23100*/  FFMA.SAT R38, -R129, R46.reuse, 0.5 ;  /* 0x3f00000081267423 */ /* 0x080fe2000000212e */
[----:B------:R-:W-:Y:S01]  /*23110*/  FFMA R3, -R120, 1.925963033500011079e-08, R3 ;  /* 0x32a5706078037823 */ /* 0x000fe20000000103 */
[----:B------:R-:W-:Y:S01]  /*23120*/  FFMA R131, R17, R131, R10 ;  /* 0x0000008311837223 */ /* 0x000fe2000000000a */
[----:B------:R-:W-:Y:S01]  /*23130*/  FFMA R35, -R126, 1.4426950216293334961, -R25 ;  /* 0x3fb8aa3b7e237823 */ /* 0x000fe20000000919 */
[----:B------:R-:W-:Y:S01]  /*23140*/  FFMA.RM R38, R38, R47, 12582913 ;  /* 0x4b40000126267423 */ /* 0x000fe2000000402f */
[----:B------:R2:W-:Y:S01]  /*23150*/  MUFU.EX2 R14, R31 ;  /* 0x0000001f000e7308 */ /* 0x0005e20000000800 */
[----:B-1----:R-:W-:Y:S01]  /*23160*/  FADD R28, R36, -12583039 ;  /* 0xcb40007f241c7421 */ /* 0x002fe20000000000 */
[----:B------:R-:W-:Y:S01]  /*23170*/  FFMA R35, -R126, 1.925963033500011079e-08, R35 ;  /* 0x32a570607e237823 */ /* 0x000fe20000000123 */
[----:B------:R-:W-:Y:S01]  /*23180*/  FFMA.SAT R40, -R131, R46, 0.5 ;  /* 0x3f00000083287423 */ /* 0x000fe2000000212e */
[----:B------:R-:W-:Y:S01]  /*23190*/  FFMA R133, R17, R133, R7 ;  /* 0x0000008511857223 */ /* 0x000fe20000000007 */
[----:B------:R-:W-:Y:S01]  /*231a0*/  FFMA R28, -R127, 1.4426950216293334961, -R28 ;  /* 0x3fb8aa3b7f1c7823 */ /* 0x000fe2000000091c */
[----:B------:R-:W-:Y:S01]  /*231b0*/  FFMA R132, R17, R132, R8 ;  /* 0x0000008411847223 */ /* 0x000fe20000000008 */
[----:B------:R-:W-:Y:S01]  /*231c0*/  FFMA.RM R41, R40, R47, 12582913 ;  /* 0x4b40000128297423 */ /* 0x000fe2000000402f */
[----:B------:R1:W-:Y:S01]  /*231d0*/  MUFU.EX2 R25, R34 ;  /* 0x0000002200197308 */ /* 0x0003e20000000800 */
[----:B--2---:R-:W-:Y:S01]  /*231e0*/  FADD R31, R37, -12583039 ;  /* 0xcb40007f251f7421 */ /* 0x004fe20000000000 */
[----:B------:R-:W-:Y:S01]  /*231f0*/  FFMA R127, -R127, 1.925963033500011079e-08, R28 ;  /* 0x32a570607f7f7823 */ /* 0x000fe2000000011c */
[C---:B------:R-:W-:Y:S01]  /*23200*/  FFMA R134, R17.reuse, R134, R6 ;  /* 0x0000008611867223 */ /* 0x040fe20000000006 */
[----:B------:R-:W-:Y:S01]  /*23210*/  FFMA R135, R17, R135, R5 ;  /* 0x0000008711877223 */ /* 0x000fe20000000005 */
[----:B------:R-:W-:Y:S01]  /*23220*/  FFMA R31, -R128, 1.4426950216293334961, -R31 ;  /* 0x3fb8aa3b801f7823 */ /* 0x000fe2000000091f */
[-C--:B------:R-:W-:Y:S01]  /*23230*/  FFMA.SAT R43, -R132, R46.reuse, 0.5 ;  /* 0x3f000000842b7423 */ /* 0x080fe2000000212e */
[-C--:B------:R-:W-:Y:S01]  /*23240*/  FFMA.SAT R45, -R134, R46.reuse, 0.5 ;  /* 0x3f000000862d7423 */ /* 0x080fe2000000212e */
[----:B------:R-:W2:Y:S01]  /*23250*/  MUFU.EX2 R3, R3 ;  /* 0x0000000300037308 */ /* 0x000ea20000000800 */
[----:B-1----:R-:W-:Y:S01]  /*23260*/  FFMA.SAT R34, -R130, R46, 0.5 ;  /* 0x3f00000082227423 */ /* 0x002fe2000000212e */
[----:B------:R-:W-:Y:S01]  /*23270*/  FFMA R31, -R128, 1.925963033500011079e-08, R31 ;  /* 0x32a57060801f7823 */ /* 0x000fe2000000011f */
[-C--:B------:R-:W-:Y:S01]  /*23280*/  FFMA.RM R43, R43, R47.reuse, 12582913 ;  /* 0x4b4000012b2b7423 */ /* 0x080fe2000000402f */
[-C--:B------:R-:W-:Y:S01]  /*23290*/  FFMA.RM R45, R45, R47.reuse, 12582913 ;  /* 0x4b4000012d2d7423 */ /* 0x080fe2000000402f */
[----:B------:R-:W-:Y:S01]  /*232a0*/  FFMA.RM R39, R34, R47, 12582913 ;  /* 0x4b40000122277423 */ /* 0x000fe2000000402f */
[----:B------:R-:W-:Y:S01]  /*232b0*/  FADD R34, R38, -12583039 ;  /* 0xcb40007f26227421 */ /* 0x000fe20000000000 */
[----:B------:R-:W-:Y:S01]  /*232c0*/  SHF.L.U32 R0, R0, 0x17, RZ ;  /* 0x0000001700007819 */ /* 0x000fe200000006ff */
[----:B------:R1:W-:Y:S01]  /*232d0*/  MUFU.EX2 R28, R35 ;  /* 0x00000023001c7308 */ /* 0x0003e20000000800 */
[----:B------:R-:W-:Y:S01]  /*232e0*/  FADD R42, R41, -12583039 ;  /* 0xcb40007f292a7421 */ /* 0x000fe20000000000 */
[----:B------:R-:W-:Y:S01]  /*232f0*/  FFMA R40, -R129, 1.4426950216293334961, -R34 ;  /* 0x3fb8aa3b81287823 */ /* 0x000fe20000000922 */
[----:B------:R-:W-:Y:S01]  /*23300*/  SHF.L.U32 R2, R2, 0x17, RZ ;  /* 0x0000001702027819 */ /* 0x000fe200000006ff */
[----:B------:R-:W-:-:S02]  /*23310*/  IMAD.SHL.U32 R38, R38, 0x800000, RZ ;  /* 0x0080000026267824 */ /* 0x000fc400078e00ff */
[----:B------:R-:W-:Y:S01]  /*23320*/  FFMA R42, -R131, 1.4426950216293334961, -R42 ;  /* 0x3fb8aa3b832a7823 */ /* 0x000fe2000000092a */
[----:B------:R-:W-:Y:S01]  /*23330*/  FFMA R40, -R129, 1.925963033500011079e-08, R40 ;  /* 0x32a5706081287823 */ /* 0x000fe20000000128 */
[----:B------:R-:W-:Y:S01]  /*23340*/  SHF.L.U32 R37, R37, 0x17, RZ ;  /* 0x0000001725257819 */ /* 0x000fe200000006ff */
[----:B------:R3:W4:Y:S01]  /*23350*/  MUFU.EX2 R34, R31 ;  /* 0x0000001f00227308 */ /* 0x0007220000000800 */
[----:B-1----:R-:W-:Y:S01]  /*23360*/  FADD R35, R39, -12583039 ;  /* 0xcb40007f27237421 */ /* 0x002fe20000000000 */
[----:B--2---:R-:W-:Y:S01]  /*23370*/  FFMA R49, R0, R3, 1 ;  /* 0x3f80000000317423 */ /* 0x004fe20000000003 */
[----:B------:R-:W-:Y:S01]  /*23380*/  FFMA R50, R2, R13, 1 ;  /* 0x3f80000002327423 */ /* 0x000fe2000000000d */
[----:B------:R-:W-:Y:S01]  /*23390*/  FFMA R42, -R131, 1.925963033500011079e-08, R42 ;  /* 0x32a57060832a7823 */ /* 0x000fe2000000012a */
[----:B------:R-:W-:Y:S01]  /*233a0*/  FFMA R35, -R130, 1.4426950216293334961, -R35 ;  /* 0x3fb8aa3b82237823 */ /* 0x000fe20000000923 */
[----:B------:R-:W-:Y:S01]  /*233b0*/  SHF.L.U32 R15, R15, 0x17, RZ ;  /* 0x000000170f0f7819 */ /* 0x000fe200000006ff */
[----:B------:R-:W-:Y:S01]  /*233c0*/  IMAD.SHL.U32 R26, R26, 0x800000, RZ ;  /* 0x008000001a1a7824 */ /* 0x000fe200078e00ff */
[----:B------:R-:W-:Y:S01]  /*233d0*/  IADD3 R2, R49, 0x1800000, RZ ;  /* 0x0180000031027810 */ /* 0x000fe20007ffe0ff */
[-C--:B---3--:R-:W-:Y:S01]  /*233e0*/  FFMA.SAT R31, -R133, R46.reuse, 0.5 ;  /* 0x3f000000851f7423 */ /* 0x088fe2000000212e */
[----:B------:R-:W-:Y:S01]  /*233f0*/  FFMA.SAT R46, -R135, R46, 0.5 ;  /* 0x3f000000872e7423 */ /* 0x000fe2000000212e */
[----:B------:R-:W-:Y:S01]  /*23400*/  FFMA R130, -R130, 1.925963033500011079e-08, R35 ;  /* 0x32a5706082827823 */ /* 0x000fe20000000123 */
[----:B------:R-:W-:Y:S01]  /*23410*/  LOP3.LUT R2, R2, 0x7f800000, RZ, 0xc0, !PT ;  /* 0x7f80000002027812 */ /* 0x000fe200078ec0ff */
[-C--:B------:R-:W-:Y:S01]  /*23420*/  FFMA.RM R44, R31, R47.reuse, 12582913 ;  /* 0x4b4000011f2c7423 */ /* 0x080fe2000000402f */
[----:B------:R-:W-:Y:S01]  /*23430*/  FFMA.RM R46, R46, R47, 12582913 ;  /* 0x4b4000012e2e7423 */ /* 0x000fe2000000402f */
[----:B------:R1:W2:Y:S01]  /*23440*/  MUFU.EX2 R35, R40 ;  /* 0x0000002800237308 */ /* 0x0002a20000000800 */
[----:B------:R-:W-:Y:S01]  /*23450*/  FADD R31, R43, -12583039 ;  /* 0xcb40007f2b1f7421 */ /* 0x000fe20000000000 */
[----:B------:R-:W-:Y:S01]  /*23460*/  FADD R47, R45, -12583039 ;  /* 0xcb40007f2d2f7421 */ /* 0x000fe20000000000 */
[----:B------:R-:W-:Y:S01]  /*23470*/  FADD R48, R46, -12583039 ;  /* 0xcb40007f2e307421 */ /* 0x000fe20000000000 */
[----:B------:R-:W-:Y:S01]  /*23480*/  ISETP.GT.U32.AND P2, PT, R2, 0x1ffffff, PT ;  /* 0x01ffffff0200780c */ /* 0x000fe20003f44070 */
[----:B------:R-:W-:Y:S01]  /*23490*/  FFMA R31, -R132, 1.4426950216293334961, -R31 ;  /* 0x3fb8aa3b841f7823 */ /* 0x000fe2000000091f */
[----:B------:R-:W-:Y:S01]  /*234a0*/  FFMA R47, -R134, 1.4426950216293334961, -R47 ;  /* 0x3fb8aa3b862f7823 */ /* 0x000fe2000000092f */
[C---:B------:R-:W-:Y:S01]  /*234b0*/  FFMA R48, -R135.reuse, 1.4426950216293334961, -R48 ;  /* 0x3fb8aa3b87307823 */ /* 0x040fe20000000930 */
[----:B------:R-:W3:Y:S01]  /*234c0*/  MUFU.EX2 R127, R127 ;  /* 0x0000007f007f7308 */ /* 0x000ee20000000800 */
[----:B-1----:R-:W-:Y:S01]  /*234d0*/  FADD R40, R44, -12583039 ;  /* 0xcb40007f2c287421 */ /* 0x002fe20000000000 */
[----:B------:R-:W-:Y:S01]  /*234e0*/  FFMA R31, -R132, 1.925963033500011079e-08, R31 ;  /* 0x32a57060841f7823 */ /* 0x000fe2000000011f */
[----:B------:R-:W-:Y:S01]  /*234f0*/  FFMA R47, -R134, 1.925963033500011079e-08, R47 ;  /* 0x32a57060862f7823 */ /* 0x000fe2000000012f */
[----:B------:R-:W-:Y:S01]  /*23500*/  FFMA R48, -R135, 1.925963033500011079e-08, R48 ;  /* 0x32a5706087307823 */ /* 0x000fe20000000130 */
[----:B------:R-:W-:Y:S01]  /*23510*/  FFMA R40, -R133, 1.4426950216293334961, -R40 ;  /* 0x3fb8aa3b85287823 */ /* 0x000fe20000000928 */
[----:B------:R-:W-:Y:S01]  /*23520*/  SHF.L.U32 R29, R29, 0x17, RZ ;  /* 0x000000171d1d7819 */ /* 0x000fe200000006ff */
[----:B------:R-:W-:Y:S01]  /*23530*/  IMAD.SHL.U32 R45, R45, 0x800000, RZ ;  /* 0x008000002d2d7824 */ /* 0x000fe200078e00ff */
[----:B------:R-:W1:Y:S01]  /*23540*/  MUFU.EX2 R130, R130 ;  /* 0x0000008200827308 */ /* 0x000e620000000800 */
[----:B------:R-:W-:Y:S01]  /*23550*/  FFMA R133, -R133, 1.925963033500011079e-08, R40 ;  /* 0x32a5706085857823 */ /* 0x000fe20000000128 */
[----:B------:R-:W-:Y:S01]  /*23560*/  SHF.L.U32 R30, R30, 0x17, RZ ;  /* 0x000000171e1e7819 */ /* 0x000fe200000006ff */
[----:B------:R-:W-:Y:S01]  /*23570*/  BSSY B1, `(.L_x_806) ;  /* 0x0000025000017945 */ /* 0x000fe20003800000 */
[----:B------:R-:W-:Y:S01]  /*23580*/  SHF.L.U32 R33, R33, 0x17, RZ ;  /* 0x0000001721217819 */ /* 0x000fe200000006ff */
[----:B----4-:R-:W-:Y:S01]  /*23590*/  FFMA R34, R37, R34, 1 ;  /* 0x3f80000025227423 */ /* 0x010fe20000000022 */
[----:B------:R-:W-:Y:S01]  /*235a0*/  SHF.L.U32 R36, R36, 0x17, RZ ;  /* 0x0000001724247819 */ /* 0x000fe200000006ff */
[----:B--2---:R-:W-:Y:S01]  /*235b0*/  FFMA R35, R38, R35, 1 ;  /* 0x3f80000026237423 */ /* 0x004fe20000000023 */
[----:B------:R-:W2:Y:S01]  /*235c0*/  MUFU.EX2 R42, R42 ;  /* 0x0000002a002a7308 */ /* 0x000ea20000000800 */
[----:B------:R-:W-:Y:S01]  /*235d0*/  SHF.L.U32 R39, R39, 0x17, RZ ;  /* 0x0000001727277819 */ /* 0x000fe200000006ff */
[----:B------:R-:W-:Y:S01]  /*235e0*/  FFMA R52, R15, R24, 1 ;  /* 0x3f8000000f347423 */ /* 0x000fe20000000018 */
[----:B------:R-:W-:Y:S01]  /*235f0*/  SHF.L.U32 R41, R41, 0x17, RZ ;  /* 0x0000001729297819 */ /* 0x000fe200000006ff */
[----:B------:R-:W-:Y:S01]  /*23600*/  FFMA R27, R26, R27, 1 ;  /* 0x3f8000001a1b7423 */ /* 0x000fe2000000001b */
[----:B------:R-:W-:Y:S01]  /*23610*/  SHF.L.U32 R43, R43, 0x17, RZ ;  /* 0x000000172b2b7819 */ /* 0x000fe200000006ff */
[----:B------:R-:W-:Y:S01]  /*23620*/  FFMA R29, R29, R14, 1 ;  /* 0x3f8000001d1d7423 */ /* 0x000fe2000000000e */
[----:B------:R-:W-:Y:S01]  /*23630*/  SHF.L.U32 R44, R44, 0x17, RZ ;  /* 0x000000172c2c7819 */ /* 0x000fe200000006ff */
[----:B------:R-:W4:Y:S01]  /*23640*/  MUFU.EX2 R40, R31 ;  /* 0x0000001f00287308 */ /* 0x000f220000000800 */
[----:B------:R-:W-:Y:S01]  /*23650*/  SHF.L.U32 R46, R46, 0x17, RZ ;  /* 0x000000172e2e7819 */ /* 0x000fe200000006ff */
[----:B------:R-:W-:Y:S01]  /*23660*/  FFMA R30, R30, R25, 1 ;  /* 0x3f8000001e1e7423 */ /* 0x000fe20000000019 */
[----:B------:R-:W-:Y:S01]  /*23670*/  FFMA R28, R33, R28, 1 ;  /* 0x3f800000211c7423 */ /* 0x000fe2000000001c */
[----:B---3--:R-:W-:Y:S01]  /*23680*/  FFMA R127, R36, R127, 1 ;  /* 0x3f800000247f7423 */ /* 0x008fe2000000007f */
[----:B-1----:R-:W-:-:S03]  /*23690*/  FFMA R130, R39, R130, 1 ;  /* 0x3f80000027827423 */ /* 0x002fc60000000082 */
[----:B------:R-:W1:Y:S01]  /*236a0*/  MUFU.EX2 R133, R133 ;  /* 0x0000008500857308 */ /* 0x000e620000000800 */
[----:B--2---:R-:W-:-:S07]  /*236b0*/  FFMA R41, R41, R42, 1 ;  /* 0x3f80000029297423 */ /* 0x004fce000000002a */
[----:B------:R-:W2:Y:S01]  /*236c0*/  MUFU.EX2 R0, R47 ;  /* 0x0000002f00007308 */ /* 0x000ea20000000800 */
[----:B----4-:R-:W-:-:S07]  /*236d0*/  FFMA R40, R43, R40, 1 ;  /* 0x3f8000002b287423 */ /* 0x010fce0000000028 */
        /* <DEDUP_REMOVED lines=10> */
.L_x_807:
[----:B------:R-:W1:Y:S02]  /*23780*/  MUFU.RCP R24, R49 ;  /* 0x0000003100187308 */ /* 0x000e640000001000 */
[----:B-1----:R-:W-:-:S04]  /*23790*/  FFMA R0, R49, R24, -1 ;  /* 0xbf80000031007423 */ /* 0x002fc80000000018 */
[----:B------:R-:W-:-:S04]  /*237a0*/  FADD.FTZ R3, -R0, -RZ ;  /* 0x800000ff00037221 */ /* 0x000fc80000010100 */
[----:B------:R-:W-:-:S07]  /*237b0*/  FFMA R24, R24, R3, R24 ;  /* 0x0000000318187223 */ /* 0x000fce0000000018 */
.L_x_808:
[----:B------:R-:W-:Y:S05]  /*237c0*/  BSYNC B1 ;  /* 0x0000000000017941 */ /* 0x000fea0003800000 */
.L_x_806:
        /* <DEDUP_REMOVED lines=10> */
.L_x_810:
[----:B------:R-:W1:Y:S02]  /*23870*/  MUFU.RCP R13, R50 ;  /* 0x00000032000d7308 */ /* 0x000e640000001000 */
[----:B-1----:R-:W-:-:S04]  /*23880*/  FFMA R0, R50, R13, -1 ;  /* 0xbf80000032007423 */ /* 0x002fc8000000000d */
[----:B------:R-:W-:-:S04]  /*23890*/  FADD.FTZ R0, -R0, -RZ ;  /* 0x800000ff00007221 */ /* 0x000fc80000010100 */
[----:B------:R-:W-:-:S07]  /*238a0*/  FFMA R13, R13, R0, R13 ;  /* 0x000000000d0d7223 */ /* 0x000fce000000000d */
.L_x_811:
[----:B------:R-:W-:Y:S05]  /*238b0*/  BSYNC B1 ;  /* 0x0000000000017941 */ /* 0x000fea0003800000 */
.L_x_809:
        /* <DEDUP_REMOVED lines=10> */
.L_x_813:
[----:B------:R-:W1:Y:S02]  /*23960*/  MUFU.RCP R25, R52 ;  /* 0x0000003400197308 */ /* 0x000e640000001000 */
[----:B-1----:R-:W-:-:S04]  /*23970*/  FFMA R0, R52, R25, -1 ;  /* 0xbf80000034007423 */ /* 0x002fc80000000019 */
[----:B------:R-:W-:-:S04]  /*23980*/  FADD.FTZ R0, -R0, -RZ ;  /* 0x800000ff00007221 */ /* 0x000fc80000010100 */
[----:B------:R-:W-:-:S07]  /*23990*/  FFMA R25, R25, R0, R25 ;  /* 0x0000000019197223 */ /* 0x000fce0000000019 */
.L_x_814:
[----:B------:R-:W-:Y:S05]  /*239a0*/  BSYNC B1 ;  /* 0x0000000000017941 */ /* 0x000fea0003800000 */
.L_x_812:
        /* <DEDUP_REMOVED lines=10> */
.L_x_816:
[----:B------:R-:W1:Y:S02]  /*23a50*/  MUFU.RCP R14, R27 ;  /* 0x0000001b000e7308 */ /* 0x000e640000001000 */
[----:B-1----:R-:W-:-:S04]  /*23a60*/  FFMA R0, R27, R14, -1 ;  /* 0xbf8000001b007423 */ /* 0x002fc8000000000e */
[----:B------:R-:W-:-:S04]  /*23a70*/  FADD.FTZ R3, -R0, -RZ ;  /* 0x800000ff00037221 */ /* 0x000fc80000010100 */
[----:B------:R-:W-:-:S07]  /*23a80*/  FFMA R14, R14, R3, R14 ;  /* 0x000000030e0e7223 */ /* 0x000fce000000000e */
.L_x_817:
[----:B------:R-:W-:Y:S05]  /*23a90*/  BSYNC B1 ;  /* 0x0000000000017941 */ /* 0x000fea0003800000 */
.L_x_815:
        /* <DEDUP_REMOVED lines=10> */
.L_x_819:
[----:B------:R-:W1:Y:S02]  /*23b40*/  MUFU.RCP R26, R29 ;  /* 0x0000001d001a7308 */ /* 0x000e640000001000 */
[----:B-1----:R-:W-:-:S04]  /*23b50*/  FFMA R0, R29, R26, -1 ;  /* 0xbf8000001d007423 */ /* 0x002fc8000000001a */
[----:B------:R-:W-:-:S04]  /*23b60*/  FADD.FTZ R3, -R0, -RZ ;  /* 0x800000ff00037221 */ /* 0x000fc80000010100 */
[----:B------:R-:W-:-:S07]  /*23b70*/  FFMA R26, R26, R3, R26 ;  /* 0x000000031a1a7223 */ /* 0x000fce000000001a */
.L_x_820:
[----:B------:R-:W-:Y:S05]  /*23b80*/  BSYNC B1 ;  /* 0x0000000000017941 */ /* 0x000fea0003800000 */
.L_x_818:
        /* <DEDUP_REMOVED lines=10> */
.L_x_822:
[----:B------:R-:W1:Y:S02]  /*23c30*/  MUFU.RCP R15, R30 ;  /* 0x0000001e000f7308 */ /* 0x000e640000001000 */
[----:B-1----:R-:W-:-:S04]  /*23c40*/  FFMA R0, R30, R15, -1 ;  /* 0xbf8000001e007423 */ /* 0x002fc8000000000f */
[----:B------:R-:W-:-:S04]  /*23c50*/  FADD.FTZ R0, -R0, -RZ ;  /* 0x800000ff00007221 */ /* 0x000fc80000010100 */
[----:B------:R-:W-:-:S07]  /*23c60*/  FFMA R15, R15, R0, R15 ;  /* 0x000000000f0f7223 */ /* 0x000fce000000000f */
.L_x_823:
[----:B------:R-:W-:Y:S05]  /*23c70*/  BSYNC B1 ;  /* 0x0000000000017941 */ /* 0x000fea0003800000 */
.L_x_821:
        /* <DEDUP_REMOVED lines=10> */
.L_x_825:
[----:B------:R-:W1:Y:S02]  /*23d20*/  MUFU.RCP R27, R28 ;  /* 0x0000001c001b7308 */ /* 0x000e640000001000 */
[----:B-1----:R-:W-:-:S04]  /*23d30*/  FFMA R0, R28, R27, -1 ;  /* 0xbf8000001c007423 */ /* 0x002fc8000000001b */
[----:B------:R-:W-:-:S04]  /*23d40*/  FADD.FTZ R0, -R0, -RZ ;  /* 0x800000ff00007221 */ /* 0x000fc80000010100 */
[----:B------:R-:W-:-:S07]  /*23d50*/  FFMA R27, R27, R0, R27 ;  /* 0x000000001b1b7223 */ /* 0x000fce000000001b */
.L_x_826:
[----:B------:R-:W-:Y:S05]  /*23d60*/  BSYNC B1 ;  /* 0x0000000000017941 */ /* 0x000fea0003800000 */
.L_x_824:
        /* <DEDUP_REMOVED lines=10> */
.L_x_828:
[----:B------:R-:W1:Y:S02]  /*23e10*/  MUFU.RCP R28, R127 ;  /* 0x0000007f001c7308 */ /* 0x000e640000001000 */
[----:B-1----:R-:W-:-:S04]  /*23e20*/  FFMA R0, R127, R28, -1 ;  /* 0xbf8000007f007423 */ /* 0x002fc8000000001c */
[----:B------:R-:W-:-:S04]  /*23e30*/  FADD.FTZ R3, -R0, -RZ ;  /* 0x800000ff00037221 */ /* 0x000fc80000010100 */
[----:B------:R-:W-:-:S07]  /*23e40*/  FFMA R28, R28, R3, R28 ;  /* 0x000000031c1c7223 */ /* 0x000fce000000001c */
.L_x_829:
[----:B------:R-:W-:Y:S05]  /*23e50*/  BSYNC B1 ;  /* 0x0000000000017941 */ /* 0x000fea0003800000 */
.L_x_827:
        /* <DEDUP_REMOVED lines=10> */
.L_x_831:
[----:B------:R-:W1:Y:S02]  /*23f00*/  MUFU.RCP R29, R34 ;  /* 0x00000022001d7308 */ /* 0x000e640000001000 */
[----:B-1----:R-:W-:-:S04]  /*23f10*/  FFMA R0, R34, R29, -1 ;  /* 0xbf80000022007423 */ /* 0x002fc8000000001d */
[----:B------:R-:W-:-:S04]  /*23f20*/  FADD.FTZ R0, -R0, -RZ ;  /* 0x800000ff00007221 */ /* 0x000fc80000010100 */
[----:B------:R-:W-:-:S07]  /*23f30*/  FFMA R29, R29, R0, R29 ;  /* 0x000000001d1d7223 */ /* 0x000fce000000001d */
.L_x_832:
[----:B------:R-:W-:Y:S05]  /*23f40*/  BSYNC B1 ;  /* 0x0000000000017941 */ /* 0x000fea0003800000 */
.L_x_830:
        /* <DEDUP_REMOVED lines=10> */
.L_x_834:
[----:B------:R-:W1:Y:S02]  /*23ff0*/  MUFU.RCP R30, R35 ;  /* 0x00000023001e7308 */ /* 0x000e640000001000 */
[----:B-1----:R-:W-:-:S04]  /*24000*/  FFMA R0, R35, R30, -1 ;  /* 0xbf80000023007423 */ /* 0x002fc8000000001e */
[----:B------:R-:W-:-:S04]  /*24010*/  FADD.FTZ R3, -R0, -RZ ;  /* 0x800000ff00037221 */ /* 0x000fc80000010100 */
[----:B------:R-:W-:-:S07]  /*24020*/  FFMA R30, R30, R3, R30 ;  /* 0x000000031e1e7223 */ /* 0x000fce000000001e */
.L_x_835:
[----:B------:R-:W-:Y:S05]  /*24030*/  BSYNC B1 ;  /* 0x0000000000017941 */ /* 0x000fea0003800000 */
.L_x_833:
        /* <DEDUP_REMOVED lines=10> */
.L_x_837:
[----:B------:R-:W1:Y:S02]  /*240e0*/  MUFU.RCP R31, R130 ;  /* 0x00000082001f7308 */ /* 0x000e640000001000 */
[----:B-1----:R-:W-:-:S04]  /*240f0*/  FFMA R0, R130, R31, -1 ;  /* 0xbf80000082007423 */ /* 0x002fc8000000001f */
[----:B------:R-:W-:-:S04]  /*24100*/  FADD.FTZ R0, -R0, -RZ ;  /* 0x800000ff00007221 */ /* 0x000fc80000010100 */
[----:B------:R-:W-:-:S07]  /*24110*/  FFMA R31, R31, R0, R31 ;  /* 0x000000001f1f7223 */ /* 0x000fce000000001f */
.L_x_838:
[----:B------:R-:W-:Y:S05]  /*24120*/  BSYNC B1 ;  /* 0x0000000000017941 */ /* 0x000fea0003800000 */
.L_x_836:
        /* <DEDUP_REMOVED lines=10> */
.L_x_840:
[----:B------:R-:W1:Y:S02]  /*241d0*/  MUFU.RCP R34, R41 ;  /* 0x0000002900227308 */ /* 0x000e640000001000 */
[----:B-1----:R-:W-:-:S04]  /*241e0*/  FFMA R0, R41, R34, -1 ;  /* 0xbf80000029007423 */ /* 0x002fc80000000022 */
[----:B------:R-:W-:-:S04]  /*241f0*/  FADD.FTZ R3, -R0, -RZ ;  /* 0x800000ff00037221 */ /* 0x000fc80000010100 */
[----:B------:R-:W-:-:S07]  /*24200*/  FFMA R34, R34, R3, R34 ;  /* 0x0000000322227223 */ /* 0x000fce0000000022 */
.L_x_841:
[----:B------:R-:W-:Y:S05]  /*24210*/  BSYNC B1 ;  /* 0x0000000000017941 */ /* 0x000fea0003800000 */
.L_x_839:
        /* <DEDUP_REMOVED lines=10> */
.L_x_843:
[----:B------:R-:W1:Y:S02]  /*242c0*/  MUFU.RCP R33, R40 ;  /* 0x0000002800217308 */ /* 0x000e640000001000 */
[----:B-1----:R-:W-:-:S04]  /*242d0*/  FFMA R0, R40, R33, -1 ;  /* 0xbf80000028007423 */ /* 0x002fc80000000021 */
[----:B------:R-:W-:-:S04]  /*242e0*/  FADD.FTZ R0, -R0, -RZ ;  /* 0x800000ff00007221 */ /* 0x000fc80000010100 */
[----:B------:R-:W-:-:S07]  /*242f0*/  FFMA R33, R33, R0, R33 ;  /* 0x0000000021217223 */ /* 0x000fce0000000021 */
.L_x_844:
[----:B------:R-:W-:Y:S05]  /*24300*/  BSYNC B1 ;  /* 0x0000000000017941 */ /* 0x000fea0003800000 */
.L_x_842:
        /* <DEDUP_REMOVED lines=10> */
.L_x_846:
[----:B------:R-:W1:Y:S02]  /*243b0*/  MUFU.RCP R36, R133 ;  /* 0x0000008500247308 */ /* 0x000e640000001000 */
[----:B-1----:R-:W-:-:S04]  /*243c0*/  FFMA R0, R133, R36, -1 ;  /* 0xbf80000085007423 */ /* 0x002fc80000000024 */
[----:B------:R-:W-:-:S04]  /*243d0*/  FADD.FTZ R3, -R0, -RZ ;  /* 0x800000ff00037221 */ /* 0x000fc80000010100 */
[----:B------:R-:W-:-:S07]  /*243e0*/  FFMA R36, R36, R3, R36 ;  /* 0x0000000324247223 */ /* 0x000fce0000000024 */
.L_x_847:
[----:B------:R-:W-:Y:S05]  /*243f0*/  BSYNC B1 ;  /* 0x0000000000017941 */ /* 0x000fea0003800000 */
.L_x_845:
        /* <DEDUP_REMOVED lines=10> */
.L_x_849:
[----:B------:R-:W1:Y:S02]  /*244a0*/  MUFU.RCP R35, R38 ;  /* 0x0000002600237308 */ /* 0x000e640000001000 */
[----:B-1----:R-:W-:-:S04]  /*244b0*/  FFMA R0, R38, R35, -1 ;  /* 0xbf80000026007423 */ /* 0x002fc80000000023 */
[----:B------:R-:W-:-:S04]  /*244c0*/  FADD.FTZ R0, -R0, -RZ ;  /* 0x800000ff00007221 */ /* 0x000fc80000010100 */
[----:B------:R-:W-:-:S07]  /*244d0*/  FFMA R35, R35, R0, R35 ;  /* 0x0000000023237223 */ /* 0x000fce0000000023 */
.L_x_850:
[----:B------:R-:W-:Y:S05]  /*244e0*/  BSYNC B1 ;  /* 0x0000000000017941 */ /* 0x000fea0003800000 */
.L_x_848:
        /* <DEDUP_REMOVED lines=8> */
.L_x_851:
[----:B------:R-:W1:Y:S02]  /*24570*/  MUFU.RCP R0, R37 ;  /* 0x0000002500007308 */ /* 0x000e640000001000 */
[----:B-1----:R-:W-:-:S04]  /*24580*/  FFMA R2, R37, R0, -1 ;  /* 0xbf80000025027423 */ /* 0x002fc80000000000 */
[----:B------:R-:W-:-:S04]  /*24590*/  FADD.FTZ R3, -R2, -RZ ;  /* 0x800000ff02037221 */ /* 0x000fc80000010100 */
[----:B------:R-:W-:-:S07]  /*245a0*/  FFMA R0, R0, R3, R0 ;  /* 0x0000000300007223 */ /* 0x000fce0000000000 */
.L_x_852:
        /* <DEDUP_REMOVED lines=29> */
.L_x_854:
[----:B------:R-:W-:Y:S05]  /*24780*/  BSYNC B0 ;  /* 0x0000000000007941 */ /* 0x000fea0003800000 */
.L_x_853:
[----:B------:R-:W-:Y:S06]  /*24790*/  BAR.SYNC.DEFER_BLOCKING 0x1, 0x100 ;  /* 0x0044000000007b1d */ /* 0x000fec0000010000 */
[----:B------:R-:W-:Y:S04]  /*247a0*/  BSSY B0, `(.L_x_855) ;  /* 0x0000009000007945 */ /* 0x000fe80003800000 */
[----:B------:R-:W-:Y:S05]  /*247b0*/  @P0 BRA `(.L_x_856) ;  /* 0x00000000001c0947 */ /* 0x000fea0003800000 */
[----:B------:R-:W-:-:S13]  /*247c0*/  ISETP.NE.AND P2, PT, R155, 0x3, PT ;  /* 0x000000039b00780c */ /* 0x000fda0003f45270 */
[----:B------:R-:W-:Y:S05]  /*247d0*/  @!P2 BRA `(.L_x_857) ;  /* 0x000000000004a947 */ /* 0x000fea0003800000 */
[----:B------:R-:W-:Y:S01]  /*247e0*/  BPT.TRAP 0x1 ;  /* 0x000000040000795c */ /* 0x000fe20000300000 */
.L_x_857:
[----:B------:R-:W-:-:S04]  /*247f0*/  ULEA UR4, UR5, UR49, 0x3 ;  /* 0x0000003105047291 */ /* 0x000fc8000f8e183f */
[----:B------:R-:W-:-:S04]  /*24800*/  UIADD3 UR4, UR4, 0x50, URZ ;  /* 0x0000005004047890 */ /* 0x000fc8000fffe03f */
[----:B------:R-:W-:-:S09]  /*24810*/  UPRMT UR4, UR48, 0x654, UR4 ;  /* 0x0000065430047896 */ /* 0x000fd20008000004 */
[----:B------:R-:W-:Y:S03]  /*24820*/  SYNCS.ARRIVE.TRANS64.RED.A1T0 RZ, [UR4], RZ ;  /* 0x000000ffffff79a7 */ /* 0x000fe60008100404 */
.L_x_856:
[----:B------:R-:W-:Y:S05]  /*24830*/  BSYNC B0 ;  /* 0x0000000000007941 */ /* 0x000fea0003800000 */
.L_x_855:
        /* <DEDUP_REMOVED lines=8> */
.L_x_860:
        /* <DEDUP_REMOVED lines=8> */
.L_x_1135:
[----:B------:R-:W-:Y:S05]  /*24940*/  BSYNC B1 ;  /* 0x0000000000017941 */ /* 0x000fea0003800000 */
.L_x_861:
        /* <DEDUP_REMOVED lines=9> */
[----:B------:R-:W-:Y:S01]  /*249e0*/  LOP3.LUT R11, R6, 0xffff0000, RZ, 0xc0, !PT ;  /* 0xffff0000060b7812 */ /* 0x000fe200078ec0ff */
[C---:B------:R-:W-:Y:S01]  /*249f0*/  FMUL R23, R16.reuse, R23 ;  /* 0x0000001710177220 */ /* 0x040fe20000400000 */
[----:B------:R-:W-:Y:S01]  /*24a00*/  LOP3.LUT R7, R7, 0xffff0000, RZ, 0xc0, !PT ;  /* 0xffff000007077812 */ /* 0x000fe200078ec0ff */
[C---:B------:R-:W-:Y:S01]  /*24a10*/  FMUL R152, R16.reuse, R5 ;  /* 0x0000000510987220 */ /* 0x040fe20000400000 */
[----:B--2---:R-:W-:Y:S01]  /*24a20*/  SHF.L.U32 R29, R13, 0x10, RZ ;  /* 0x000000100d1d7819 */ /* 0x004fe200000006ff */
        /* <DEDUP_REMOVED lines=24> */
.L_x_863:
[----:B------:R-:W-:Y:S02]  /*24bb0*/  LOP3.LUT R9, R9, R24, RZ, 0x3c, !PT ;  /* 0x0000001809097212 */ /* 0x000fe400078e3cff */
[----:B------:R-:W-:-:S07]  /*24bc0*/  SEL R4, R2, RZ, P3 ;  /* 0x000000ff02047207 */ /* 0x000fce0001800000 */
.L_x_859:
[----:B------:R-:W-:Y:S05]  /*24bd0*/  BSYNC B0 ;  /* 0x0000000000007941 */ /* 0x000fea0003800000 */
.L_x_858:
        /* <DEDUP_REMOVED lines=17> */
[----:B------:R-:W-:Y:S01]  /*24cf0*/  IMAD.MOV.U32 R55, RZ, RZ, 0x437c0000 ;  /* 0x437c0000ff377424 */ /* 0x000fe200078e00ff */
[----:B------:R-:W-:Y:S01]  /*24d00*/  BSSY B1, `(.L_x_864) ;  /* 0x000009e000017945 */ /* 0x000fe20003800000 */
        /* <DEDUP_REMOVED lines=11> */
[----:B------:R-:W-:Y:S01]  /*24dc0*/  FADD R15, R26, -12583039 ;  /* 0xcb40007f1a0f7421 */ /* 0x000fe20000000000 */
        /* <DEDUP_REMOVED lines=9> */
[----:B------:R-:W-:Y:S01]  /*24e60*/  FFMA R14, -R3, 1.4426950216293334961, -R14 ;  /* 0x3fb8aa3b030e7823 */ /* 0x000fe2000000090e */
[----:B------:R-:W-:Y:S01]  /*24e70*/  FFMA R2, R17, R29, R21 ;  /* 0x0000001d11027223 */ /* 0x000fe20000000015 */
[----:B------:R-:W-:Y:S01]  /*24e80*/  FFMA.RM R30, R27, R55, 12582913 ;  /* 0x4b4000011b1e7423 */ /* 0x000fe20000004037 */
[----:B------:R-:W-:Y:S01]  /*24e90*/  SHF.L.U32 R28, R28, 0x17, RZ ;  /* 0x000000171c1c7819 */ /* 0x000fe200000006ff */
[----:B------:R-:W-:Y:S01]  /*24ea0*/  FFMA R14, -R3, 1.925963033500011079e-08, R14 ;  /* 0x32a57060030e7823 */ /* 0x000fe2000000010e */
[----:B------:R-:W-:Y:S01]  /*24eb0*/  FFMA.SAT R31, -R2, R53, 0.5 ;  /* 0x3f000000021f7423 */ /* 0x000fe20000002135 */
[----:B------:R-:W-:Y:S01]  /*24ec0*/  FADD R29, R30, -12583039 ;  /* 0xcb40007f1e1d7421 */ /* 0x000fe20000000000 */
[----:B------:R-:W-:Y:S01]  /*24ed0*/  FFMA R3, R17, R33, R22 ;  /* 0x0000002111037223 */ /* 0x000fe20000000016 */
[----:B------:R3:W-:Y:S01]  /*24ee0*/  MUFU.EX2 R27, R15 ;  /* 0x0000000f001b7308 */ /* 0x0007e20000000800 */
[----:B------:R-:W-:Y:S01]  /*24ef0*/  FFMA.RM R33, R31, R55, 12582913 ;  /* 0x4b4000011f217423 */ /* 0x000fe20000004037 */
[----:B-1----:R-:W-:Y:S01]  /*24f00*/  FFMA R13, -R0, 1.4426950216293334961, -R29 ;  /* 0x3fb8aa3b000d7823 */ /* 0x002fe2000000091d */
[----:B------:R-:W-:Y:S01]  /*24f10*/  FFMA.SAT R34, -R3, R53, 0.5 ;  /* 0x3f00000003227423 */ /* 0x000fe20000002135 */
[----:B------:R-:W-:Y:S01]  /*24f20*/  SHF.L.U32 R30, R30, 0x17, RZ ;  /* 0x000000171e1e7819 */ /* 0x000fe200000006ff */
[----:B------:R-:W-:Y:S01]  /*24f30*/  FADD R31, R33, -12583039 ;  /* 0xcb40007f211f7421 */ /* 0x000fe20000000000 */
[----:B------:R-:W-:Y:S01]  /*24f40*/  FFMA R13, -R0, 1.925963033500011079e-08, R13 ;  /* 0x32a57060000d7823 */ /* 0x000fe2000000010d */
[----:B------:R-:W-:Y:S01]  /*24f50*/  FFMA R0, R17, R35, R19 ;  /* 0x0000002311007223 */ /* 0x000fe20000000013 */
[----:B------:R-:W-:Y:S01]  /*24f60*/  FFMA.RM R35, R34, R55, 12582913 ;  /* 0x4b40000122237423 */ /* 0x000fe20000004037 */
[----:B---3--:R-:W-:Y:S01]  /*24f70*/  FFMA R15, -R2, 1.4426950216293334961, -R31 ;  /* 0x3fb8aa3b020f7823 */ /* 0x008fe2000000091f */
[----:B------:R1:W-:Y:S01]  /*24f80*/  MUFU.EX2 R29, R14 ;  /* 0x0000000e001d7308 */ /* 0x0003e20000000800 */
[----:B------:R-:W-:Y:S01]  /*24f90*/  FFMA.SAT R36, -R0, R53, 0.5 ;  /* 0x3f00000000247423 */ /* 0x000fe20000002135 */
[----:B------:R-:W-:Y:S01]  /*24fa0*/  FADD R34, R35, -12583039 ;  /* 0xcb40007f23227421 */ /* 0x000fe20000000000 */
[----:B------:R-:W-:Y:S01]  /*24fb0*/  FFMA R15, -R2, 1.925963033500011079e-08, R15 ;  /* 0x32a57060020f7823 */ /* 0x000fe2000000010f */
[----:B------:R-:W-:Y:S01]  /*24fc0*/  FFMA R2, R17, R37, R20 ;  /* 0x0000002511027223 */ /* 0x000fe20000000014 */
[----:B------:R-:W-:Y:S01]  /*24fd0*/  FFMA.RM R37, R36, R55, 12582913 ;  /* 0x4b40000124257423 */ /* 0x000fe20000004037 */
[----:B--2---:R-:W-:Y:S01]  /*24fe0*/  FFMA R24, R24, R25, 1 ;  /* 0x3f80000018187423 */ /* 0x004fe20000000019 */
[----:B------:R-:W-:Y:S01]  /*24ff0*/  SHF.L.U32 R33, R33, 0x17, RZ ;  /* 0x0000001721217819 */ /* 0x000fe200000006ff */
[----:B------:R-:W-:Y:S01]  /*25000*/  FFMA.SAT R36, -R2, R53, 0.5 ;  /* 0x3f00000002247423 */ /* 0x000fe20000002135 */
[----:B-1----:R-:W-:Y:S01]  /*25010*/  FFMA R14, -R3, 1.4426950216293334961, -R34 ;  /* 0x3fb8aa3b030e7823 */ /* 0x002fe20000000922 */
[----:B------:R1:W-:Y:S01]  /*25020*/  MUFU.EX2 R31, R13 ;  /* 0x0000000d001f7308 */ /* 0x0003e20000000800 */
[C---:B------:R-:W-:Y:S01]  /*25030*/  FADD R39, R37.reuse, -12583039 ;  /* 0xcb40007f25277421 */ /* 0x040fe20000000000 */
[----:B------:R-:W-:Y:S01]  /*25040*/  SHF.L.U32 R37, R37, 0x17, RZ ;  /* 0x0000001725257819 */ /* 0x000fe200000006ff */
[----:B------:R-:W-:Y:S01]  /*25050*/  FFMA R14, -R3, 1.925963033500011079e-08, R14 ;  /* 0x32a57060030e7823 */ /* 0x000fe2000000010e */
[----:B------:R-:W-:Y:S01]  /*25060*/  FFMA R3, R17, R40, R18 ;  /* 0x0000002811037223 */ /* 0x000fe20000000012 */
[----:B------:R-:W-:Y:S01]  /*25070*/  FFMA.RM R40, R36, R55, 12582913 ;  /* 0x4b40000124287423 */ /* 0x000fe20000004037 */
[----:B------:R-:W-:Y:S01]  /*25080*/  FFMA R39, -R0, 1.4426950216293334961, -R39 ;  /* 0x3fb8aa3b00277823 */ /* 0x000fe20000000927 */
[----:B------:R-:W-:Y:S01]  /*25090*/  IMAD.SHL.U32 R35, R35, 0x800000, RZ ;  /* 0x0080000023237824 */ /* 0x000fe200078e00ff */
[----:B------:R2:W-:Y:S01]  /*250a0*/  MUFU.EX2 R34, R15 ;  /* 0x0000000f00227308 */ /* 0x0005e20000000800 */
[----:B-1----:R-:W-:Y:S01]  /*250b0*/  FFMA R13, R17, R38, R12 ;  /* 0x00000026110d7223 */ /* 0x002fe2000000000c */
[-C--:B------:R-:W-:Y:S01]  /*250c0*/  FFMA.SAT R38, -R3, R53.reuse, 0.5 ;  /* 0x3f00000003267423 */ /* 0x080fe20000002135 */
[----:B------:R-:W-:Y:S01]  /*250d0*/  FADD R41, R40, -12583039 ;  /* 0xcb40007f28297421 */ /* 0x000fe20000000000 */
[----:B------:R-:W-:Y:S01]  /*250e0*/  FFMA R39, -R0, 1.925963033500011079e-08, R39 ;  /* 0x32a5706000277823 */ /* 0x000fe20000000127 */
[----:B------:R-:W-:Y:S01]  /*250f0*/  FFMA.SAT R0, -R13, R53, 0.5 ;  /* 0x3f0000000d007423 */ /* 0x000fe20000002135 */
[-C--:B------:R-:W-:Y:S01]  /*25100*/  FFMA.RM R42, R38, R55.reuse, 12582913 ;  /* 0x4b400001262a7423 */ /* 0x080fe20000004037 */
[----:B------:R-:W-:Y:S01]  /*25110*/  FFMA R41, -R2, 1.4426950216293334961, -R41 ;  /* 0x3fb8aa3b02297823 */ /* 0x000fe20000000929 */
[----:B------:R1:W3:Y:S01]  /*25120*/  MUFU.EX2 R36, R14 ;  /* 0x0000000e00247308 */ /* 0x0002e20000000800 */
[----:B------:R-:W-:Y:S01]  /*25130*/  FFMA.RM R43, R0, R55, 12582913 ;  /* 0x4b400001002b7423 */ /* 0x000fe20000004037 */
[----:B------:R-:W-:Y:S01]  /*25140*/  FADD R44, R42, -12583039 ;  /* 0xcb40007f2a2c7421 */ /* 0x000fe20000000000 */
[----:B------:R-:W-:Y:S01]  /*25150*/  FFMA R41, -R2, 1.925963033500011079e-08, R41 ;  /* 0x32a5706002297823 */ /* 0x000fe20000000129 */
[C---:B------:R-:W-:Y:S01]  /*25160*/  FFMA R2, R17.reuse, R45, R10 ;  /* 0x0000002d11027223 */ /* 0x040fe2000000000a */
[----:B------:R-:W-:Y:S01]  /*25170*/  FFMA R0, R17, R47, R11 ;  /* 0x0000002f11007223 */ /* 0x000fe2000000000b */
[C---:B------:R-:W-:Y:S01]  /*25180*/  FFMA R44, -R3.reuse, 1.4426950216293334961, -R44 ;  /* 0x3fb8aa3b032c7823 */ /* 0x040fe2000000092c */
[----:B------:R-:W-:Y:S01]  /*25190*/  SHF.L.U32 R40, R40, 0x17, RZ ;  /* 0x0000001728287819 */ /* 0x000fe200000006ff */
[----:B------:R-:W4:Y:S01]  /*251a0*/  MUFU.EX2 R38, R39 ;  /* 0x0000002700267308 */ /* 0x000f220000000800 */
[-C--:B--2---:R-:W-:Y:S01]  /*251b0*/  FFMA.SAT R15, -R0, R53.reuse, 0.5 ;  /* 0x3f000000000f7423 */ /* 0x084fe20000002135 */
[----:B------:R-:W-:Y:S01]  /*251c0*/  FFMA R44, -R3, 1.925963033500011079e-08, R44 ;  /* 0x32a57060032c7823 */ /* 0x000fe2000000012c */
[----:B------:R-:W-:Y:S01]  /*251d0*/  FFMA.SAT R3, -R2, R53, 0.5 ;  /* 0x3f00000002037423 */ /* 0x000fe20000002135 */
[----:B-1----:R-:W-:Y:S01]  /*251e0*/  FADD R14, R43, -12583039 ;  /* 0xcb40007f2b0e7421 */ /* 0x002fe20000000000 */
[-C--:B------:R-:W-:Y:S01]  /*251f0*/  FFMA.RM R47, R15, R55.reuse, 12582913 ;  /* 0x4b4000010f2f7423 */ /* 0x080fe20000004037 */
[----:B------:R-:W-:Y:S01]  /*25200*/  SHF.L.U32 R42, R42, 0x17, RZ ;  /* 0x000000172a2a7819 */ /* 0x000fe200000006ff */
[----:B------:R-:W-:Y:S01]  /*25210*/  FFMA.RM R48, R3, R55, 12582913 ;  /* 0x4b40000103307423 */ /* 0x000fe20000004037 */
[----:B------:R-:W-:Y:S01]  /*25220*/  FFMA R14, -R13, 1.4426950216293334961, -R14 ;  /* 0x3fb8aa3b0d0e7823 */ /* 0x000fe2000000090e */
[----:B------:R-:W-:Y:S01]  /*25230*/  FFMA R3, R17, R51, R8 ;  /* 0x0000003311037223 */ /* 0x000fe20000000008 */
[----:B------:R-:W-:Y:S01]  /*25240*/  FADD R15, R47, -12583039 ;  /* 0xcb40007f2f0f7421 */ /* 0x000fe20000000000 */
[----:B------:R-:W-:Y:S01]  /*25250*/  FADD R51, R48, -12583039 ;  /* 0xcb40007f30337421 */ /* 0x000fe20000000000 */
[----:B------:R-:W-:Y:S01]  /*25260*/  FFMA R45, -R13, 1.925963033500011079e-08, R14 ;  /* 0x32a570600d2d7823 */ /* 0x000fe2000000010e */
[C---:B------:R-:W-:Y:S01]  /*25270*/  FFMA R13, R17.reuse, R49, R7 ;  /* 0x00000031110d7223 */ /* 0x040fe20000000007 */
[C---:B------:R-:W-:Y:S01]  /*25280*/  FFMA R14, R17.reuse, R46, R6 ;  /* 0x0000002e110e7223 */ /* 0x040fe20000000006 */
[----:B------:R-:W-:Y:S01]  /*25290*/  FFMA R51, -R2, 1.4426950216293334961, -R51 ;  /* 0x3fb8aa3b02337823 */ /* 0x000fe20000000933 */
[----:B------:R-:W-:Y:S01]  /*252a0*/  FFMA R49, -R0, 1.4426950216293334961, -R15 ;  /* 0x3fb8aa3b00317823 */ /* 0x000fe2000000090f */
[----:B------:R-:W-:Y:S01]  /*252b0*/  FFMA R15, R17, R50, R5 ;  /* 0x00000032110f7223 */ /* 0x000fe20000000005 */
[----:B------:R1:W2:Y:S01]  /*252c0*/  MUFU.EX2 R39, R44 ;  /* 0x0000002c00277308 */ /* 0x0002a20000000800 */
[----:B------:R-:W-:Y:S01]  /*252d0*/  FFMA R51, -R2, 1.925963033500011079e-08, R51 ;  /* 0x32a5706002337823 */ /* 0x000fe20000000133 */
[-C--:B------:R-:W-:Y:S01]  /*252e0*/  FFMA.SAT R2, -R13, R53.reuse, 0.5 ;  /* 0x3f0000000d027423 */ /* 0x080fe20000002135 */
[----:B------:R-:W-:Y:S01]  /*252f0*/  FFMA.SAT R52, -R14, R53, 0.5 ;  /* 0x3f0000000e347423 */ /* 0x000fe20000002135 */
[----:B------:R-:W-:Y:S01]  /*25300*/  FFMA R49, -R0, 1.925963033500011079e-08, R49 ;  /* 0x32a5706000317823 */ /* 0x000fe20000000131 */
[----:B------:R-:W-:Y:S01]  /*25310*/  SHF.L.U32 R43, R43, 0x17, RZ ;  /* 0x000000172b2b7819 */ /* 0x000fe200000006ff */
[----:B------:R-:W-:Y:S01]  /*25320*/  FFMA.RM R50, R2, R55, 12582913 ;  /* 0x4b40000102327423 */ /* 0x000fe20000004037 */
[----:B------:R-:W-:Y:S01]  /*25330*/  SHF.L.U32 R48, R48, 0x17, RZ ;  /* 0x0000001730307819 */ /* 0x000fe200000006ff */
[----:B------:R5:W2:Y:S01]  /*25340*/  MUFU.EX2 R46, R45 ;  /* 0x0000002d002e7308 */ /* 0x000aa20000000800 */
[-C--:B-1----:R-:W-:Y:S01]  /*25350*/  FFMA.SAT R44, -R3, R53.reuse, 0.5 ;  /* 0x3f000000032c7423 */ /* 0x082fe20000002135 */
[----:B------:R-:W-:Y:S01]  /*25360*/  FFMA.SAT R53, -R15, R53, 0.5 ;  /* 0x3f0000000f357423 */ /* 0x000fe20000002135 */
[----:B------:R-:W-:-:S02]  /*25370*/  IMAD.SHL.U32 R47, R47, 0x800000, RZ ;  /* 0x008000002f2f7824 */ /* 0x000fc400078e00ff */
[----:B---3--:R-:W-:Y:S01]  /*25380*/  FFMA R35, R35, R36, 1 ;  /* 0x3f80000023237423 */ /* 0x008fe20000000024 */
[-C--:B------:R-:W-:Y:S01]  /*25390*/  FFMA.RM R44, R44, R55.reuse, 12582913 ;  /* 0x4b4000012c2c7423 */ /* 0x080fe20000004037 */
[-C--:B------:R-:W-:Y:S01]  /*253a0*/  FFMA.RM R53, R53, R55.reuse, 12582913 ;  /* 0x4b40000135357423 */ /* 0x080fe20000004037 */
[----:B----4-:R-:W-:Y:S01]  /*253b0*/  FFMA R38, R37, R38, 1 ;  /* 0x3f80000025267423 */ /* 0x010fe20000000026 */
[----:B------:R1:W3:Y:S01]  /*253c0*/  MUFU.EX2 R0, R49 ;  /* 0x0000003100007308 */ /* 0x0002e20000000800 */
[----:B-----5:R-:W-:Y:S01]  /*253d0*/  FFMA.RM R45, R52, R55, 12582913 ;  /* 0x4b400001342d7423 */ /* 0x020fe20000004037 */
[----:B------:R-:W-:Y:S01]  /*253e0*/  FADD R2, R44, -12583039 ;  /* 0xcb40007f2c027421 */ /* 0x000fe20000000000 */
[----:B------:R-:W-:Y:S01]  /*253f0*/  FADD R54, R53, -12583039 ;  /* 0xcb40007f35367421 */ /* 0x000fe20000000000 */
[----:B------:R-:W-:Y:S01]  /*25400*/  FADD R52, R50, -12583039 ;  /* 0xcb40007f32347421 */ /* 0x000fe20000000000 */
[----:B------:R-:W-:Y:S01]  /*25410*/  SHF.L.U32 R44, R44, 0x17, RZ ;  /* 0x000000172c2c7819 */ /* 0x000fe200000006ff */
[----:B------:R-:W-:Y:S01]  /*25420*/  FFMA R2, -R3, 1.4426950216293334961, -R2 ;  /* 0x3fb8aa3b03027823 */ /* 0x000fe20000000902 */
[----:B------:R-:W-:Y:S01]  /*25430*/  FFMA R54, -R15, 1.4426950216293334961, -R54 ;  /* 0x3fb8aa3b0f367823 */ /* 0x000fe20000000936 */
[----:B------:R-:W-:Y:S01]  /*25440*/  FFMA R52, -R13, 1.4426950216293334961, -R52 ;  /* 0x3fb8aa3b0d347823 */ /* 0x000fe20000000934 */
[----:B-1----:R-:W-:Y:S01]  /*25450*/  FADD R49, R45, -12583039 ;  /* 0xcb40007f2d317421 */ /* 0x002fe20000000000 */
[----:B------:R-:W-:Y:S01]  /*25460*/  FFMA R2, -R3, 1.925963033500011079e-08, R2 ;  /* 0x32a5706003027823 */ /* 0x000fe20000000102 */
[----:B------:R-:W-:Y:S01]  /*25470*/  FFMA R54, -R15, 1.925963033500011079e-08, R54 ;  /* 0x32a570600f367823 */ /* 0x000fe20000000136 */
[----:B------:R-:W-:Y:S01]  /*25480*/  FFMA R52, -R13, 1.925963033500011079e-08, R52 ;  /* 0x32a570600d347823 */ /* 0x000fe20000000134 */
[----:B------:R-:W-:Y:S01]  /*25490*/  FFMA R49, -R14, 1.4426950216293334961, -R49 ;  /* 0x3fb8aa3b0e317823 */ /* 0x000fe20000000931 */
[----:B------:R-:W1:Y:S01]  /*254a0*/  MUFU.EX2 R41, R41 ;  /* 0x0000002900297308 */ /* 0x000e620000000800 */
[----:B------:R-:W-:Y:S01]  /*254b0*/  SHF.L.U32 R50, R50, 0x17, RZ ;  /* 0x0000001732327819 */ /* 0x000fe200000006ff */
[----:B------:R-:W-:Y:S01]  /*254c0*/  FFMA R27, R26, R27, 1 ;  /* 0x3f8000001a1b7423 */ /* 0x000fe2000000001b */
[----:B------:R-:W-:Y:S01]  /*254d0*/  FFMA R49, -R14, 1.925963033500011079e-08, R49 ;  /* 0x32a570600e317823 */ /* 0x000fe20000000131 */
[----:B------:R-:W-:Y:S01]  /*254e0*/  IADD3 R14, R24, 0x1800000, RZ ;  /* 0x01800000180e7810 */ /* 0x000fe20007ffe0ff */
[----:B------:R-:W-:Y:S01]  /*254f0*/  FFMA R28, R28, R29, 1 ;  /* 0x3f8000001c1c7423 */ /* 0x000fe2000000001d */
[----:B------:R-:W-:Y:S01]  /*25500*/  SHF.L.U32 R45, R45, 0x17, RZ ;  /* 0x000000172d2d7819 */ /* 0x000fe200000006ff */
[----:B------:R-:W-:Y:S01]  /*25510*/  FFMA R31, R30, R31, 1 ;  /* 0x3f8000001e1f7423 */ /* 0x000fe2000000001f */
[----:B------:R-:W-:Y:S01]  /*25520*/  LOP3.LUT R14, R14, 0x7f800000, RZ, 0xc0, !PT ;  /* 0x7f8000000e0e7812 */ /* 0x000fe200078ec0ff */
[----:B------:R-:W4:Y:S01]  /*25530*/  MUFU.EX2 R3, R2 ;  /* 0x0000000200037308 */ /* 0x000f220000000800 */
[----:B------:R-:W-:Y:S01]  /*25540*/  SHF.L.U32 R53, R53, 0x17, RZ ;  /* 0x0000001735357819 */ /* 0x000fe200000006ff */
[----:B------:R-:W-:Y:S01]  /*25550*/  FFMA R34, R33, R34, 1 ;  /* 0x3f80000021227423 */ /* 0x000fe20000000022 */
[----:B------:R-:W-:Y:S01]  /*25560*/  ISETP.GT.U32.AND P2, PT, R14, 0x1ffffff, PT ;  /* 0x01ffffff0e00780c */ /* 0x000fe20003f44070 */
[----:B--2---:R-:W-:Y:S01]  /*25570*/  FFMA R42, R42, R39, 1 ;  /* 0x3f8000002a2a7423 */ /* 0x004fe20000000027 */
[----:B------:R-:W-:Y:S01]  /*25580*/  FFMA R43, R43, R46, 1 ;  /* 0x3f8000002b2b7423 */ /* 0x000fe2000000002e */
[----:B---3--:R-:W-:-:S02]  /*25590*/  FFMA R36, R47, R0, 1 ;  /* 0x3f8000002f247423 */ /* 0x008fc40000000000 */
[----:B------:R-:W2:Y:S01]  /*255a0*/  MUFU.EX2 R51, R51 ;  /* 0x0000003300337308 */ /* 0x000ea20000000800 */
[----:B-1----:R-:W-:-:S07]  /*255b0*/  FFMA R41, R40, R41, 1 ;  /* 0x3f80000028297423 */ /* 0x002fce0000000029 */
[----:B------:R-:W1:Y:S01]  /*255c0*/  MUFU.EX2 R13, R52 ;  /* 0x00000034000d7308 */ /* 0x000e620000000800 */
[----:B----4-:R-:W-:-:S07]  /*255d0*/  FFMA R44, R44, R3, 1 ;  /* 0x3f8000002c2c7423 */ /* 0x010fce0000000003 */
        /* <DEDUP_REMOVED lines=12> */
.L_x_865:
[----:B------:R-:W1:Y:S02]  /*256a0*/  MUFU.RCP R13, R24 ;  /* 0x00000018000d7308 */ /* 0x000e640000001000 */
[----:B-1----:R-:W-:-:S04]  /*256b0*/  FFMA R0, R24, R13, -1 ;  /* 0xbf80000018007423 */ /* 0x002fc8000000000d */
[----:B------:R-:W-:-:S04]  /*256c0*/  FADD.FTZ R0, -R0, -RZ ;  /* 0x800000ff00007221 */ /* 0x000fc80000010100 */
[----:B------:R-:W-:-:S07]  /*256d0*/  FFMA R13, R13, R0, R13 ;  /* 0x000000000d0d7223 */ /* 0x000fce000000000d */
.L_x_866:
[----:B------:R-:W-:Y:S05]  /*256e0*/  BSYNC B1 ;  /* 0x0000000000017941 */ /* 0x000fea0003800000 */
.L_x_864:
        /* <DEDUP_REMOVED lines=10> */
.L_x_868:
[----:B------:R-:W1:Y:S02]  /*25790*/  MUFU.RCP R14, R27 ;  /* 0x0000001b000e7308 */ /* 0x000e640000001000 */
[----:B-1----:R-:W-:-:S04]  /*257a0*/  FFMA R0, R27, R14, -1 ;  /* 0xbf8000001b007423 */ /* 0x002fc8000000000e */
[----:B------:R-:W-:-:S04]  /*257b0*/  FADD.FTZ R3, -R0, -RZ ;  /* 0x800000ff00037221 */ /* 0x000fc80000010100 */
[----:B------:R-:W-:-:S07]  /*257c0*/  FFMA R14, R14, R3, R14 ;  /* 0x000000030e0e7223 */ /* 0x000fce000000000e */
.L_x_869:
[----:B------:R-:W-:Y:S05]  /*257d0*/  BSYNC B1 ;  /* 0x0000000000017941 */ /* 0x000fea0003800000 */
.L_x_867:
        /* <DEDUP_REMOVED lines=10> */
.L_x_871:
[----:B------:R-:W1:Y:S02]  /*25880*/  MUFU.RCP R15, R28 ;  /* 0x0000001c000f7308 */ /* 0x000e640000001000 */
[----:B-1----:R-:W-:-:S04]  /*25890*/  FFMA R0, R28, R15, -1 ;  /* 0xbf8000001c007423 */ /* 0x002fc8000000000f */
[----:B------:R-:W-:-:S04]  /*258a0*/  FADD.FTZ R0, -R0, -RZ ;  /* 0x800000ff00007221 */ /* 0x000fc80000010100 */
[----:B------:R-:W-:-:S07]  /*258b0*/  FFMA R15, R15, R0, R15 ;  /* 0x000000000f0f7223 */ /* 0x000fce000000000f */
.L_x_872:
[----:B------:R-:W-:Y:S05]  /*258c0*/  BSYNC B1 ;  /* 0x0000000000017941 */ /* 0x000fea0003800000 */
.L_x_870:
        /* <DEDUP_REMOVED lines=10> */
.L_x_874:
[----:B------:R-:W1:Y:S02]  /*25970*/  MUFU.RCP R24, R31 ;  /* 0x0000001f00187308 */ /* 0x000e640000001000 */
[----:B-1----:R-:W-:-:S04]  /*25980*/  FFMA R0, R31, R24, -1 ;  /* 0xbf8000001f007423 */ /* 0x002fc80000000018 */
[----:B------:R-:W-:-:S04]  /*25990*/  FADD.FTZ R3, -R0, -RZ ;  /* 0x800000ff00037221 */ /* 0x000fc80000010100 */
[----:B------:R-:W-:-:S07]  /*259a0*/  FFMA R24, R24, R3, R24 ;  /* 0x0000000318187223 */ /* 0x000fce0000000018 */
.L_x_875:
[----:B------:R-:W-:Y:S05]  /*259b0*/  BSYNC B1 ;  /* 0x0000000000017941 */ /* 0x000fea0003800000 */
.L_x_873:
        /* <DEDUP_REMOVED lines=10> */
.L_x_877:
[----:B------:R-:W1:Y:S02]  /*25a60*/  MUFU.RCP R25, R34 ;  /* 0x0000002200197308 */ /* 0x000e640000001000 */
[----:B-1----:R-:W-:-:S04]  /*25a70*/  FFMA R0, R34, R25, -1 ;  /* 0xbf80000022007423 */ /* 0x002fc80000000019 */
[----:B------:R-:W-:-:S04]  /*25a80*/  FADD.FTZ R0, -R0, -RZ ;  /* 0x800000ff00007221 */ /* 0x000fc80000010100 */
[----:B------:R-:W-:-:S07]  /*25a90*/  FFMA R25, R25, R0, R25 ;  /* 0x0000000019197223 */ /* 0x000fce0000000019 */
.L_x_878:
[----:B------:R-:W-:Y:S05]  /*25aa0*/  BSYNC B1 ;  /* 0x0000000000017941 */ /* 0x000fea0003800000 */
.L_x_876:
        /* <DEDUP_REMOVED lines=10> */
.L_x_880:
[----:B------:R-:W1:Y:S02]  /*25b50*/  MUFU.RCP R26, R35 ;  /* 0x00000023001a7308 */ /* 0x000e640000001000 */
[----:B-1----:R-:W-:-:S04]  /*25b60*/  FFMA R0, R35, R26, -1 ;  /* 0xbf80000023007423 */ /* 0x002fc8000000001a */
[----:B------:R-:W-:-:S04]  /*25b70*/  FADD.FTZ R3, -R0, -RZ ;  /* 0x800000ff00037221 */ /* 0x000fc80000010100 */
[----:B------:R-:W-:-:S07]  /*25b80*/  FFMA R26, R26, R3, R26 ;  /* 0x000000031a1a7223 */ /* 0x000fce000000001a */
.L_x_881:
[----:B------:R-:W-:Y:S05]  /*25b90*/  BSYNC B1 ;  /* 0x0000000000017941 */ /* 0x000fea0003800000 */
.L_x_879:
        /* <DEDUP_REMOVED lines=10> */
.L_x_883:
[----:B------:R-:W1:Y:S02]  /*25c40*/  MUFU.RCP R27, R38 ;  /* 0x00000026001b7308 */ /* 0x000e640000001000 */
[----:B-1----:R-:W-:-:S04]  /*25c50*/  FFMA R0, R38, R27, -1 ;  /* 0xbf80000026007423 */ /* 0x002fc8000000001b */
[----:B------:R-:W-:-:S04]  /*25c60*/  FADD.FTZ R0, -R0, -RZ ;  /* 0x800000ff00007221 */ /* 0x000fc80000010100 */
[----:B------:R-:W-:-:S07]  /*25c70*/  FFMA R27, R27, R0, R27 ;  /* 0x000000001b1b7223 */ /* 0x000fce000000001b */
.L_x_884:
[----:B------:R-:W-:Y:S05]  /*25c80*/  BSYNC B1 ;  /* 0x0000000000017941 */ /* 0x000fea0003800000 */
.L_x_882:
        /* <DEDUP_REMOVED lines=10> */
.L_x_886:
[----:B------:R-:W1:Y:S02]  /*25d30*/  MUFU.RCP R28, R41 ;  /* 0x00000029001c7308 */ /* 0x000e640000001000 */
[----:B-1----:R-:W-:-:S04]  /*25d40*/  FFMA R0, R41, R28, -1 ;  /* 0xbf80000029007423 */ /* 0x002fc8000000001c */
[----:B------:R-:W-:-:S04]  /*25d50*/  FADD.FTZ R3, -R0, -RZ ;  /* 0x800000ff00037221 */ /* 0x000fc80000010100 */
[----:B------:R-:W-:-:S07]  /*25d60*/  FFMA R28, R28, R3, R28 ;  /* 0x000000031c1c7223 */ /* 0x000fce000000001c */
.L_x_887:
[----:B------:R-:W-:Y:S05]  /*25d70*/  BSYNC B1 ;  /* 0x0000000000017941 */ /* 0x000fea0003800000 */
.L_x_885:
        /* <DEDUP_REMOVED lines=10> */
.L_x_889:
[----:B------:R-:W1:Y:S02]  /*25e20*/  MUFU.RCP R29, R42 ;  /* 0x0000002a001d7308 */ /* 0x000e640000001000 */
[----:B-1----:R-:W-:-:S04]  /*25e30*/  FFMA R0, R42, R29, -1 ;  /* 0xbf8000002a007423 */ /* 0x002fc8000000001d */
[----:B------:R-:W-:-:S04]  /*25e40*/  FADD.FTZ R0, -R0, -RZ ;  /* 0x800000ff00007221 */ /* 0x000fc80000010100 */
[----:B------:R-:W-:-:S07]  /*25e50*/  FFMA R29, R29, R0, R29 ;  /* 0x000000001d1d7223 */ /* 0x000fce000000001d */
.L_x_890:
[----:B------:R-:W-:Y:S05]  /*25e60*/  BSYNC B1 ;  /* 0x0000000000017941 */ /* 0x000fea0003800000 */
.L_x_888:
        /* <DEDUP_REMOVED lines=10> */
.L_x_892:
[----:B------:R-:W1:Y:S02]  /*25f10*/  MUFU.RCP R30, R43 ;  /* 0x0000002b001e7308 */ /* 0x000e640000001000 */
[----:B-1----:R-:W-:-:S04]  /*25f20*/  FFMA R0, R43, R30, -1 ;  /* 0xbf8000002b007423 */ /* 0x002fc8000000001e */
[----:B------:R-:W-:-:S04]  /*25f30*/  FADD.FTZ R3, -R0, -RZ ;  /* 0x800000ff00037221 */ /* 0x000fc80000010100 */
[----:B------:R-:W-:-:S07]  /*25f40*/  FFMA R30, R30, R3, R30 ;  /* 0x000000031e1e7223 */ /* 0x000fce000000001e */
.L_x_893:
[----:B------:R-:W-:Y:S05]  /*25f50*/  BSYNC B1 ;  /* 0x0000000000017941 */ /* 0x000fea0003800000 */
.L_x_891:
        /* <DEDUP_REMOVED lines=10> */
.L_x_895:
[----:B------:R-:W1:Y:S02]  /*26000*/  MUFU.RCP R31, R36 ;  /* 0x00000024001f7308 */ /* 0x000e640000001000 */
[----:B-1----:R-:W-:-:S04]  /*26010*/  FFMA R0, R36, R31, -1 ;  /* 0xbf80000024007423 */ /* 0x002fc8000000001f */
[----:B------:R-:W-:-:S04]  /*26020*/  FADD.FTZ R0, -R0, -RZ ;  /* 0x800000ff00007221 */ /* 0x000fc80000010100 */
[----:B------:R-:W-:-:S07]  /*26030*/  FFMA R31, R31, R0, R31 ;  /* 0x000000001f1f7223 */ /* 0x000fce000000001f */
.L_x_896:
[----:B------:R-:W-:Y:S05]  /*26040*/  BSYNC B1 ;  /* 0x0000000000017941 */ /* 0x000fea0003800000 */
.L_x_894:
        /* <DEDUP_REMOVED lines=10> */
.L_x_898:
[----:B------:R-:W1:Y:S02]  /*260f0*/  MUFU.RCP R34, R51 ;  /* 0x0000003300227308 */ /* 0x000e640000001000 */
[----:B-1----:R-:W-:-:S04]  /*26100*/  FFMA R0, R51, R34, -1 ;  /* 0xbf80000033007423 */ /* 0x002fc80000000022 */
[----:B------:R-:W-:-:S04]  /*26110*/  FADD.FTZ R3, -R0, -RZ ;  /* 0x800000ff00037221 */ /* 0x000fc80000010100 */
[----:B------:R-:W-:-:S07]  /*26120*/  FFMA R34, R34, R3, R34 ;  /* 0x0000000322227223 */ /* 0x000fce0000000022 */
.L_x_899:
[----:B------:R-:W-:Y:S05]  /*26130*/  BSYNC B1 ;  /* 0x0000000000017941 */ /* 0x000fea0003800000 */
.L_x_897:
        /* <DEDUP_REMOVED lines=10> */
.L_x_901:
[----:B------:R-:W1:Y:S02]  /*261e0*/  MUFU.RCP R33, R44 ;  /* 0x0000002c00217308 */ /* 0x000e640000001000 */
[----:B-1----:R-:W-:-:S04]  /*261f0*/  FFMA R0, R44, R33, -1 ;  /* 0xbf8000002c007423 */ /* 0x002fc80000000021 */
[----:B------:R-:W-:-:S04]  /*26200*/  FADD.FTZ R0, -R0, -RZ ;  /* 0x800000ff00007221 */ /* 0x000fc80000010100 */
[----:B------:R-:W-:-:S07]  /*26210*/  FFMA R33, R33, R0, R33 ;  /* 0x0000000021217223 */ /* 0x000fce0000000021 */
.L_x_902:
[----:B------:R-:W-:Y:S05]  /*26220*/  BSYNC B1 ;  /* 0x0000000000017941 */ /* 0x000fea0003800000 */
.L_x_900:
        /* <DEDUP_REMOVED lines=10> */
.L_x_904:
[----:B------:R-:W1:Y:S02]  /*262d0*/  MUFU.RCP R36, R37 ;  /* 0x0000002500247308 */ /* 0x000e640000001000 */
[----:B-1----:R-:W-:-:S04]  /*262e0*/  FFMA R0, R37, R36, -1 ;  /* 0xbf80000025007423 */ /* 0x002fc80000000024 */
[----:B------:R-:W-:-:S04]  /*262f0*/  FADD.FTZ R3, -R0, -RZ ;  /* 0x800000ff00037221 */ /* 0x000fc80000010100 */
[----:B------:R-:W-:-:S07]  /*26300*/  FFMA R36, R36, R3, R36 ;  /* 0x0000000324247223 */ /* 0x000fce0000000024 */
.L_x_905:
[----:B------:R-:W-:Y:S05]  /*26310*/  BSYNC B1 ;  /* 0x0000000000017941 */ /* 0x000fea0003800000 */
.L_x_903:
        /* <DEDUP_REMOVED lines=10> */
.L_x_907:
[----:B------:R-:W1:Y:S02]  /*263c0*/  MUFU.RCP R35, R40 ;  /* 0x0000002800237308 */ /* 0x000e640000001000 */
[----:B-1----:R-:W-:-:S04]  /*263d0*/  FFMA R0, R40, R35, -1 ;  /* 0xbf80000028007423 */ /* 0x002fc80000000023 */
[----:B------:R-:W-:-:S04]  /*263e0*/  FADD.FTZ R0, -R0, -RZ ;  /* 0x800000ff00007221 */ /* 0x000fc80000010100 */
[----:B------:R-:W-:-:S07]  /*263f0*/  FFMA R35, R35, R0, R35 ;  /* 0x0000000023237223 */ /* 0x000fce0000000023 */
.L_x_908:
[----:B------:R-:W-:Y:S05]  /*26400*/  BSYNC B1 ;  /* 0x0000000000017941 */ /* 0x000fea0003800000 */
.L_x_906:
        /* <DEDUP_REMOVED lines=8> */
.L_x_909:
[----:B------:R-:W1:Y:S02]  /*26490*/  MUFU.RCP R0, R53 ;  /* 0x0000003500007308 */ /* 0x000e640000001000 */
[----:B-1----:R-:W-:-:S04]  /*264a0*/  FFMA R2, R53, R0, -1 ;  /* 0xbf80000035027423 */ /* 0x002fc80000000000 */
[----:B------:R-:W-:-:S04]  /*264b0*/  FADD.FTZ R3, -R2, -RZ ;  /* 0x800000ff02037221 */ /* 0x000fc80000010100 */
[----:B------:R-:W-:-:S07]  /*264c0*/  FFMA R0, R0, R3, R0 ;  /* 0x0000000300007223 */ /* 0x000fce0000000000 */
.L_x_910:
        /* <DEDUP_REMOVED lines=29> */
.L_x_912:
[----:B------:R-:W-:Y:S05]  /*266a0*/  BSYNC B0 ;  /* 0x0000000000007941 */ /* 0x000fea0003800000 */
.L_x_911:
[----:B------:R-:W-:Y:S06]  /*266b0*/  BAR.SYNC.DEFER_BLOCKING 0x1, 0x100 ;  /* 0x0044000000007b1d */ /* 0x000fec0000010000 */
[----:B------:R-:W-:Y:S04]  /*266c0*/  BSSY B0, `(.L_x_913) ;  /* 0x0000009000007945 */ /* 0x000fe80003800000 */
[----:B------:R-:W-:Y:S05]  /*266d0*/  @P0 BRA `(.L_x_914) ;  /* 0x00000000001c0947 */ /* 0x000fea0003800000 */
[----:B------:R-:W-:-:S13]  /*266e0*/  ISETP.NE.AND P2, PT, R155, 0x3, PT ;  /* 0x000000039b00780c */ /* 0x000fda0003f45270 */
[----:B------:R-:W-:Y:S05]  /*266f0*/  @!P2 BRA `(.L_x_915) ;  /* 0x000000000004a947 */ /* 0x000fea0003800000 */
[----:B------:R-:W-:Y:S01]  /*26700*/  BPT.TRAP 0x1 ;  /* 0x000000040000795c */ /* 0x000fe20000300000 */
.L_x_915:
[----:B------:R-:W-:-:S04]  /*26710*/  ULEA UR4, UR5, UR49, 0x3 ;  /* 0x0000003105047291 */ /* 0x000fc8000f8e183f */
[----:B------:R-:W-:-:S04]  /*26720*/  UIADD3 UR4, UR4, 0x50, URZ ;  /* 0x0000005004047890 */ /* 0x000fc8000fffe03f */
[----:B------:R-:W-:-:S09]  /*26730*/  UPRMT UR4, UR48, 0x654, UR4 ;  /* 0x0000065430047896 */ /* 0x000fd20008000004 */
[----:B------:R-:W-:Y:S03]  /*26740*/  SYNCS.ARRIVE.TRANS64.RED.A1T0 RZ, [UR4], RZ ;  /* 0x000000ffffff79a7 */ /* 0x000fe60008100404 */
.L_x_914:
[----:B------:R-:W-:Y:S05]  /*26750*/  BSYNC B0 ;  /* 0x0000000000007941 */ /* 0x000fea0003800000 */
.L_x_913:
        /* <DEDUP_REMOVED lines=8> */
.L_x_918:
[----:B------:R-:W-:Y:S01]  /*267e0*/  SHF.L.U32 R9, R9, 0x1f, RZ ;  /* 0x0000001f09097819 */ /* 0x000fe200000006ff */
[----:B------:R-:W-:Y:S01]  /*267f0*/  BSSY B1, `(.L_x_919) ;  /* 0x0000004000017945 */ /* 0x000fe20003800000 */
[----:B------:R-:W-:-:S04]  /*26800*/  LEA R0, R4, UR49, 0x3 ;  /* 0x0000003104007c11 */ /* 0x000fc8000f8e18ff */
[----:B------:R-:W2:Y:S02]  /*26810*/  SYNCS.PHASECHK.TRANS64.TRYWAIT P2, [R0+URZ+0x30], R9 ;  /* 0x00003009000075a7 */ /* 0x000ea4000804017f */
[----:B--2---:R-:W-:Y:S05]  /*26820*/  @!P2 BRA `(.L_x_920) ;  /* 0x0000006400b8a947 */ /* 0x004fea0003800000 */
.L_x_1136:
[----:B------:R-:W-:Y:S05]  /*26830*/  BSYNC B1 ;  /* 0x0000000000017941 */ /* 0x000fea0003800000 */
.L_x_919:
[----:B------:R-:W-:Y:S05]  /*26840*/  @P1 BRA `(.L_x_917) ;  /* 0x0000000000941947 */ /* 0x000fea0003800000 */
[----:B------:R-:W-:Y:S01]  /*26850*/  LEA R4, R4, R156, 0xd ;  /* 0x0000009c04047211 */ /* 0x000fe200078e68ff */
[----:B------:R-:W-:Y:S05]  /*26860*/  WARPSYNC.ALL ;  /* 0x0000000000007948 */ /* 0x000fea0003800000 */
[----:B--2---:R-:W-:Y:S01]  /*26870*/  LEA R0, R165, R4, 0x1 ;  /* 0x00000004a5007211 */ /* 0x004fe200078e08ff */
[----:B------:R-:W2:Y:S04]  /*26880*/  LDSM.16.M88.4 R8, [R4] ;  /* 0x000000000408783b */ /* 0x000ea80000000200 */
[----:B------:R-:W3:Y:S01]  /*26890*/  LDSM.16.M88.4 R12, [R0] ;  /* 0x00000000000c783b */ /* 0x000ee20000000200 */
[----:B--2---:R-:W-:Y:S01]  /*268a0*/  SHF.L.U32 R19, R11, 0x10, RZ ;  /* 0x000000100b137819 */ /* 0x004fe200000006ff */
[----:B------:R-:W-:Y:S01]  /*268b0*/  IMAD.U32 R3, R8, 0x10000, RZ ;  /* 0x0001000008037824 */ /* 0x000fe200078e00ff */
[----:B------:R-:W-:-:S02]  /*268c0*/  SHF.L.U32 R23, R9, 0x10, RZ ;  /* 0x0000001009177819 */ /* 0x000fc400000006ff */
[----:B------:R-:W-:Y:S01]  /*268d0*/  LOP3.LUT R5, R10, 0xffff0000, RZ, 0xc0, !PT ;  /* 0xffff00000a057812 */ /* 0x000fe200078ec0ff */
[----:B---3--:R-:W-:Y:S01]  /*268e0*/  IMAD.U32 R29, R14, 0x10000, RZ ;  /* 0x000100000e1d7824 */ /* 0x008fe200078e00ff */
[----:B------:R-:W-:Y:S01]  /*268f0*/  LOP3.LUT R11, R11, 0xffff0000, RZ, 0xc0, !PT ;  /* 0xffff00000b0b7812 */ /* 0x000fe200078ec0ff */
[----:B------:R-:W-:Y:S01]  /*26900*/  FMUL R154, R16, R3 ;  /* 0x00000003109a7220 */ /* 0x000fe20000400000 */
[----:B------:R-:W-:Y:S01]  /*26910*/  SHF.L.U32 R7, R12, 0x10, RZ ;  /* 0x000000100c077819 */ /* 0x000fe200000006ff */
[C---:B------:R-:W-:Y:S01]  /*26920*/  FMUL R22, R16.reuse, R5 ;  /* 0x0000000510167220 */ /* 0x040fe20000400000 */
[----:B-1----:R-:W-:Y:S01]  /*26930*/  SHF.L.U32 R27, R13, 0x10, RZ ;  /* 0x000000100d1b7819 */ /* 0x002fe200000006ff */
[C---:B------:R-:W-:Y:S01]  /*26940*/  FMUL R20, R16.reuse, R11 ;  /* 0x0000000b10147220 */ /* 0x040fe20000400000 */
        /* <DEDUP_REMOVED lines=21> */
.L_x_917:
[----:B------:R-:W-:Y:S05]  /*26aa0*/  BSYNC B0 ;  /* 0x0000000000007941 */ /* 0x000fea0003800000 */
.L_x_916:
[----:B------:R-:W-:Y:S01]  /*26ab0*/  MOV R37, 0x3bbb989d ;  /* 0x3bbb989d00257802 */ /* 0x000fe20000000f00 */
[C---:B------:R-:W-:Y:S01]  /*26ac0*/  FFMA R23, R17.reuse, R138, R23 ;  /* 0x0000008a11177223 */ /* 0x040fe20000000017 */
[C---:B------:R-:W-:Y:S01]  /*26ad0*/  FFMA R137, R17.reuse, R137, R153 ;  /* 0x0000008911897223 */ /* 0x040fe20000000099 */
[----:B------:R-:W-:Y:S01]  /*26ae0*/  MOV R39, 0x437c0000 ;  /* 0x437c000000277802 */ /* 0x000fe20000000f00 */
[----:B------:R-:W-:Y:S01]  /*26af0*/  FFMA R21, R17, R140, R21 ;  /* 0x0000008c11157223 */ /* 0x000fe20000000015 */
[-C--:B--2---:R-:W-:Y:S01]  /*26b00*/  FFMA.SAT R9, -R23, R37.reuse, 0.5 ;  /* 0x3f00000017097423 */ /* 0x084fe20000002125 */
[----:B------:R-:W-:Y:S01]  /*26b10*/  FFMA.SAT R2, -R137, R37, 0.5 ;  /* 0x3f00000089027423 */ /* 0x000fe20000002125 */
[----:B------:R-:W-:Y:S01]  /*26b20*/  FFMA R139, R17, R139, R152 ;  /* 0x0000008b118b7223 */ /* 0x000fe20000000098 */
[----:B-1----:R-:W-:Y:S01]  /*26b30*/  FFMA.SAT R25, -R21, R37, 0.5 ;  /* 0x3f00000015197423 */ /* 0x002fe20000002125 */
[-C--:B------:R-:W-:Y:S01]  /*26b40*/  FFMA.RM R13, R9, R39.reuse, 12582913 ;  /* 0x4b400001090d7423 */ /* 0x080fe20000004027 */
[----:B------:R-:W-:Y:S01]  /*26b50*/  FFMA.RM R2, R2, R39, 12582913 ;  /* 0x4b40000102027423 */ /* 0x000fe20000004027 */
[----:B------:R-:W-:Y:S01]  /*26b60*/  FFMA R22, R17, R141, R22 ;  /* 0x0000008d11167223 */ /* 0x000fe20000000016 */
[----:B------:R-:W-:Y:S01]  /*26b70*/  FFMA.RM R25, R25, R39, 12582913 ;  /* 0x4b40000119197423 */ /* 0x000fe20000004027 */
[----:B------:R-:W-:Y:S01]  /*26b80*/  FADD R14, R13, -12583039 ;  /* 0xcb40007f0d0e7421 */ /* 0x000fe20000000000 */
[----:B------:R-:W-:Y:S01]  /*26b90*/  FADD R4, R2, -12583039 ;  /* 0xcb40007f02047421 */ /* 0x000fe20000000000 */
[----:B------:R-:W-:Y:S01]  /*26ba0*/  FFMA.SAT R9, -R139, R37, 0.5 ;  /* 0x3f0000008b097423 */ /* 0x000fe20000002125 */
[----:B------:R-:W-:Y:S01]  /*26bb0*/  FADD R26, R25, -12583039 ;  /* 0xcb40007f191a7421 */ /* 0x000fe20000000000 */
[----:B------:R-:W-:Y:S01]  /*26bc0*/  FFMA R14, -R23, 1.4426950216293334961, -R14 ;  /* 0x3fb8aa3b170e7823 */ /* 0x000fe2000000090e */
[----:B------:R-:W-:Y:S01]  /*26bd0*/  FFMA R4, -R137, 1.4426950216293334961, -R4 ;  /* 0x3fb8aa3b89047823 */ /* 0x000fe20000000904 */
[----:B------:R-:W-:Y:S01]  /*26be0*/  FFMA R19, R17, R142, R19 ;  /* 0x0000008e11137223 */ /* 0x000fe20000000013 */
[----:B------:R-:W-:Y:S01]  /*26bf0*/  FFMA.RM R15, R9, R39, 12582913 ;  /* 0x4b400001090f7423 */ /* 0x000fe20000004027 */
[----:B------:R-:W-:Y:S01]  /*26c00*/  FFMA R14, -R23, 1.925963033500011079e-08, R14 ;  /* 0x32a57060170e7823 */ /* 0x000fe2000000010e */
[----:B------:R-:W-:Y:S01]  /*26c10*/  FFMA R4, -R137, 1.925963033500011079e-08, R4 ;  /* 0x32a5706089047823 */ /* 0x000fe20000000104 */
[----:B------:R-:W-:Y:S01]  /*26c20*/  FFMA.SAT R23, -R22, R37, 0.5 ;  /* 0x3f00000016177423 */ /* 0x000fe20000002125 */
[----:B------:R-:W-:Y:S01]  /*26c30*/  FFMA R26, -R21, 1.4426950216293334961, -R26 ;  /* 0x3fb8aa3b151a7823 */ /* 0x000fe2000000091a */
[----:B------:R-:W-:Y:S01]  /*26c40*/  FFMA R18, R17, R144, R18 ;  /* 0x0000009011127223 */ /* 0x000fe20000000012 */
[----:B------:R1:W-:Y:S01]  /*26c50*/  MUFU.EX2 R9, R4 ;  /* 0x0000000400097308 */ /* 0x0003e20000000800 */
[----:B------:R-:W-:Y:S01]  /*26c60*/  FFMA.RM R23, R23, R39, 12582913 ;  /* 0x4b40000117177423 */ /* 0x000fe20000004027 */
[----:B------:R-:W-:Y:S01]  /*26c70*/  FFMA R26, -R21, 1.925963033500011079e-08, R26 ;  /* 0x32a57060151a7823 */ /* 0x000fe2000000011a */
[----:B------:R-:W-:Y:S01]  /*26c80*/  FFMA.SAT R30, -R18, R37, 0.5 ;  /* 0x3f000000121e7423 */ /* 0x000fe20000002125 */
[----:B------:R-:W-:Y:S01]  /*26c90*/  FFMA R136, R17, R136, R154 ;  /* 0x0000008811887223 */ /* 0x000fe2000000009a */
[----:B------:R-:W-:Y:S01]  /*26ca0*/  FADD R27, R23, -12583039 ;  /* 0xcb40007f171b7421 */ /* 0x000fe20000000000 */
[----:B------:R-:W-:Y:S01]  /*26cb0*/  FFMA R20, R17, R143, R20 ;  /* 0x0000008f11147223 */ /* 0x000fe20000000014 */
[----:B------:R-:W-:Y:S01]  /*26cc0*/  FFMA.RM R30, R30, R39, 12582913 ;  /* 0x4b4000011e1e7423 */ /* 0x000fe20000004027 */
[-C--:B------:R-:W-:Y:S01]  /*26cd0*/  FFMA.SAT R0, -R136, R37.reuse, 0.5 ;  /* 0x3f00000088007423 */ /* 0x080fe20000002125 */
[-C--:B-1----:R-:W-:Y:S01]  /*26ce0*/  FFMA.SAT R4, -R19, R37.reuse, 0.5 ;  /* 0x3f00000013047423 */ /* 0x082fe20000002125 */
[----:B------:R-:W-:Y:S01]  /*26cf0*/  FFMA R27, -R22, 1.4426950216293334961, -R27 ;  /* 0x3fb8aa3b161b7823 */ /* 0x000fe2000000091b */
[----:B------:R-:W-:Y:S01]  /*26d00*/  FFMA.SAT R28, -R20, R37, 0.5 ;  /* 0x3f000000141c7423 */ /* 0x000fe20000002125 */
[----:B------:R-:W-:Y:S01]  /*26d10*/  FFMA R10, R17, R147, R10 ;  /* 0x00000093110a7223 */ /* 0x000fe2000000000a */
[-C--:B------:R-:W-:Y:S01]  /*26d20*/  FFMA.RM R21, R4, R39.reuse, 12582913 ;  /* 0x4b40000104157423 */ /* 0x080fe20000004027 */
[----:B------:R-:W-:Y:S01]  /*26d30*/  FFMA R27, -R22, 1.925963033500011079e-08, R27 ;  /* 0x32a57060161b7823 */ /* 0x000fe2000000011b */
[-C--:B------:R-:W-:Y:S01]  /*26d40*/  FFMA.RM R0, R0, R39.reuse, 12582913 ;  /* 0x4b40000100007423 */ /* 0x080fe20000004027 */
[----:B------:R-:W-:Y:S01]  /*26d50*/  FFMA.RM R28, R28, R39, 12582913 ;  /* 0x4b4000011c1c7423 */ /* 0x000fe20000004027 */
[----:B------:R-:W-:Y:S01]  /*26d60*/  FADD R4, R21, -12583039 ;  /* 0xcb40007f15047421 */ /* 0x000fe20000000000 */
[----:B------:R-:W-:Y:S01]  /*26d70*/  FFMA R12, R17, R145, R12 ;  /* 0x00000091110c7223 */ /* 0x000fe2000000000c */
[----:B------:R-:W-:Y:S01]  /*26d80*/  FADD R3, R0, -12583039 ;  /* 0xcb40007f00037421 */ /* 0x000fe20000000000 */
[----:B------:R-:W-:Y:S01]  /*26d90*/  FADD R29, R28, -12583039 ;  /* 0xcb40007f1c1d7421 */ /* 0x000fe20000000000 */
[----:B------:R-:W-:Y:S01]  /*26da0*/  FFMA R22, -R19, 1.4426950216293334961, -R4 ;  /* 0x3fb8aa3b13167823 */ /* 0x000fe20000000904 */
[----:B------:R-:W-:Y:S01]  /*26db0*/  FFMA R11, R17, R146, R11 ;  /* 0x00000092110b7223 */ /* 0x000fe2000000000b */
[----:B------:R-:W-:Y:S01]  /*26dc0*/  FFMA R3, -R136, 1.4426950216293334961, -R3 ;  /* 0x3fb8aa3b88037823 */ /* 0x000fe20000000903 */
[----:B------:R-:W-:Y:S01]  /*26dd0*/  FFMA R29, -R20, 1.4426950216293334961, -R29 ;  /* 0x3fb8aa3b141d7823 */ /* 0x000fe2000000091d */
[----:B------:R-:W-:Y:S01]  /*26de0*/  FFMA R22, -R19, 1.925963033500011079e-08, R22 ;  /* 0x32a5706013167823 */ /* 0x000fe20000000116 */
[----:B------:R-:W-:Y:S01]  /*26df0*/  FADD R19, R30, -12583039 ;  /* 0xcb40007f1e137421 */ /* 0x000fe20000000000 */
[-C--:B------:R-:W-:Y:S01]  /*26e00*/  FFMA.SAT R31, -R12, R37.reuse, 0.5 ;  /* 0x3f0000000c1f7423 */ /* 0x080fe20000002125 */
[----:B------:R-:W-:Y:S01]  /*26e10*/  FFMA R3, -R136, 1.925963033500011079e-08, R3 ;  /* 0x32a5706088037823 */ /* 0x000fe20000000103 */
[----:B------:R-:W-:Y:S01]  /*26e20*/  FFMA R29, -R20, 1.925963033500011079e-08, R29 ;  /* 0x32a57060141d7823 */ /* 0x000fe2000000011d */
[C---:B------:R-:W-:Y:S01]  /*26e30*/  FFMA R19, -R18.reuse, 1.4426950216293334961, -R19 ;  /* 0x3fb8aa3b12137823 */ /* 0x040fe20000000913 */
[----:B------:R-:W-:Y:S01]  /*26e40*/  FFMA.SAT R20, -R11, R37, 0.5 ;  /* 0x3f0000000b147423 */ /* 0x000fe20000002125 */
[----:B------:R-:W-:Y:S01]  /*26e50*/  FFMA R7, R17, R149, R7 ;  /* 0x0000009511077223 */ /* 0x000fe20000000007 */
[----:B------:R-:W-:Y:S01]  /*26e60*/  FFMA.RM R31, R31, R39, 12582913 ;  /* 0x4b4000011f1f7423 */ /* 0x000fe20000004027 */
[----:B------:R-:W-:Y:S01]  /*26e70*/  FFMA R19, -R18, 1.925963033500011079e-08, R19 ;  /* 0x32a5706012137823 */ /* 0x000fe20000000113 */
[----:B------:R-:W-:Y:S01]  /*26e80*/  FFMA.SAT R18, -R10, R37, 0.5 ;  /* 0x3f0000000a127423 */ /* 0x000fe20000002125 */
[C---:B------:R-:W-:Y:S01]  /*26e90*/  FFMA R8, R17.reuse, R148, R8 ;  /* 0x0000009411087223 */ /* 0x040fe20000000008 */
[----:B------:R-:W-:Y:S01]  /*26ea0*/  FFMA.RM R20, R20, R39, 12582913 ;  /* 0x4b40000114147423 */ /* 0x000fe20000004027 */
[C---:B------:R-:W-:Y:S01]  /*26eb0*/  FFMA R5, R17.reuse, R151, R5 ;  /* 0x0000009711057223 */ /* 0x040fe20000000005 */
[----:B------:R-:W-:Y:S01]  /*26ec0*/  FFMA.RM R33, R18, R39, 12582913 ;  /* 0x4b40000112217423 */ /* 0x000fe20000004027 */
[----:B------:R-:W1:Y:S01]  /*26ed0*/  MUFU.EX2 R3, R3 ;  /* 0x0000000300037308 */ /* 0x000e620000000800 */
[----:B------:R-:W-:Y:S01]  /*26ee0*/  FFMA R6, R17, R150, R6 ;  /* 0x0000009611067223 */ /* 0x000fe20000000006 */
[----:B------:R-:W-:Y:S01]  /*26ef0*/  FADD R18, R20, -12583039 ;  /* 0xcb40007f14127421 */ /* 0x000fe20000000000 */
[----:B------:R-:W-:Y:S01]  /*26f00*/  FADD R35, R33, -12583039 ;  /* 0xcb40007f21237421 */ /* 0x000fe20000000000 */
[-C--:B------:R-:W-:Y:S01]  /*26f10*/  FFMA.SAT R34, -R8, R37.reuse, 0.5 ;  /* 0x3f00000008227423 */ /* 0x080fe20000002125 */
[----:B------:R-:W-:Y:S01]  /*26f20*/  FFMA.SAT R38, -R5, R37, 0.5 ;  /* 0x3f00000005267423 */ /* 0x000fe20000002125 */
[----:B------:R-:W-:Y:S01]  /*26f30*/  FFMA R18, -R11, 1.4426950216293334961, -R18 ;  /* 0x3fb8aa3b0b127823 */ /* 0x000fe20000000912 */
[----:B------:R-:W-:Y:S01]  /*26f40*/  FFMA R35, -R10, 1.4426950216293334961, -R35 ;  /* 0x3fb8aa3b0a237823 */ /* 0x000fe20000000923 */
[----:B------:R2:W-:Y:S01]  /*26f50*/  MUFU.EX2 R4, R27 ;  /* 0x0000001b00047308 */ /* 0x0005e20000000800 */
[-C--:B------:R-:W-:Y:S01]  /*26f60*/  FFMA.RM R40, R38, R39.reuse, 12582913 ;  /* 0x4b40000126287423 */ /* 0x080fe20000004027 */
[----:B------:R-:W-:Y:S01]  /*26f70*/  FFMA.RM R34, R34, R39, 12582913 ;  /* 0x4b40000122227423 */ /* 0x000fe20000004027 */
[----:B------:R-:W-:Y:S01]  /*26f80*/  FFMA R35, -R10, 1.925963033500011079e-08, R35 ;  /* 0x32a570600a237823 */ /* 0x000fe20000000123 */
[-C--:B------:R-:W-:Y:S01]  /*26f90*/  FFMA.SAT R10, -R7, R37.reuse, 0.5 ;  /* 0x3f000000070a7423 */ /* 0x080fe20000002125 */
[----:B------:R-:W-:Y:S01]  /*26fa0*/  FFMA.SAT R37, -R6, R37, 0.5 ;  /* 0x3f00000006257423 */ /* 0x000fe20000002125 */
[----:B------:R-:W-:Y:S01]  /*26fb0*/  FFMA R18, -R11, 1.925963033500011079e-08, R18 ;  /* 0x32a570600b127823 */ /* 0x000fe20000000112 */
[----:B------:R-:W-:Y:S01]  /*26fc0*/  FADD R24, R15, -12583039 ;  /* 0xcb40007f0f187421 */ /* 0x000fe20000000000 */
[-C--:B------:R-:W-:Y:S01]  /*26fd0*/  FFMA.RM R36, R10, R39.reuse, 12582913 ;  /* 0x4b4000010a247423 */ /* 0x080fe20000004027 */
[----:B--2---:R-:W-:Y:S01]  /*26fe0*/  FADD R27, R31, -12583039 ;  /* 0xcb40007f1f1b7421 */ /* 0x004fe20000000000 */
[----:B------:R-:W-:Y:S01]  /*26ff0*/  FFMA.RM R37, R37, R39, 12582913 ;  /* 0x4b40000125257423 */ /* 0x000fe20000004027 */
[----:B------:R-:W-:Y:S01]  /*27000*/  SHF.L.U32 R0, R0, 0x17, RZ ;  /* 0x0000001700007819 */ /* 0x000fe200000006ff */
[----:B------:R-:W-:Y:S01]  /*27010*/  FADD R38, R36, -12583039 ;  /* 0xcb40007f24267421 */ /* 0x000fe20000000000 */
[C---:B------:R-:W-:Y:S01]  /*27020*/  FFMA R27, -R12.reuse, 1.4426950216293334961, -R27 ;  /* 0x3fb8aa3b0c1b7823 */ /* 0x040fe2000000091b */
[----:B------:R-:W-:Y:S01]  /*27030*/  FADD R39, R37, -12583039 ;  /* 0xcb40007f25277421 */ /* 0x000fe20000000000 */
[----:B------:R2:W-:Y:S01]  /*27040*/  MUFU.EX2 R11, R18 ;  /* 0x00000012000b7308 */ /* 0x0005e20000000800 */
[----:B------:R-:W-:Y:S01]  /*27050*/  FFMA R38, -R7, 1.4426950216293334961, -R38 ;  /* 0x3fb8aa3b07267823 */ /* 0x000fe20000000926 */
[----:B------:R-:W-:Y:S01]  /*27060*/  FFMA R27, -R12, 1.925963033500011079e-08, R27 ;  /* 0x32a570600c1b7823 */ /* 0x000fe2000000011b */
[----:B------:R-:W-:Y:S01]  /*27070*/  FFMA R24, -R139, 1.4426950216293334961, -R24 ;  /* 0x3fb8aa3b8b187823 */ /* 0x000fe20000000918 */
[----:B------:R-:W-:Y:S01]  /*27080*/  FFMA R39, -R6, 1.4426950216293334961, -R39 ;  /* 0x3fb8aa3b06277823 */ /* 0x000fe20000000927 */
[----:B------:R-:W-:Y:S01]  /*27090*/  FFMA R38, -R7, 1.925963033500011079e-08, R38 ;  /* 0x32a5706007267823 */ /* 0x000fe20000000126 */
[----:B------:R-:W-:Y:S01]  /*270a0*/  SHF.L.U32 R2, R2, 0x17, RZ ;  /* 0x0000001702027819 */ /* 0x000fe200000006ff */
[----:B-1----:R-:W-:Y:S01]  /*270b0*/  FFMA R7, R0, R3, 1 ;  /* 0x3f80000000077423 */ /* 0x002fe20000000003 */
[----:B------:R1:W-:Y:S01]  /*270c0*/  MUFU.EX2 R12, R27 ;  /* 0x0000001b000c7308 */ /* 0x0003e20000000800 */
[----:B--2---:R-:W-:Y:S01]  /*270d0*/  FADD R18, R40, -12583039 ;  /* 0xcb40007f28127421 */ /* 0x004fe20000000000 */
[----:B------:R-:W-:Y:S01]  /*270e0*/  FFMA R24, -R139, 1.925963033500011079e-08, R24 ;  /* 0x32a570608b187823 */ /* 0x000fe20000000118 */
[----:B------:R-:W-:Y:S01]  /*270f0*/  FFMA R39, -R6, 1.925963033500011079e-08, R39 ;  /* 0x32a5706006277823 */ /* 0x000fe20000000127 */
[----:B------:R-:W-:Y:S01]  /*27100*/  FFMA R6, R2, R9, 1 ;  /* 0x3f80000002067423 */ /* 0x000fe20000000009 */
[----:B------:R-:W-:Y:S01]  /*27110*/  FFMA R18, -R5, 1.4426950216293334961, -R18 ;  /* 0x3fb8aa3b05127823 */ /* 0x000fe20000000912 */
[----:B------:R-:W-:Y:S01]  /*27120*/  IADD3 R2, R7, 0x1800000, RZ ;  /* 0x0180000007027810 */ /* 0x000fe20007ffe0ff */
[----:B------:R-:W-:Y:S01]  /*27130*/  IMAD.SHL.U32 R13, R13, 0x800000, RZ ;  /* 0x008000000d0d7824 */ /* 0x000fe200078e00ff */
[----:B------:R-:W2:Y:S01]  /*27140*/  MUFU.EX2 R14, R14 ;  /* 0x0000000e000e7308 */ /* 0x000ea20000000800 */
[----:B-1----:R-:W-:Y:S01]  /*27150*/  FADD R27, R34, -12583039 ;  /* 0xcb40007f221b7421 */ /* 0x002fe20000000000 */
[----:B------:R-:W-:Y:S01]  /*27160*/  FFMA R18, -R5, 1.925963033500011079e-08, R18 ;  /* 0x32a5706005127823 */ /* 0x000fe20000000112 */
[----:B------:R-:W-:Y:S01]  /*27170*/  LOP3.LUT R2, R2, 0x7f800000, RZ, 0xc0, !PT ;  /* 0x7f80000002027812 */ /* 0x000fe200078ec0ff */
[----:B------:R-:W-:-:S02]  /*27180*/  IMAD.SHL.U32 R30, R30, 0x800000, RZ ;  /* 0x008000001e1e7824 */ /* 0x000fc400078e00ff */
[----:B------:R-:W-:Y:S01]  /*27190*/  FFMA R27, -R8, 1.4426950216293334961, -R27 ;  /* 0x3fb8aa3b081b7823 */ /* 0x000fe2000000091b */
[----:B------:R-:W-:Y:S01]  /*271a0*/  SHF.L.U32 R15, R15, 0x17, RZ ;  /* 0x000000170f0f7819 */ /* 0x000fe200000006ff */
[----:B------:R-:W-:Y:S01]  /*271b0*/  IMAD.SHL.U32 R36, R36, 0x800000, RZ ;  /* 0x0080000024247824 */ /* 0x000fe200078e00ff */
[----:B------:R-:W1:Y:S01]  /*271c0*/  MUFU.EX2 R24, R24 ;  /* 0x0000001800187308 */ /* 0x000e620000000800 */
[----:B------:R-:W-:Y:S01]  /*271d0*/  FFMA R27, -R8, 1.925963033500011079e-08, R27 ;  /* 0x32a57060081b7823 */ /* 0x000fe2000000011b */
[----:B------:R-:W-:Y:S01]  /*271e0*/  ISETP.GT.U32.AND P1, PT, R2, 0x1ffffff, PT ;  /* 0x01ffffff0200780c */ /* 0x000fe20003f24070 */
[----:B------:R-:W-:Y:S01]  /*271f0*/  BSSY B1, `(.L_x_921) ;  /* 0x000002c000017945 */ /* 0x000fe20003800000 */
[----:B------:R-:W-:Y:S02]  /*27200*/  SHF.L.U32 R23, R23, 0x17, RZ ;  /* 0x0000001717177819 */ /* 0x000fe400000006ff */
[----:B------:R-:W-:Y:S02]  /*27210*/  SHF.L.U32 R20, R20, 0x17, RZ ;  /* 0x0000001714147819 */ /* 0x000fe400000006ff */
[----:B------:R-:W3:Y:S01]  /*27220*/  MUFU.EX2 R26, R26 ;  /* 0x0000001a001a7308 */ /* 0x000ee20000000800 */
[----:B------:R-:W-:Y:S01]  /*27230*/  SHF.L.U32 R25, R25, 0x17, RZ ;  /* 0x0000001719197819 */ /* 0x000fe200000006ff */
[----:B--2---:R-:W-:Y:S01]  /*27240*/  FFMA R13, R13, R14, 1 ;  /* 0x3f8000000d0d7423 */ /* 0x004fe2000000000e */
[----:B------:R-:W-:Y:S01]  /*27250*/  SHF.L.U32 R21, R21, 0x17, RZ ;  /* 0x0000001715157819 */ /* 0x000fe200000006ff */
[----:B------:R-:W-:Y:S01]  /*27260*/  FFMA R14, R23, R4, 1 ;  /* 0x3f800000170e7423 */ /* 0x000fe20000000004 */
[----:B------:R-:W-:-:S02]  /*27270*/  SHF.L.U32 R28, R28, 0x17, RZ ;  /* 0x000000171c1c7819 */ /* 0x000fc400000006ff */
[----:B------:R-:W-:Y:S01]  /*27280*/  SHF.L.U32 R31, R31, 0x17, RZ ;  /* 0x000000171f1f7819 */ /* 0x000fe200000006ff */
[----:B------:R-:W2:Y:S01]  /*27290*/  MUFU.EX2 R22, R22 ;  /* 0x0000001600167308 */ /* 0x000ea20000000800 */
[----:B------:R-:W-:Y:S01]  /*272a0*/  SHF.L.U32 R33, R33, 0x17, RZ ;  /* 0x0000001721217819 */ /* 0x000fe200000006ff */
[----:B-1----:R-:W-:Y:S01]  /*272b0*/  FFMA R24, R15, R24, 1 ;  /* 0x3f8000000f187423 */ /* 0x002fe20000000018 */
[----:B------:R-:W-:Y:S01]  /*272c0*/  SHF.L.U32 R34, R34, 0x17, RZ ;  /* 0x0000001722227819 */ /* 0x000fe200000006ff */
[----:B------:R-:W-:Y:S01]  /*272d0*/  FFMA R15, R20, R11, 1 ;  /* 0x3f800000140f7423 */ /* 0x000fe2000000000b */
[----:B------:R-:W-:Y:S02]  /*272e0*/  SHF.L.U32 R40, R40, 0x17, RZ ;  /* 0x0000001728287819 */ /* 0x000fe400000006ff */
[----:B------:R-:W-:Y:S01]  /*272f0*/  SHF.L.U32 R37, R37, 0x17, RZ ;  /* 0x0000001725257819 */ /* 0x000fe200000006ff */
        /* <DEDUP_REMOVED lines=10> */
[----:B------:R2:W4:Y:S01]  /*273a0*/  MUFU.EX2 R5, R18 ;  /* 0x0000001200057308 */ /* 0x0005220000000800 */
[----:B-1----:R-:W-:-:S07]  /*273b0*/  FFMA R27, R34, R27, 1 ;  /* 0x3f800000221b7423 */ /* 0x002fce000000001b */
[----:B------:R-:W1:Y:S01]  /*273c0*/  MUFU.EX2 R0, R39 ;  /* 0x0000002700007308 */ /* 0x000e620000000800 */
[----:B--2---:R-:W-:Y:S01]  /*273d0*/  FFMA R18, R31, R12, 1 ;  /* 0x3f8000001f127423 */ /* 0x004fe2000000000c */
[----:B---3--:R-:W-:Y:S01]  /*273e0*/  FFMA R36, R36, R3, 1 ;  /* 0x3f80000024247423 */ /* 0x008fe20000000003 */
        /* <DEDUP_REMOVED lines=8> */
.L_x_922:
[----:B------:R-:W1:Y:S02]  /*27470*/  MUFU.RCP R4, R7 ;  /* 0x0000000700047308 */ /* 0x000e640000001000 */
[----:B-1----:R-:W-:-:S04]  /*27480*/  FFMA R0, R7, R4, -1 ;  /* 0xbf80000007007423 */ /* 0x002fc80000000004 */
[----:B------:R-:W-:-:S04]  /*27490*/  FADD.FTZ R3, -R0, -RZ ;  /* 0x800000ff00037221 */ /* 0x000fc80000010100 */
[----:B------:R-:W-:-:S07]  /*274a0*/  FFMA R4, R4, R3, R4 ;  /* 0x0000000304047223 */ /* 0x000fce0000000004 */
.L_x_923:
[----:B------:R-:W-:Y:S05]  /*274b0*/  BSYNC B1 ;  /* 0x0000000000017941 */ /* 0x000fea0003800000 */
.L_x_921:
        /* <DEDUP_REMOVED lines=10> */
.L_x_925:
[----:B------:R-:W1:Y:S02]  /*27560*/  MUFU.RCP R5, R6 ;  /* 0x0000000600057308 */ /* 0x000e640000001000 */
[----:B-1----:R-:W-:-:S04]  /*27570*/  FFMA R0, R6, R5, -1 ;  /* 0xbf80000006007423 */ /* 0x002fc80000000005 */
[----:B------:R-:W-:-:S04]  /*27580*/  FADD.FTZ R0, -R0, -RZ ;  /* 0x800000ff00007221 */ /* 0x000fc80000010100 */
[----:B------:R-:W-:-:S07]  /*27590*/  FFMA R5, R5, R0, R5 ;  /* 0x0000000005057223 */ /* 0x000fce0000000005 */
.L_x_926:
[----:B------:R-:W-:Y:S05]  /*275a0*/  BSYNC B1 ;  /* 0x0000000000017941 */ /* 0x000fea0003800000 */
.L_x_924:
        /* <DEDUP_REMOVED lines=10> */
.L_x_928:
[----:B------:R-:W1:Y:S02]  /*27650*/  MUFU.RCP R6, R13 ;  /* 0x0000000d00067308 */ /* 0x000e640000001000 */
[----:B-1----:R-:W-:-:S04]  /*27660*/  FFMA R0, R13, R6, -1 ;  /* 0xbf8000000d007423 */ /* 0x002fc80000000006 */
[----:B------:R-:W-:-:S04]  /*27670*/  FADD.FTZ R3, -R0, -RZ ;  /* 0x800000ff00037221 */ /* 0x000fc80000010100 */
[----:B------:R-:W-:-:S07]  /*27680*/  FFMA R6, R6, R3, R6 ;  /* 0x0000000306067223 */ /* 0x000fce0000000006 */
.L_x_929:
[----:B------:R-:W-:Y:S05]  /*27690*/  BSYNC B1 ;  /* 0x0000000000017941 */ /* 0x000fea0003800000 */
.L_x_927:
        /* <DEDUP_REMOVED lines=10> */
.L_x_931:
[----:B------:R-:W1:Y:S02]  /*27740*/  MUFU.RCP R7, R24 ;  /* 0x0000001800077308 */ /* 0x000e640000001000 */
[----:B-1----:R-:W-:-:S04]  /*27750*/  FFMA R0, R24, R7, -1 ;  /* 0xbf80000018007423 */ /* 0x002fc80000000007 */
[----:B------:R-:W-:-:S04]  /*27760*/  FADD.FTZ R0, -R0, -RZ ;  /* 0x800000ff00007221 */ /* 0x000fc80000010100 */
[----:B------:R-:W-:-:S07]  /*27770*/  FFMA R7, R7, R0, R7 ;  /* 0x0000000007077223 */ /* 0x000fce0000000007 */
.L_x_932:
[----:B------:R-:W-:Y:S05]  /*27780*/  BSYNC B1 ;  /* 0x0000000000017941 */ /* 0x000fea0003800000 */
.L_x_930:
        /* <DEDUP_REMOVED lines=10> */
.L_x_934:
[----:B------:R-:W1:Y:S02]  /*27830*/  MUFU.RCP R8, R25 ;  /* 0x0000001900087308 */ /* 0x000e640000001000 */
[----:B-1----:R-:W-:-:S04]  /*27840*/  FFMA R0, R25, R8, -1 ;  /* 0xbf80000019007423 */ /* 0x002fc80000000008 */
[----:B------:R-:W-:-:S04]  /*27850*/  FADD.FTZ R3, -R0, -RZ ;  /* 0x800000ff00037221 */ /* 0x000fc80000010100 */
[----:B------:R-:W-:-:S07]  /*27860*/  FFMA R8, R8, R3, R8 ;  /* 0x0000000308087223 */ /* 0x000fce0000000008 */
.L_x_935:
[----:B------:R-:W-:Y:S05]  /*27870*/  BSYNC B1 ;  /* 0x0000000000017941 */ /* 0x000fea0003800000 */
.L_x_933:
        /* <DEDUP_REMOVED lines=10> */
.L_x_937:
[----:B------:R-:W1:Y:S02]  /*27920*/  MUFU.RCP R9, R14 ;  /* 0x0000000e00097308 */ /* 0x000e640000001000 */
[----:B-1----:R-:W-:-:S04]  /*27930*/  FFMA R0, R14, R9, -1 ;  /* 0xbf8000000e007423 */ /* 0x002fc80000000009 */
[----:B------:R-:W-:-:S04]  /*27940*/  FADD.FTZ R0, -R0, -RZ ;  /* 0x800000ff00007221 */ /* 0x000fc80000010100 */
[----:B------:R-:W-:-:S07]  /*27950*/  FFMA R9, R9, R0, R9 ;  /* 0x0000000009097223 */ /* 0x000fce0000000009 */
.L_x_938:
[----:B------:R-:W-:Y:S05]  /*27960*/  BSYNC B1 ;  /* 0x0000000000017941 */ /* 0x000fea0003800000 */
.L_x_936:
        /* <DEDUP_REMOVED lines=10> */
.L_x_940:
[----:B------:R-:W1:Y:S02]  /*27a10*/  MUFU.RCP R10, R21 ;  /* 0x00000015000a7308 */ /* 0x000e640000001000 */
[----:B-1----:R-:W-:-:S04]  /*27a20*/  FFMA R0, R21, R10, -1 ;  /* 0xbf80000015007423 */ /* 0x002fc8000000000a */
[----:B------:R-:W-:-:S04]  /*27a30*/  FADD.FTZ R3, -R0, -RZ ;  /* 0x800000ff00037221 */ /* 0x000fc80000010100 */
[----:B------:R-:W-:-:S07]  /*27a40*/  FFMA R10, R10, R3, R10 ;  /* 0x000000030a0a7223 */ /* 0x000fce000000000a */
.L_x_941:
[----:B------:R-:W-:Y:S05]  /*27a50*/  BSYNC B1 ;  /* 0x0000000000017941 */ /* 0x000fea0003800000 */
.L_x_939:
        /* <DEDUP_REMOVED lines=10> */
.L_x_943:
[----:B------:R-:W1:Y:S02]  /*27b00*/  MUFU.RCP R11, R28 ;  /* 0x0000001c000b7308 */ /* 0x000e640000001000 */
[----:B-1----:R-:W-:-:S04]  /*27b10*/  FFMA R0, R28, R11, -1 ;  /* 0xbf8000001c007423 */ /* 0x002fc8000000000b */
[----:B------:R-:W-:-:S04]  /*27b20*/  FADD.FTZ R0, -R0, -RZ ;  /* 0x800000ff00007221 */ /* 0x000fc80000010100 */
[----:B------:R-:W-:-:S07]  /*27b30*/  FFMA R11, R11, R0, R11 ;  /* 0x000000000b0b7223 */ /* 0x000fce000000000b */
.L_x_944:
[----:B------:R-:W-:Y:S05]  /*27b40*/  BSYNC B1 ;  /* 0x0000000000017941 */ /* 0x000fea0003800000 */
.L_x_942:
        /* <DEDUP_REMOVED lines=10> */
.L_x_946:
[----:B------:R-:W1:Y:S02]  /*27bf0*/  MUFU.RCP R12, R19 ;  /* 0x00000013000c7308 */ /* 0x000e640000001000 */
[----:B-1----:R-:W-:-:S04]  /*27c00*/  FFMA R0, R19, R12, -1 ;  /* 0xbf80000013007423 */ /* 0x002fc8000000000c */
[----:B------:R-:W-:-:S04]  /*27c10*/  FADD.FTZ R3, -R0, -RZ ;  /* 0x800000ff00037221 */ /* 0x000fc80000010100 */
[----:B------:R-:W-:-:S07]  /*27c20*/  FFMA R12, R12, R3, R12 ;  /* 0x000000030c0c7223 */ /* 0x000fce000000000c */
.L_x_947:
[----:B------:R-:W-:Y:S05]  /*27c30*/  BSYNC B1 ;  /* 0x0000000000017941 */ /* 0x000fea0003800000 */
.L_x_945:
        /* <DEDUP_REMOVED lines=10> */
.L_x_949:
[----:B------:R-:W1:Y:S02]  /*27ce0*/  MUFU.RCP R13, R18 ;  /* 0x00000012000d7308 */ /* 0x000e640000001000 */
[----:B-1----:R-:W-:-:S04]  /*27cf0*/  FFMA R0, R18, R13, -1 ;  /* 0xbf80000012007423 */ /* 0x002fc8000000000d */
[----:B------:R-:W-:-:S04]  /*27d00*/  FADD.FTZ R0, -R0, -RZ ;  /* 0x800000ff00007221 */ /* 0x000fc80000010100 */
[----:B------:R-:W-:-:S07]  /*27d10*/  FFMA R13, R13, R0, R13 ;  /* 0x000000000d0d7223 */ /* 0x000fce000000000d */
.L_x_950:
[----:B------:R-:W-:Y:S05]  /*27d20*/  BSYNC B1 ;  /* 0x0000000000017941 */ /* 0x000fea0003800000 */
.L_x_948:
        /* <DEDUP_REMOVED lines=10> */
.L_x_952:
[----:B------:R-:W1:Y:S02]  /*27dd0*/  MUFU.RCP R14, R15 ;  /* 0x0000000f000e7308 */ /* 0x000e640000001000 */
[----:B-1----:R-:W-:-:S04]  /*27de0*/  FFMA R0, R15, R14, -1 ;  /* 0xbf8000000f007423 */ /* 0x002fc8000000000e */
[----:B------:R-:W-:-:S04]  /*27df0*/  FADD.FTZ R3, -R0, -RZ ;  /* 0x800000ff00037221 */ /* 0x000fc80000010100 */
[----:B------:R-:W-:-:S07]  /*27e00*/  FFMA R14, R14, R3, R14 ;  /* 0x000000030e0e7223 */ /* 0x000fce000000000e */
.L_x_953:
[----:B------:R-:W-:Y:S05]  /*27e10*/  BSYNC B1 ;  /* 0x0000000000017941 */ /* 0x000fea0003800000 */
.L_x_951:
        /* <DEDUP_REMOVED lines=10> */
.L_x_955:
[----:B------:R-:W1:Y:S02]  /*27ec0*/  MUFU.RCP R15, R20 ;  /* 0x00000014000f7308 */ /* 0x000e640000001000 */
[----:B-1----:R-:W-:-:S04]  /*27ed0*/  FFMA R0, R20, R15, -1 ;  /* 0xbf80000014007423 */ /* 0x002fc8000000000f */
[----:B------:R-:W-:-:S04]  /*27ee0*/  FADD.FTZ R0, -R0, -RZ ;  /* 0x800000ff00007221 */ /* 0x000fc80000010100 */
[----:B------:R-:W-:-:S07]  /*27ef0*/  FFMA R15, R15, R0, R15 ;  /* 0x000000000f0f7223 */ /* 0x000fce000000000f */
.L_x_956:
[----:B------:R-:W-:Y:S05]  /*27f00*/  BSYNC B1 ;  /* 0x0000000000017941 */ /* 0x000fea0003800000 */
.L_x_954:
        /* <DEDUP_REMOVED lines=10> */
.L_x_958:
[----:B------:R-:W1:Y:S02]  /*27fb0*/  MUFU.RCP R18, R27 ;  /* 0x0000001b00127308 */ /* 0x000e640000001000 */
[----:B-1----:R-:W-:-:S04]  /*27fc0*/  FFMA R0, R27, R18, -1 ;  /* 0xbf8000001b007423 */ /* 0x002fc80000000012 */
[----:B------:R-:W-:-:S04]  /*27fd0*/  FADD.FTZ R3, -R0, -RZ ;  /* 0x800000ff00037221 */ /* 0x000fc80000010100 */
[----:B------:R-:W-:-:S07]  /*27fe0*/  FFMA R18, R18, R3, R18 ;  /* 0x0000000312127223 */ /* 0x000fce0000000012 */
.L_x_959:
[----:B------:R-:W-:Y:S05]  /*27ff0*/  BSYNC B1 ;  /* 0x0000000000017941 */ /* 0x000fea0003800000 */
.L_x_957:
        /* <DEDUP_REMOVED lines=10> */
.L_x_961:
[----:B------:R-:W1:Y:S02]  /*280a0*/  MUFU.RCP R19, R36 ;  /* 0x0000002400137308 */ /* 0x000e640000001000 */
[----:B-1----:R-:W-:-:S04]  /*280b0*/  FFMA R0, R36, R19, -1 ;  /* 0xbf80000024007423 */ /* 0x002fc80000000013 */
[----:B------:R-:W-:-:S04]  /*280c0*/  FADD.FTZ R0, -R0, -RZ ;  /* 0x800000ff00007221 */ /* 0x000fc80000010100 */
[----:B------:R-:W-:-:S07]  /*280d0*/  FFMA R19, R19, R0, R19 ;  /* 0x0000000013137223 */ /* 0x000fce0000000013 */
.L_x_962:
[----:B------:R-:W-:Y:S05]  /*280e0*/  BSYNC B1 ;  /* 0x0000000000017941 */ /* 0x000fea0003800000 */
.L_x_960:
        /* <DEDUP_REMOVED lines=10> */
.L_x_964:
[----:B------:R-:W1:Y:S02]  /*28190*/  MUFU.RCP R20, R37 ;  /* 0x0000002500147308 */ /* 0x000e640000001000 */
[----:B-1----:R-:W-:-:S04]  /*281a0*/  FFMA R0, R37, R20, -1 ;  /* 0xbf80000025007423 */ /* 0x002fc80000000014 */
[----:B------:R-:W-:-:S04]  /*281b0*/  FADD.FTZ R3, -R0, -RZ ;  /* 0x800000ff00037221 */ /* 0x000fc80000010100 */
[----:B------:R-:W-:-:S07]  /*281c0*/  FFMA R20, R20, R3, R20 ;  /* 0x0000000314147223 */ /* 0x000fce0000000014 */
.L_x_965:
[----:B------:R-:W-:Y:S05]  /*281d0*/  BSYNC B1 ;  /* 0x0000000000017941 */ /* 0x000fea0003800000 */
.L_x_963:
        /* <DEDUP_REMOVED lines=8> */
.L_x_966:
[----:B------:R-:W1:Y:S02]  /*28260*/  MUFU.RCP R0, R23 ;  /* 0x0000001700007308 */ /* 0x000e640000001000 */
[----:B-1----:R-:W-:-:S04]  /*28270*/  FFMA R2, R23, R0, -1 ;  /* 0xbf80000017027423 */ /* 0x002fc80000000000 */
[----:B------:R-:W-:-:S04]  /*28280*/  FADD.FTZ R3, -R2, -RZ ;  /* 0x800000ff02037221 */ /* 0x000fc80000010100 */
[----:B------:R-:W-:-:S07]  /*28290*/  FFMA R0, R0, R3, R0 ;  /* 0x0000000300007223 */ /* 0x000fce0000000000 */
.L_x_967:
        /* <DEDUP_REMOVED lines=29> */
.L_x_969:
[----:B------:R-:W-:Y:S05]  /*28470*/  BSYNC B0 ;  /* 0x0000000000007941 */ /* 0x000fea0003800000 */
.L_x_968:
[----:B------:R-:W-:Y:S06]  /*28480*/  BAR.SYNC.DEFER_BLOCKING 0x1, 0x100 ;  /* 0x0044000000007b1d */ /* 0x000fec0000010000 */
[----:B------:R-:W-:Y:S04]  /*28490*/  BSSY B0, `(.L_x_970) ;  /* 0x0000009000007945 */ /* 0x000fe80003800000 */
[----:B------:R-:W-:Y:S05]  /*284a0*/  @P0 BRA `(.L_x_971) ;  /* 0x00000000001c0947 */ /* 0x000fea0003800000 */
[----:B------:R-:W-:-:S13]  /*284b0*/  ISETP.NE.AND P0, PT, R155, 0x3, PT ;  /* 0x000000039b00780c */ /* 0x000fda0003f05270 */
[----:B------:R-:W-:Y:S05]  /*284c0*/  @!P0 BRA `(.L_x_972) ;  /* 0x0000000000048947 */ /* 0x000fea0003800000 */
[----:B------:R-:W-:Y:S01]  /*284d0*/  BPT.TRAP 0x1 ;  /* 0x000000040000795c */ /* 0x000fe20000300000 */
.L_x_972:
[----:B------:R-:W-:-:S04]  /*284e0*/  ULEA UR4, UR36, UR49, 0x3 ;  /* 0x0000003124047291 */ /* 0x000fc8000f8e183f */
[----:B------:R-:W-:-:S04]  /*284f0*/  UIADD3 UR4, UR4, 0x50, URZ ;  /* 0x0000005004047890 */ /* 0x000fc8000fffe03f */
[----:B------:R-:W-:-:S09]  /*28500*/  UPRMT UR4, UR48, 0x654, UR4 ;  /* 0x0000065430047896 */ /* 0x000fd20008000004 */
[----:B------:R-:W-:Y:S03]  /*28510*/  SYNCS.ARRIVE.TRANS64.RED.A1T0 RZ, [UR4], RZ ;  /* 0x000000ffffff79a7 */ /* 0x000fe60008100404 */
.L_x_971:
[----:B------:R-:W-:Y:S05]  /*28520*/  BSYNC B0 ;  /* 0x0000000000007941 */ /* 0x000fea0003800000 */
.L_x_970:
[----:B------:R-:W2:Y:S01]  /*28530*/  LDL.LU R23, [R1+0x204] ;  /* 0x0002040001177983 */ /* 0x000ea20000300800 */
[----:B------:R-:W-:-:S03]  /*28540*/  ULDC.64 UR4, c[0x0][0x8f8] ;  /* 0x00023e0000047ab9 */ /* 0x000fc60000000a00 */
[----:B------:R-:W3:Y:S01]  /*28550*/  LDL.LU R22, [R1+0x200] ;  /* 0x0002000001167983 */ /* 0x000ee20000300800 */
[----:B------:R-:W-:Y:S01]  /*28560*/  UIADD3 UR36, UR36, 0x1, URZ ;  /* 0x0000000124247890 */ /* 0x000fe2000fffe03f */
[----:B------:R-:W-:Y:S01]  /*28570*/  PRMT R0, RZ, 0x7610, R0 ;  /* 0x00007610ff007816 */ /* 0x000fe20000000000 */
[----:B------:R-:W-:Y:S01]  /*28580*/  UMOV UR43, 0xffffffff ;  /* 0xffffffff002b7882 */ /* 0x000fe20000000000 */
[----:B------:R-:W-:Y:S01]  /*28590*/  MOV R19, 0xffffffff ;  /* 0xffffffff00137802 */ /* 0x000fe20000000f00 */
[----:B------:R-:W-:Y:S01]  /*285a0*/  UISETP.NE.AND UP0, UPT, UR36, 0x4, UPT ;  /* 0x000000042400788c */ /* 0x000fe2000bf05270 */
[----:B------:R-:W-:-:S03]  /*285b0*/  MOV R18, 0xffffffff ;  /* 0xffffffff00127802 */ /* 0x000fc60000000f00 */
[----:B------:R-:W-:Y:S01]  /*285c0*/  USEL UR36, UR36, URZ, UP0 ;  /* 0x0000003f24247287 */ /* 0x000fe20008000000 */
[----:B---3--:R-:W-:-:S04]  /*285d0*/  IADD3 R22, P0, R22, UR46, RZ ;  /* 0x0000002e16167c10 */ /* 0x008fc8000ff1e0ff */
[----:B--2---:R-:W-:Y:S01]  /*285e0*/  IADD3.X R23, R23, UR38, RZ, P0, !PT ;  /* 0x0000002617177c10 */ /* 0x004fe200087fe4ff */
[----:B------:R2:W-:Y:S01]  /*285f0*/  STL [R1+0x200], R22 ;  /* 0x0002001601007387 */ /* 0x0005e20000100800 */
[----:B------:R-:W-:-:S03]  /*28600*/  ISETP.GE.U32.AND P0, PT, R22, UR4, PT ;  /* 0x0000000416007c0c */ /* 0x000fc6000bf06070 */
[----:B------:R2:W-:Y:S01]  /*28610*/  STL [R1+0x204], R23 ;  /* 0x0002041701007387 */ /* 0x0005e20000100800 */
[----:B------:R-:W-:-:S13]  /*28620*/  ISETP.GE.U32.AND.EX P0, PT, R23, UR5, PT, P0 ;  /* 0x0000000517007c0c */ /* 0x000fda000bf06100 */
[----:B--2---:R-:W-:Y:S05]  /*28630*/  @P0 BRA `(.L_x_973) ;  /* 0x0000000400740947 */ /* 0x004fea0003800000 */
[----:B------:R-:W2:Y:S01]  /*28640*/  S2R R18, SR_CTAID.X ;  /* 0x0000000000127919 */ /* 0x000ea20000002500 */
[----:B------:R-:W3:Y:S01]  /*28650*/  LDC.64 R8, c[0x0][0x8d0] ;  /* 0x00023400ff087b82 */ /* 0x000ee20000000a00 */
[----:B------:R-:W-:Y:S01]  /*28660*/  ULDC UR4, c[0x0][0x150] ;  /* 0x0000540000047ab9 */ /* 0x000fe20000000800 */
[----:B-1----:R-:W-:Y:S01]  /*28670*/  MOV R6, R22 ;  /* 0x0000001600067202 */ /* 0x002fe20000000f00 */
[----:B------:R-:W1:Y:S01]  /*28680*/  S2R R20, SR_CTAID.Y ;  /* 0x0000000000147919 */ /* 0x000e620000002600 */
[----:B------:R-:W-:-:S04]  /*28690*/  MOV R7, R23 ;  /* 0x0000001700077202 */ /* 0x000fc80000000f00 */
[----:B------:R-:W4:Y:S08]  /*286a0*/  LDC R21, c[0x0][0x144] ;  /* 0x00005100ff157b82 */ /* 0x000f300000000800 */
[----:B------:R-:W1:Y:S08]  /*286b0*/  LDC R10, c[0x0][0x8d8] ;  /* 0x00023600ff0a7b82 */ /* 0x000e700000000800 */
[----:B------:R-:W1:Y:S01]  /*286c0*/  LDC.64 R14, c[0x0][0x8c8] ;  /* 0x00023200ff0e7b82 */ /* 0x000e620000000a00 */
[----:B---3--:R-:W-:-:S04]  /*286d0*/  ISETP.NE.U32.AND P0, PT, R8, RZ, PT ;  /* 0x000000ff0800720c */ /* 0x008fc80003f05070 */
[----:B------:R-:W-:Y:S02]  /*286e0*/  ISETP.NE.AND.EX P0, PT, R9, RZ, PT, P0 ;  /* 0x000000ff0900720c */ /* 0x000fe40003f05300 */
[----:B--2---:R-:W-:-:S05]  /*286f0*/  I2FP.F32.U32 R0, R18 ;  /* 0x0000001200007245 */ /* 0x004fca0000201000 */
[----:B------:R-:W-:-:S04]  /*28700*/  FMUL R0, R0, UR4 ;  /* 0x0000000400007c20 */ /* 0x000fc80008400000 */
[----:B------:R2:W3:Y:S02]  /*28710*/  F2I.U32.TRUNC.NTZ R19, R0 ;  /* 0x0000000000137305 */ /* 0x0004e4000020f000 */
[----:B----4-:R-:W-:Y:S05]  /*28720*/  @!P0 BRA `(.L_x_974) ;  /* 0x0000000000288947 */ /* 0x010fea0003800000 */
[----:B--2---:R-:W2:Y:S02]  /*28730*/  LDC R0, c[0x0][0x8dc] ;  /* 0x00023700ff007b82 */ /* 0x004ea40000000800 */
[----:B--2---:R-:W-:-:S04]  /*28740*/  IADD3 R7, P0, R22, R0, RZ ;  /* 0x0000000016077210 */ /* 0x004fc80007f1e0ff */
[----:B------:R-:W-:-:S05]  /*28750*/  IADD3.X R11, RZ, R23, RZ, P0, !PT ;  /* 0x00000017ff0b7210 */ /* 0x000fca00007fe4ff */
[----:B------:R-:W-:-:S04]  /*28760*/  IMAD.WIDE.U32 R2, R11, R8, RZ ;  /* 0x000000080b027225 */ /* 0x000fc800078e00ff */
[----:B------:R-:W-:-:S04]  /*28770*/  IMAD.WIDE.U32 R4, P0, R7, R9, R2 ;  /* 0x0000000907047225 */ /* 0x000fc80007800002 */
[----:B------:R-:W-:Y:S01]  /*28780*/  IMAD.WIDE.U32 R2, R7, R8, RZ ;  /* 0x0000000807027225 */ /* 0x000fe200078e00ff */
[----:B------:R-:W-:-:S03]  /*28790*/  MOV R6, R5 ;  /* 0x0000000500067202 */ /* 0x000fc60000000f00 */
[----:B------:R-:W-:Y:S01]  /*287a0*/  IMAD.X R7, RZ, RZ, RZ, P0 ;  /* 0x000000ffff077224 */ /* 0x000fe200000e06ff */
[----:B------:R-:W-:-:S05]  /*287b0*/  IADD3 RZ, P0, R3, R4, RZ ;  /* 0x0000000403ff7210 */ /* 0x000fca0007f1e0ff */
[----:B------:R-:W-:-:S08]  /*287c0*/  IMAD.WIDE.U32.X R6, R11, R9, R6, P0 ;  /* 0x000000090b067225 */ /* 0x000fd000000e0406 */
.L_x_974:
[-CC-:B-1----:R-:W-:Y:S01]  /*287d0*/  SHF.R.U64 R26, R6, R10.reuse, R7.reuse ;  /* 0x0000000a061a7219 */ /* 0x182fe20000001207 */
[----:B------:R-:W1:Y:S01]  /*287e0*/  LDC.64 R12, c[0x0][0x8e8] ;  /* 0x00023a00ff0c7b82 */ /* 0x000e620000000a00 */
[----:B--2---:R-:W-:Y:S01]  /*287f0*/  SHF.R.U32.HI R0, RZ, R10, R7 ;  /* 0x0000000aff007219 */ /* 0x004fe20000011607 */
[----:B------:R-:W-:Y:S01]  /*28800*/  ULDC UR4, c[0x0][0x154] ;  /* 0x0000550000047ab9 */ /* 0x000fe20000000800 */
[----:B------:R-:W-:Y:S02]  /*28810*/  IADD3 R5, P0, RZ, -R26, RZ ;  /* 0x8000001aff057210 */ /* 0x000fe40007f1e0ff */
[----:B------:R-:W-:Y:S02]  /*28820*/  MOV R2, R22 ;  /* 0x0000001600027202 */ /* 0x000fe40000000f00 */
[----:B------:R-:W-:Y:S01]  /*28830*/  IADD3.X R3, RZ, ~R0, RZ, P0, !PT ;  /* 0x80000000ff037210 */ /* 0x000fe200007fe4ff */
[----:B------:R-:W2:Y:S01]  /*28840*/  LDC R4, c[0x0][0x8c0] ;  /* 0x00023000ff047b82 */ /* 0x000ea20000000800 */
[----:B---3--:R-:W-:-:S02]  /*28850*/  IADD3 R19, -R19, RZ, RZ ;  /* 0x000000ff13137210 */ /* 0x008fc40007ffe1ff */
[----:B------:R-:W-:Y:S01]  /*28860*/  MOV R7, 0x1 ;  /* 0x0000000100077802 */ /* 0x000fe20000000f00 */
[-C--:B------:R-:W-:Y:S01]  /*28870*/  IMAD R0, R3, R14.reuse, RZ ;  /* 0x0000000e03007224 */ /* 0x080fe200078e02ff */
[----:B------:R-:W-:Y:S01]  /*28880*/  MOV R3, R23 ;  /* 0x0000001700037202 */ /* 0x000fe20000000f00 */
[----:B------:R-:W-:Y:S02]  /*28890*/  IMAD R22, R21, R19, R18 ;  /* 0x0000001315167224 */ /* 0x000fe400078e0212 */
[----:B------:R-:W3:Y:S01]  /*288a0*/  LDC R6, c[0x0][0x8b0] ;  /* 0x00022c00ff067b82 */ /* 0x000ee20000000800 */
[----:B------:R-:W-:-:S04]  /*288b0*/  IMAD.WIDE.U32 R2, R5, R14, R2 ;  /* 0x0000000e05027225 */ /* 0x000fc800078e0002 */
[----:B------:R-:W-:Y:S01]  /*288c0*/  IMAD R5, R5, R15, R0 ;  /* 0x0000000f05057224 */ /* 0x000fe200078e0200 */
[----:B------:R-:W-:Y:S02]  /*288d0*/  I2FP.F32.U32 R0, R20 ;  /* 0x0000001400007245 */ /* 0x000fe40000201000 */
[----:B------:R-:W4:Y:S01]  /*288e0*/  LDC R24, c[0x0][0x900] ;  /* 0x00024000ff187b82 */ /* 0x000f220000000800 */
[----:B-1----:R-:W-:Y:S01]  /*288f0*/  ISETP.NE.U32.AND P0, PT, R12, RZ, PT ;  /* 0x000000ff0c00720c */ /* 0x002fe20003f05070 */
[----:B------:R-:W-:Y:S01]  /*28900*/  IMAD.IADD R3, R3, 0x1, R5 ;  /* 0x0000000103037824 */ /* 0x000fe200078e0205 */
[----:B------:R-:W-:Y:S01]  /*28910*/  MOV R5, 0xffffffff ;  /* 0xffffffff00057802 */ /* 0x000fe20000000f00 */
[----:B------:R-:W-:Y:S01]  /*28920*/  FMUL R0, R0, UR4 ;  /* 0x0000000400007c20 */ /* 0x000fe20008400000 */
[----:B------:R-:W-:-:S03]  /*28930*/  ISETP.NE.AND.EX P0, PT, R13, RZ, PT, P0 ;  /* 0x000000ff0d00720c */ /* 0x000fc60003f05300 */
[----:B------:R-:W1:Y:S01]  /*28940*/  LDC R15, c[0x0][0x148] ;  /* 0x00005200ff0f7b82 */ /* 0x000e620000000800 */
[-CC-:B--2---:R-:W-:Y:S01]  /*28950*/  SHF.R.U64 R10, R2, R4.reuse, R3.reuse ;  /* 0x00000004020a7219 */ /* 0x184fe20000001203 */
[----:B------:R2:W1:Y:S01]  /*28960*/  F2I.U32.TRUNC.NTZ R14, R0 ;  /* 0x00000000000e7305 */ /* 0x000462000020f000 */
[----:B------:R-:W-:-:S05]  /*28970*/  SHF.R.U32.HI R3, RZ, R4, R3 ;  /* 0x00000004ff037219 */ /* 0x000fca0000011603 */
[----:B------:R-:W1:Y:S01]  /*28980*/  LDC R18, c[0x0][0x8a8] ;  /* 0x00022a00ff127b82 */ /* 0x000e620000000800 */
[-CC-:B---3--:R-:W-:Y:S02]  /*28990*/  SHF.R.U64 R8, R10, R6.reuse, R3.reuse ;  /* 0x000000060a087219 */ /* 0x188fe40000001203 */
[----:B------:R-:W-:-:S05]  /*289a0*/  SHF.R.U32.HI R3, RZ, R6, R3 ;  /* 0x00000006ff037219 */ /* 0x000fca0000011603 */
[----:B------:R-:W3:Y:S01]  /*289b0*/  LDC R21, c[0x0][0x8f0] ;  /* 0x00023c00ff157b82 */ /* 0x000ee20000000800 */
[-C--:B----4-:R-:W-:Y:S02]  /*289c0*/  SHF.L.U32 R5, R5, R24.reuse, RZ ;  /* 0x0000001805057219 */ /* 0x090fe400000006ff */
[-CC-:B------:R-:W-:Y:S02]  /*289d0*/  SHF.R.U64 R11, R8, R24.reuse, R3.reuse ;  /* 0x00000018080b7219 */ /* 0x180fe40000001203 */
[-C--:B------:R-:W-:Y:S02]  /*289e0*/  SHF.R.U32.HI R3, RZ, R24.reuse, R3 ;  /* 0x00000018ff037219 */ /* 0x080fe40000011603 */
[----:B------:R-:W-:Y:S01]  /*289f0*/  SHF.L.U32 R24, R7, R24, RZ ;  /* 0x0000001807187219 */ /* 0x000fe200000006ff */
[----:B------:R-:W4:Y:S01]  /*28a00*/  LDC R23, c[0x0][0x8e0] ;  /* 0x00023800ff177b82 */ /* 0x000f220000000800 */
[----:B------:R-:W-:Y:S02]  /*28a10*/  LOP3.LUT R19, RZ, R5, RZ, 0x33, !PT ;  /* 0x00000005ff137212 */ /* 0x000fe400078e33ff */
[----:B------:R-:W-:-:S05]  /*28a20*/  MOV R2, R11 ;  /* 0x0000000b00027202 */ /* 0x000fca0000000f00 */
[----:B------:R-:W1:Y:S01]  /*28a30*/  LDC R25, c[0x0][0x8b8] ;  /* 0x00022e00ff197b82 */ /* 0x000e620000000800 */
[----:B--2---:R-:W-:Y:S05]  /*28a40*/  @!P0 BRA `(.L_x_975) ;  /* 0x0000000000288947 */ /* 0x004fea0003800000 */
[----:B------:R-:W2:Y:S02]  /*28a50*/  LDC R0, c[0x0][0x8f4] ;  /* 0x00023d00ff007b82 */ /* 0x000ea40000000800 */
[----:B--2---:R-:W-:-:S04]  /*28a60*/  IADD3 R7, P0, R11, R0, RZ ;  /* 0x000000000b077210 */ /* 0x004fc80007f1e0ff */
        /* <DEDUP_REMOVED lines=8> */
.L_x_975:
[----:B------:R-:W2:Y:S01]  /*28af0*/  LDC R4, c[0x0][0x904] ;  /* 0x00024100ff047b82 */ /* 0x000ea20000000800 */
[----:B---3--:R-:W-:Y:S02]  /*28b00*/  SHF.R.U64 R0, R2, R21, R3 ;  /* 0x0000001502007219 */ /* 0x008fe40000001203 */
[----:B------:R-:W-:Y:S02]  /*28b10*/  LOP3.LUT R19, R8, R19, RZ, 0xc0, !PT ;  /* 0x0000001308137212 */ /* 0x000fe400078ec0ff */
[----:B-1----:R-:W-:Y:S02]  /*28b20*/  IADD3 R14, -R14, RZ, RZ ;  /* 0x000000ff0e0e7210 */ /* 0x002fe40007ffe1ff */
[----:B------:R-:W-:Y:S01]  /*28b30*/  IADD3 R3, R18, -0x1, RZ ;  /* 0xffffffff12037810 */ /* 0x000fe20007ffe0ff */
[----:B------:R-:W-:Y:S01]  /*28b40*/  IMAD R19, R24, R0, R19 ;  /* 0x0000000018137224 */ /* 0x000fe200078e0213 */
[----:B------:R-:W-:Y:S02]  /*28b50*/  IADD3 R2, -R0, RZ, RZ ;  /* 0x000000ff00027210 */ /* 0x000fe40007ffe1ff */
[----:B------:R-:W-:-:S02]  /*28b60*/  LOP3.LUT R3, R10, R3, RZ, 0xc0, !PT ;  /* 0x000000030a037212 */ /* 0x000fc400078ec0ff */
[----:B------:R-:W-:Y:S01]  /*28b70*/  R2UR UR43, R26 ;  /* 0x000000001a2b72ca */ /* 0x000fe200000e0000 */
[----:B----4-:R-:W-:Y:S01]  /*28b80*/  IMAD R0, R2, R23, R11 ;  /* 0x0000001702007224 */ /* 0x010fe200078e020b */
[----:B------:R-:W-:-:S03]  /*28b90*/  MOV R2, 0x1 ;  /* 0x0000000100027802 */ /* 0x000fc60000000f00 */
[----:B------:R-:W-:Y:S01]  /*28ba0*/  IMAD R0, R0, R18, R3 ;  /* 0x0000001200007224 */ /* 0x000fe200078e0203 */
[----:B--2---:R-:W-:-:S13]  /*28bb0*/  ISETP.NE.AND P0, PT, R4, 0x1, PT ;  /* 0x000000010400780c */ /* 0x004fda0003f05270 */
[----:B------:R-:W-:-:S04]  /*28bc0*/  @P0 IMAD R22, R15, R14, R20 ;  /* 0x0000000e0f160224 */ /* 0x000fc800078e0214 */
[----:B------:R-:W-:-:S05]  /*28bd0*/  IMAD R19, R19, R25, R22 ;  /* 0x0000001913137224 */ /* 0x000fca00078e0216 */
[----:B------:R-:W-:Y:S02]  /*28be0*/  SEL R18, R0, R19, !P0 ;  /* 0x0000001300127207 */ /* 0x000fe40004000000 */
[----:B------:R-:W-:Y:S02]  /*28bf0*/  SEL R19, R19, R0, !P0 ;  /* 0x0000000013137207 */ /* 0x000fe40004000000 */
[----:B------:R-:W-:-:S07]  /*28c00*/  PRMT R0, R2, 0x7610, R0 ;  /* 0x0000761002007816 */ /* 0x000fce0000000000 */
.L_x_973:
[----:B------:R-:W-:Y:S01]  /*28c10*/  LOP3.LUT P0, RZ, R0, 0xff, RZ, 0xc0, !PT ;  /* 0x000000ff00ff7812 */ /* 0x000fe2000780c0ff */
[----:B------:R-:W-:Y:S02]  /*28c20*/  UIMAD.WIDE.U32 UR4, UR52, -0x55555555, URZ ;  /* 0xaaaaaaab340478a5 */ /* 0x000fe4000f8e003f */
[----:B------:R-:W-:Y:S02]  /*28c30*/  UIADD3 UR39, UR39, 0x10, URZ ;  /* 0x0000001027277890 */ /* 0x000fe4000fffe03f */
[----:B------:R-:W-:-:S04]  /*28c40*/  USHF.R.U32.HI UR4, URZ, 0x1, UR5 ;  /* 0x000000013f047899 */ /* 0x000fc80008011605 */
[----:B------:R-:W-:-:S04]  /*28c50*/  UIMAD UR40, UR4, -0x3, UR52 ;  /* 0xfffffffd042878a4 */ /* 0x000fc8000f8e0234 */
[----:B------:R-:W-:Y:S08]  /*28c60*/  @P0 BRA `(.L_x_976) ;  /* 0xfffffd88002c0947 */ /* 0x000ff0000383ffff */
[----:B------:R-:W-:-:S13]  /*28c70*/  PLOP3.LUT P0, PT, PT, PT, PT, 0x8, 0x0 ;  /* 0x000000000000781c */ /* 0x000fda0003f0e170 */
.L_x_18:
[----:B------:R-:W-:Y:S05]  /*28c80*/  @P0 BRA `(.L_x_10) ;  /* 0x0000003c003c0947 */ /* 0x000fea0003800000 */
[----:B------:R-:W-:Y:S01]  /*28c90*/  ULDC.64 UR6, c[0x0][0x588] ;  /* 0x0001620000067ab9 */ /* 0x000fe20000000a00 */
[----:B------:R-:W-:Y:S01]  /*28ca0*/  ULDC.64 UR4, c[0x0][0x590] ;  /* 0x0001640000047ab9 */ /* 0x000fe20000000a00 */
[----:B------:R-:W-:Y:S01]  /*28cb0*/  ISETP.NE.U32.AND P0, PT, RZ, UR6, PT ;  /* 0x00000006ff007c0c */ /* 0x000fe2000bf05070 */
[----:B------:R-:W-:-:S04]  /*28cc0*/  DEPBAR.LE SB0, 0x0 ;  /* 0x000080000000791a */ /* 0x000fc80000000000 */
[----:B------:R-:W-:Y:S01]  /*28cd0*/  ISETP.NE.U32.AND P1, PT, RZ, UR4, PT ;  /* 0x00000004ff007c0c */ /* 0x000fe2000bf25070 */
[----:B------:R-:W-:Y:S01]  /*28ce0*/  BSSY B0, `(.L_x_977) ;  /* 0x0000016000007945 */ /* 0x000fe20003800000 */
[----:B------:R-:W-:Y:S02]  /*28cf0*/  ISETP.NE.AND.EX P0, PT, RZ, UR7, PT, P0 ;  /* 0x00000007ff007c0c */ /* 0x000fe4000bf05300 */
[----:B------:R-:W-:-:S13]  /*28d00*/  ISETP.NE.AND.EX P1, PT, RZ, UR5, PT, P1 ;  /* 0x00000005ff007c0c */ /* 0x000fda000bf25310 */
[----:B------:R-:W-:Y:S05]  /*28d10*/  @P0 BRA P1, `(.L_x_978) ;  /* 0x0000000000480947 */ /* 0x000fea0000800000 */
[----:B------:R-:W-:-:S04]  /*28d20*/  ISETP.NE.U32.AND P0, PT, RZ, UR4, PT ;  /* 0x00000004ff007c0c */ /* 0x000fc8000bf05070 */
[----:B------:R-:W-:-:S13]  /*28d30*/  ISETP.NE.AND.EX P0, PT, RZ, UR5, PT, P0 ;  /* 0x00000005ff007c0c */ /* 0x000fda000bf05300 */
[----:B------:R-:W-:Y:S05]  /*28d40*/  @!P0 BRA `(.L_x_979) ;  /* 0x0000000000308947 */ /* 0x000fea0003800000 */
[----:B------:R-:W4:Y:S02]  /*28d50*/  LDL.LU R0, [R1+0x20c] ;  /* 0x00020c0001007983 */ /* 0x000f240000300800 */
[----:B----4-:R-:W-:-:S13]  /*28d60*/  LOP3.LUT P0, RZ, R0, 0xff, RZ, 0xc0, !PT ;  /* 0x000000ff00ff7812 */ /* 0x010fda000780c0ff */
[----:B------:R-:W-:Y:S05]  /*28d70*/  @!P0 BRA `(.L_x_980) ;  /* 0x0000000000108947 */ /* 0x000fea0003800000 */
[----:B-----5:R-:W-:-:S13]  /*28d80*/  FSETP.NEU.AND P0, PT, R16, RZ, PT ;  /* 0x000000ff1000720b */ /* 0x020fda0003f0d000 */
[----:B------:R-:W-:Y:S05]  /*28d90*/  @!P0 BREAK B0 ;  /* 0x0000000000008942 */ /* 0x000fea0003800000 */
[----:B------:R-:W-:Y:S05]  /*28da0*/  @P0 BRA `(.L_x_978) ;  /* 0x0000000000240947 */ /* 0x000fea0003800000 */
[----:B------:R-:W-:Y:S05]  /*28db0*/  BRA `(.L_x_10) ;  /* 0x0000003800f07947 */ /* 0x000fea0003800000 */
.L_x_980:
[----:B------:R-:W-:-:S04]  /*28dc0*/  ISETP.NE.U32.AND P0, PT, RZ, UR6, PT ;  /* 0x00000006ff007c0c */ /* 0x000fc8000bf05070 */
[----:B------:R-:W-:-:S13]  /*28dd0*/  ISETP.NE.AND.EX P0, PT, RZ, UR7, PT, P0 ;  /* 0x00000007ff007c0c */ /* 0x000fda000bf05300 */
[----:B------:R-:W-:Y:S05]  /*28de0*/  @!P0 BREAK B0 ;  /* 0x0000000000008942 */ /* 0x000fea0003800000 */
[----:B------:R-:W-:Y:S05]  /*28df0*/  @P0 BRA `(.L_x_978) ;  /* 0x0000000000100947 */ /* 0x000fea0003800000 */
[----:B------:R-:W-:Y:S05]  /*28e00*/  BRA `(.L_x_10) ;  /* 0x0000003800dc7947 */ /* 0x000fea0003800000 */
.L_x_979:
[----:B-----5:R-:W-:-:S13]  /*28e10*/  FSETP.NEU.AND P0, PT, R16, RZ, PT ;  /* 0x000000ff1000720b */ /* 0x020fda0003f0d000 */
[----:B------:R-:W-:Y:S05]  /*28e20*/  @!P0 BREAK B0 ;  /* 0x0000000000008942 */ /* 0x000fea0003800000 */
[----:B------:R-:W-:Y:S05]  /*28e30*/  @!P0 BRA `(.L_x_10) ;  /* 0x0000003800d08947 */ /* 0x000fea0003800000 */
.L_x_978:
[----:B------:R-:W-:Y:S05]  /*28e40*/  BSYNC B0 ;  /* 0x0000000000007941 */ /* 0x000fea0003800000 */
.L_x_977:
[----:B------:R-:W4:Y:S02]  /*28e50*/  LDL.LU R0, [R1+0x214] ;  /* 0x0002140001007983 */ /* 0x000f240000300800 */
[----:B----4-:R-:W-:-:S04]  /*28e60*/  LOP3.LUT R0, R0, 0x1, RZ, 0xfc, !PT ;  /* 0x0000000100007812 */ /* 0x010fc800078efcff */
[----:B------:R-:W-:-:S13]  /*28e70*/  ISETP.NE.AND P0, PT, R0, 0x3, PT ;  /* 0x000000030000780c */ /* 0x000fda0003f05270 */
[----:B------:R-:W-:Y:S05]  /*28e80*/  @!P0 BRA `(.L_x_981) ;  /* 0x0000000000048947 */ /* 0x000fea0003800000 */
[----:B------:R-:W-:Y:S01]  /*28e90*/  BPT.TRAP 0x1 ;  /* 0x000000040000795c */ /* 0x000fe20000300000 */
.L_x_981:
[----:B------:R-:W4:Y:S01]  /*28ea0*/  S2UR UR5, SR_CgaCtaId ;  /* 0x00000000000579c3 */ /* 0x000f220000008800 */
[----:B------:R-:W-:Y:S02]  /*28eb0*/  UMOV UR4, 0x400 ;  /* 0x0000040000047882 */ /* 0x000fe40000000000 */
[----:B----4-:R-:W-:-:S04]  /*28ec0*/  ULEA UR4, UR5, UR4, 0x18 ;  /* 0x0000000405047291 */ /* 0x010fc8000f8ec03f */
[----:B------:R-:W-:-:S04]  /*28ed0*/  ULEA UR4, UR36, UR4, 0x3 ;  /* 0x0000000424047291 */ /* 0x000fc8000f8e183f */
[----:B------:R-:W-:-:S04]  /*28ee0*/  UIADD3 UR4, UR4, 0x50, URZ ;  /* 0x0000005004047890 */ /* 0x000fc8000fffe03f */
[----:B------:R-:W-:-:S09]  /*28ef0*/  UPRMT UR4, UR5, 0x654, UR4 ;  /* 0x0000065405047896 */ /* 0x000fd20008000004 */
[----:B------:R-:W-:Y:S01]  /*28f00*/  SYNCS.ARRIVE.TRANS64.RED.A1T0 RZ, [UR4], RZ ;  /* 0x000000ffffff79a7 */ /* 0x000fe20008100404 */
[----:B------:R-:W-:Y:S05]  /*28f10*/  BRA `(.L_x_10) ;  /* 0x0000003800987947 */ /* 0x000fea0003800000 */
.L_x_9:
[----:B------:R-:W2:Y:S01]  /*28f20*/  LDL R21, [R1+0x200] ;  /* 0x0002000001157983 */ /* 0x000ea20000100800 */
[----:B------:R-:W-:-:S03]  /*28f30*/  ULDC.64 UR4, c[0x0][0x8f8] ;  /* 0x00023e0000047ab9 */ /* 0x000fc60000000a00 */
[----:B------:R-:W3:Y:S01]  /*28f40*/  LDL R163, [R1+0x204] ;  /* 0x0002040001a37983 */ /* 0x000ee20000100800 */
[----:B------:R-:W-:Y:S01]  /*28f50*/  PRMT R9, RZ, 0x7610, R9 ;  /* 0x00007610ff097816 */ /* 0x000fe20000000009 */
[----:B------:R-:W-:Y:S01]  /*28f60*/  IMAD.MOV.U32 R2, RZ, RZ, -0x1 ;  /* 0xffffffffff027424 */ /* 0x000fe200078e00ff */
[----:B------:R-:W-:Y:S02]  /*28f70*/  MOV R3, 0xffffffff ;  /* 0xffffffff00037802 */ /* 0x000fe40000000f00 */
[----:B------:R-:W-:Y:S02]  /*28f80*/  MOV R10, 0xffffffff ;  /* 0xffffffff000a7802 */ /* 0x000fe40000000f00 */
[----:B--2---:R-:W-:-:S04]  /*28f90*/  ISETP.GE.U32.AND P1, PT, R21, UR4, PT ;  /* 0x0000000415007c0c */ /* 0x004fc8000bf26070 */
[----:B---3--:R-:W-:-:S13]  /*28fa0*/  ISETP.GE.U32.AND.EX P1, PT, R163, UR5, PT, P1 ;  /* 0x00000005a3007c0c */ /* 0x008fda000bf26110 */
[----:B------:R-:W-:Y:S05]  /*28fb0*/  @P1 BRA `(.L_x_982) ;  /* 0x0000000400681947 */ /* 0x000fea0003800000 */
[----:B------:R-:W1:Y:S01]  /*28fc0*/  LDC.64 R14, c[0x0][0x8d0] ;  /* 0x00023400ff0e7b82 */ /* 0x000e620000000a00 */
[----:B------:R-:W-:Y:S02]  /*28fd0*/  MOV R12, R21 ;  /* 0x00000015000c7202 */ /* 0x000fe40000000f00 */
[----:B------:R-:W-:-:S05]  /*28fe0*/  MOV R13, R163 ;  /* 0x000000a3000d7202 */ /* 0x000fca0000000f00 */
        /* <DEDUP_REMOVED lines=15> */
.L_x_983:
[--C-:B------:R-:W-:Y:S01]  /*290e0*/  SHF.R.U64 R14, R12, R16, R13.reuse ;  /* 0x000000100c0e7219 */ /* 0x100fe2000000120d */
[----:B------:R-:W1:Y:S01]  /*290f0*/  LDC R20, c[0x0][0x8c0] ;  /* 0x00023000ff147b82 */ /* 0x000e620000000800 */
[----:B------:R-:W-:Y:S01]  /*29100*/  I2FP.F32.U32 R10, R4 ;  /* 0x00000004000a7245 */ /* 0x000fe20000201000 */
[----:B------:R-:W-:Y:S01]  /*29110*/  ULDC UR4, c[0x0][0x150] ;  /* 0x0000540000047ab9 */ /* 0x000fe20000000800 */
[----:B------:R-:W-:Y:S02]  /*29120*/  SHF.R.U32.HI R2, RZ, R16, R13 ;  /* 0x00000010ff027219 */ /* 0x000fe4000001160d */
[----:B------:R-:W-:Y:S01]  /*29130*/  IADD3 R5, P1, RZ, -R14, RZ ;  /* 0x8000000eff057210 */ /* 0x000fe20007f3e0ff */
[----:B------:R-:W-:Y:S01]  /*29140*/  FMUL R11, R10, UR4 ;  /* 0x000000040a0b7c20 */ /* 0x000fe20008400000 */
[----:B------:R-:W-:Y:S01]  /*29150*/  MOV R3, R163 ;  /* 0x000000a300037202 */ /* 0x000fe20000000f00 */
[----:B------:R-:W2:Y:S01]  /*29160*/  LDC.64 R22, c[0x0][0x8e8] ;  /* 0x00023a00ff167b82 */ /* 0x000ea20000000a00 */
[----:B------:R-:W-:Y:S01]  /*29170*/  IADD3.X R9, RZ, ~R2, RZ, P1, !PT ;  /* 0x80000002ff097210 */ /* 0x000fe20000ffe4ff */
[----:B------:R-:W-:Y:S01]  /*29180*/  ULDC UR4, c[0x0][0x154] ;  /* 0x0000550000047ab9 */ /* 0x000fe20000000800 */
[----:B------:R-:W-:Y:S01]  /*29190*/  MOV R2, R21 ;  /* 0x0000001500027202 */ /* 0x000fe20000000f00 */
[----:B------:R-:W3:Y:S02]  /*291a0*/  F2I.U32.TRUNC.NTZ R11, R11 ;  /* 0x0000000b000b7305 */ /* 0x000ee4000020f000 */
[----:B------:R-:W-:-:S02]  /*291b0*/  IMAD R10, R9, R18, RZ ;  /* 0x00000012090a7224 */ /* 0x000fc400078e02ff */
[----:B------:R-:W4:Y:S01]  /*291c0*/  LDC R13, c[0x0][0x144] ;  /* 0x00005100ff0d7b82 */ /* 0x000f220000000800 */
[----:B------:R-:W-:-:S04]  /*291d0*/  IMAD.WIDE.U32 R2, R5, R18, R2 ;  /* 0x0000001205027225 */ /* 0x000fc800078e0002 */
[----:B------:R-:W-:Y:S02]  /*291e0*/  IMAD R5, R5, R19, R10 ;  /* 0x0000001305057224 */ /* 0x000fe400078e020a */
[----:B------:R-:W-:Y:S01]  /*291f0*/  IMAD.MOV.U32 R10, RZ, RZ, -0x1 ;  /* 0xffffffffff0a7424 */ /* 0x000fe200078e00ff */
[----:B------:R-:W5:Y:S02]  /*29200*/  LDC R16, c[0x0][0x8b0] ;  /* 0x00022c00ff107b82 */ /* 0x000f640000000800 */
[----:B------:R-:W-:Y:S02]  /*29210*/  IADD3 R3, R3, R5, RZ ;  /* 0x0000000503037210 */ /* 0x000fe40007ffe0ff */
[----:B------:R-:W-:Y:S02]  /*29220*/  I2FP.F32.U32 R5, R8 ;  /* 0x0000000800057245 */ /* 0x000fe40000201000 */
[----:B-1----:R-:W-:Y:S02]  /*29230*/  SHF.R.U64 R12, R2, R20, R3 ;  /* 0x00000014020c7219 */ /* 0x002fe40000001203 */
[----:B------:R-:W1:Y:S01]  /*29240*/  LDC R9, c[0x0][0x900] ;  /* 0x00024000ff097b82 */ /* 0x000e620000000800 */
[----:B---3--:R-:W-:Y:S01]  /*29250*/  IADD3 R2, -R11, RZ, RZ ;  /* 0x000000ff0b027210 */ /* 0x008fe20007ffe1ff */
[----:B------:R-:W-:Y:S01]  /*29260*/  FMUL R5, R5, UR4 ;  /* 0x0000000405057c20 */ /* 0x000fe20008400000 */
[----:B--2---:R-:W-:-:S02]  /*29270*/  ISETP.NE.U32.AND P1, PT, R22, RZ, PT ;  /* 0x000000ff1600720c */ /* 0x004fc40003f25070 */
[----:B------:R-:W-:Y:S02]  /*29280*/  SHF.R.U32.HI R3, RZ, R20, R3 ;  /* 0x00000014ff037219 */ /* 0x000fe40000011603 */
[----:B------:R-:W-:Y:S01]  /*29290*/  ISETP.NE.AND.EX P1, PT, R23, RZ, PT, P1 ;  /* 0x000000ff1700720c */ /* 0x000fe20003f25310 */
[----:B------:R-:W2:Y:S01]  /*292a0*/  LDC R19, c[0x0][0x148] ;  /* 0x00005200ff137b82 */ /* 0x000ea20000000800 */
[----:B----4-:R-:W-:Y:S01]  /*292b0*/  IMAD R20, R13, R2, R4 ;  /* 0x000000020d147224 */ /* 0x010fe200078e0204 */
[----:B------:R-:W-:-:S06]  /*292c0*/  MOV R4, 0x1 ;  /* 0x0000000100047802 */ /* 0x000fcc0000000f00 */
[----:B------:R-:W3:Y:S01]  /*292d0*/  LDC R18, c[0x0][0x8a8] ;  /* 0x00022a00ff127b82 */ /* 0x000ee20000000800 */
[-CC-:B-----5:R-:W-:Y:S02]  /*292e0*/  SHF.R.U64 R15, R12, R16.reuse, R3.reuse ;  /* 0x000000100c0f7219 */ /* 0x1a0fe40000001203 */
[----:B------:R-:W-:Y:S02]  /*292f0*/  SHF.R.U32.HI R2, RZ, R16, R3 ;  /* 0x00000010ff027219 */ /* 0x000fe40000011603 */
[----:B------:R4:W1:Y:S03]  /*29300*/  F2I.U32.TRUNC.NTZ R16, R5 ;  /* 0x0000000500107305 */ /* 0x000866000020f000 */
[----:B------:R-:W2:Y:S01]  /*29310*/  LDC R21, c[0x0][0x8f0] ;  /* 0x00023c00ff157b82 */ /* 0x000ea20000000800 */
[-C--:B-1----:R-:W-:Y:S02]  /*29320*/  SHF.L.U32 R10, R10, R9.reuse, RZ ;  /* 0x000000090a0a7219 */ /* 0x082fe400000006ff */
[----:B------:R-:W-:-:S02]  /*29330*/  SHF.R.U64 R17, R15, R9, R2 ;  /* 0x000000090f117219 */ /* 0x000fc40000001202 */
[-C--:B------:R-:W-:Y:S02]  /*29340*/  SHF.R.U32.HI R3, RZ, R9.reuse, R2 ;  /* 0x00000009ff037219 */ /* 0x080fe40000011602 */
[----:B------:R-:W-:Y:S01]  /*29350*/  SHF.L.U32 R25, R4, R9, RZ ;  /* 0x0000000904197219 */ /* 0x000fe200000006ff */
[----:B------:R-:W1:Y:S01]  /*29360*/  LDC R24, c[0x0][0x8e0] ;  /* 0x00023800ff187b82 */ /* 0x000e620000000800 */
[----:B------:R-:W-:Y:S02]  /*29370*/  LOP3.LUT R26, RZ, R10, RZ, 0x33, !PT ;  /* 0x0000000aff1a7212 */ /* 0x000fe400078e33ff */
[----:B------:R-:W-:-:S05]  /*29380*/  MOV R2, R17 ;  /* 0x0000001100027202 */ /* 0x000fca0000000f00 */
[----:B------:R-:W1:Y:S01]  /*29390*/  LDC R27, c[0x0][0x8b8] ;  /* 0x00022e00ff1b7b82 */ /* 0x000e620000000800 */
[----:B----4-:R-:W-:Y:S05]  /*293a0*/  @!P1 BRA `(.L_x_984) ;  /* 0x0000000000289947 */ /* 0x010fea0003800000 */
[----:B------:R-:W4:Y:S02]  /*293b0*/  LDC R2, c[0x0][0x8f4] ;  /* 0x00023d00ff027b82 */ /* 0x000f240000000800 */
[----:B----4-:R-:W-:-:S04]  /*293c0*/  IADD3 R9, P1, R17, R2, RZ ;  /* 0x0000000211097210 */ /* 0x010fc80007f3e0ff */
        /* <DEDUP_REMOVED lines=8> */
.L_x_984:
[----:B------:R-:W4:Y:S01]  /*29450*/  LDC R4, c[0x0][0x904] ;  /* 0x00024100ff047b82 */ /* 0x000f220000000800 */
[----:B--2---:R-:W-:Y:S01]  /*29460*/  SHF.R.U64 R3, R2, R21, R3 ;  /* 0x0000001502037219 */ /* 0x004fe20000001203 */
[----:B------:R-:W-:Y:S01]  /*29470*/  IMAD.MOV R16, RZ, RZ, -R16 ;  /* 0x000000ffff107224 */ /* 0x000fe200078e0a10 */
[----:B------:R-:W-:Y:S02]  /*29480*/  LOP3.LUT R2, R15, R26, RZ, 0xc0, !PT ;  /* 0x0000001a0f027212 */ /* 0x000fe400078ec0ff */
[----:B---3--:R-:W-:Y:S02]  /*29490*/  IADD3 R5, R18, -0x1, RZ ;  /* 0xffffffff12057810 */ /* 0x008fe40007ffe0ff */
[----:B------:R-:W-:Y:S02]  /*294a0*/  MOV R9, 0x1 ;  /* 0x0000000100097802 */ /* 0x000fe40000000f00 */
[----:B------:R-:W-:Y:S02]  /*294b0*/  LOP3.LUT R5, R12, R5, RZ, 0xc0, !PT ;  /* 0x000000050c057212 */ /* 0x000fe400078ec0ff */
[----:B------:R-:W-:-:S02]  /*294c0*/  MOV R10, R14 ;  /* 0x0000000e000a7202 */ /* 0x000fc40000000f00 */
[----:B----4-:R-:W-:Y:S02]  /*294d0*/  ISETP.NE.AND P1, PT, R4, 0x1, PT ;  /* 0x000000010400780c */ /* 0x010fe40003f25270 */
[----:B------:R-:W-:Y:S01]  /*294e0*/  IADD3 R4, -R3, RZ, RZ ;  /* 0x000000ff03047210 */ /* 0x000fe20007ffe1ff */
[----:B------:R-:W-:-:S04]  /*294f0*/  IMAD R3, R25, R3, R2 ;  /* 0x0000000319037224 */ /* 0x000fc800078e0202 */
[----:B-1----:R-:W-:-:S04]  /*29500*/  IMAD R2, R4, R24, R17 ;  /* 0x0000001804027224 */ /* 0x002fc800078e0211 */
[----:B------:R-:W-:Y:S02]  /*29510*/  IMAD R4, R2, R18, R5 ;  /* 0x0000001202047224 */ /* 0x000fe400078e0205 */
[----:B------:R-:W-:-:S04]  /*29520*/  @P1 IMAD R20, R19, R16, R8 ;  /* 0x0000001013141224 */ /* 0x000fc800078e0208 */
[----:B------:R-:W-:-:S05]  /*29530*/  IMAD R3, R3, R27, R20 ;  /* 0x0000001b03037224 */ /* 0x000fca00078e0214 */
[----:B------:R-:W-:Y:S02]  /*29540*/  SEL R2, R4, R3, !P1 ;  /* 0x0000000304027207 */ /* 0x000fe40004800000 */
[----:B------:R-:W-:-:S07]  /*29550*/  SEL R3, R3, R4, !P1 ;  /* 0x0000000403037207 */ /* 0x000fce0004800000 */
.L_x_982:
[----:B------:R-:W-:-:S08]  /*29560*/  NOP ;  /* 0x0000000000007918 */ /* 0x000fd00000000000 */
[----:B------:R-:W1:-:S00]  /*29570*/  USETMAXREG.DEALLOC.CTAPOOL 0x18 ;  /* 0x00000018000079c8 */ /* 0x000e4000080e0500 */
[----:B-1----:R-:W-:-:S13]  /*29580*/  ISETP.NE.AND P1, PT, R0, 0x1, PT ;  /* 0x000000010000780c */ /* 0x002fda0003f25270 */
[----:B------:R-:W-:Y:S05]  /*29590*/  @!P1 BRA `(.L_x_10) ;  /* 0x0000003000f89947 */ /* 0x000fea0003800000 */
[----:B------:R-:W-:Y:S05]  /*295a0*/  @!P4 BRA `(.L_x_985) ;  /* 0x000000240020c947 */ /* 0x000fea0003800000 */
[----:B------:R-:W-:-:S13]  /*295b0*/  ISETP.NE.OR P0, PT, R0, 0x2, P0 ;  /* 0x000000020000780c */ /* 0x000fda0000705670 */
[----:B------:R-:W-:Y:S05]  /*295c0*/  @P0 BRA `(.L_x_10) ;  /* 0x0000003000ec0947 */ /* 0x000fea0003800000 */
[----:B------:R-:W-:-:S13]  /*295d0*/  LOP3.LUT P1, RZ, R9, 0xff, RZ, 0xc0, !PT ;  /* 0x000000ff09ff7812 */ /* 0x000fda000782c0ff */
[----:B------:R-:W-:Y:S05]  /*295e0*/  @!P1 BRA `(.L_x_986) ;  /* 0x0000000000189947 */ /* 0x000fea0003800000 */
[----:B------:R-:W-:Y:S01]  /*295f0*/  UMOV UR4, 0x400 ;  /* 0x0000040000047882 */ /* 0x000fe20000000000 */
[----:B------:R-:W-:Y:S01]  /*29600*/  MOV R0, RZ ;  /* 0x000000ff00007202 */ /* 0x000fe20000000f00 */
[----:B------:R-:W-:-:S03]  /*29610*/  ULEA UR4, UR37, UR4, 0x18 ;  /* 0x0000000425047291 */ /* 0x000fc6000f8ec03f */
[----:B------:R-:W-:-:S06]  /*29620*/  SHF.L.U32 R0, R0, 0x1f, RZ ;  /* 0x0000001f00007819 */ /* 0x000fcc00000006ff */
[----:B------:R-:W1:Y:S02]  /*29630*/  SYNCS.PHASECHK.TRANS64.TRYWAIT P0, [UR4+0x78], R0 ;  /* 0x00007800ff0075a7 */ /* 0x000e640008000144 */
[----:B-1----:R-:W-:Y:S05]  /*29640*/  @!P0 BRA `(.L_x_987) ;  /* 0x0000003800448947 */ /* 0x002fea0003800000 */
.L_x_986:
[----:B-1----:R-:W-:Y:S01]  /*29650*/  PRMT R0, RZ, 0x7610, R0 ;  /* 0x00007610ff007816 */ /* 0x002fe20000000000 */
[----:B------:R-:W-:Y:S06]  /*29660*/  @P3 BRA `(.L_x_988) ;  /* 0x0000000000243947 */ /* 0x000fec0003800000 */
[----:B------:R-:W-:Y:S02]  /*29670*/  ULDC.64 UR4, c[0x0][0x588] ;  /* 0x0001620000047ab9 */ /* 0x000fe40000000a00 */
[----:B------:R-:W-:-:S04]  /*29680*/  ISETP.NE.U32.AND P0, PT, RZ, UR4, PT ;  /* 0x00000004ff007c0c */ /* 0x000fc8000bf05070 */
[----:B------:R-:W-:-:S13]  /*29690*/  ISETP.NE.AND.EX P0, PT, RZ, UR5, PT, P0 ;  /* 0x00000005ff007c0c */ /* 0x000fda000bf05300 */
[----:B------:R-:W-:Y:S05]  /*296a0*/  @!P0 BRA `(.L_x_989) ;  /* 0x00000000000c8947 */ /* 0x000fea0003800000 */
[----:B------:R2:W5:Y:S01]  /*296b0*/  LDG.E R6, desc[UR54][R6.64] ;  /* 0x0000003606067981 */ /* 0x000562000c1e1900 */
[----:B------:R-:W-:Y:S01]  /*296c0*/  IMAD.MOV.U32 R0, RZ, RZ, 0x1 ;  /* 0x00000001ff007424 */ /* 0x000fe200078e00ff */
[----:B------:R-:W-:Y:S06]  /*296d0*/  BRA `(.L_x_988) ;  /* 0x0000000000087947 */ /* 0x000fec0003800000 */
.L_x_989:
[----:B------:R-:W1:Y:S01]  /*296e0*/  LDC R6, c[0x0][0x580] ;  /* 0x00016000ff067b82 */ /* 0x000e620000000800 */
[----:B------:R-:W-:-:S07]  /*296f0*/  MOV R0, 0x1 ;  /* 0x0000000100007802 */ /* 0x000fce0000000f00 */
.L_x_988:
[----:B------:R-:W-:Y:S05]  /*29700*/  @!P1 BRA `(.L_x_990) ;  /* 0x00000020004c9947 */ /* 0x000fea0003800000 */
[----:B------:R-:W3:Y:S01]  /*29710*/  LDL R5, [R1+0x214] ;  /* 0x0002140001057983 */ /* 0x000ee20000100800 */
[----:B------:R-:W4:Y:S01]  /*29720*/  LDC R17, c[0x0][0x900] ;  /* 0x00024000ff117b82 */ /* 0x000f220000000800 */
[----:B------:R-:W-:Y:S01]  /*29730*/  MOV R4, 0xffffffff ;  /* 0xffffffff00047802 */ /* 0x000fe20000000f00 */
[----:B------:R-:W-:Y:S01]  /*29740*/  ULDC.64 UR30, c[0x0][0x198] ;  /* 0x00006600001e7ab9 */ /* 0x000fe20000000a00 */
[----:B------:R-:W-:Y:S01]  /*29750*/  MOV R8, 0x1 ;  /* 0x0000000100087802 */ /* 0x000fe20000000f00 */
[----:B------:R-:W-:Y:S01]  /*29760*/  ULDC.64 UR6, c[0x0][0x588] ;  /* 0x0001620000067ab9 */ /* 0x000fe20000000a00 */
[----:B------:R-:W-:Y:S01]  /*29770*/  ULDC.64 UR14, c[0x0][0x590] ;  /* 0x00016400000e7ab9 */ /* 0x000fe20000000a00 */
[----:B------:R-:W-:Y:S02]  /*29780*/  ULDC.64 UR4, c[0x0][0x8f8] ;  /* 0x00023e0000047ab9 */ /* 0x000fe40000000a00 */
[----:B------:R-:W2:Y:S01]  /*29790*/  LDC R18, c[0x0][0x8a8] ;  /* 0x00022a00ff127b82 */ /* 0x000ea20000000800 */
[----:B----4-:R-:W-:-:S02]  /*297a0*/  SHF.L.U32 R4, R4, R17, RZ ;  /* 0x0000001104047219 */ /* 0x010fc400000006ff */
[----:B------:R-:W-:Y:S02]  /*297b0*/  SHF.L.U32 R17, R8, R17, RZ ;  /* 0x0000001108117219 */ /* 0x000fe400000006ff */
[----:B------:R-:W-:Y:S02]  /*297c0*/  LOP3.LUT R14, RZ, R4, RZ, 0x33, !PT ;  /* 0x00000004ff0e7212 */ /* 0x000fe400078e33ff */
[----:B--2---:R-:W-:Y:S02]  /*297d0*/  IADD3 R18, R18, -0x1, RZ ;  /* 0xffffffff12127810 */ /* 0x004fe40007ffe0ff */
[----:B---3--:R-:W-:-:S07]  /*297e0*/  LOP3.LUT R16, R5, 0x2, RZ, 0xfc, !PT ;  /* 0x0000000205107812 */ /* 0x008fce00078efcff */
.L_x_1094:
[----:B------:R-:W-:Y:S02]  /*297f0*/  ISETP.NE.U32.AND P0, PT, RZ, UR14, PT ;  /* 0x0000000eff007c0c */ /* 0x000fe4000bf05070 */
[----:B------:R-:W-:Y:S02]  /*29800*/  R2UR UR51, R3 ;  /* 0x00000000033372ca */ /* 0x000fe400000e0000 */
[----:B------:R-:W-:Y:S02]  /*29810*/  R2UR UR50, R2 ;  /* 0x00000000023272ca */ /* 0x000fe400000e0000 */
[----:B------:R-:W-:-:S09]  /*29820*/  ISETP.NE.AND.EX P0, PT, RZ, UR15, PT, P0 ;  /* 0x0000000fff007c0c */ /* 0x000fd2000bf05300 */
[----:B------:R-:W-:Y:S02]  /*29830*/  USHF.L.U32 UR51, UR51, 0x8, URZ ;  /* 0x0000000833337899 */ /* 0x000fe4000800063f */
[----:B------:R-:W-:Y:S02]  /*29840*/  USHF.L.U32 UR50, UR50, 0x8, URZ ;  /* 0x0000000832327899 */ /* 0x000fe4000800063f */
[----:B------:R-:W-:Y:S10]  /*29850*/  @!P0 BRA `(.L_x_991) ;  /* 0x00000000002c8947 */ /* 0x000ff40003800000 */
[----:B------:R-:W-:-:S04]  /*29860*/  ISETP.NE.U32.AND P1, PT, RZ, UR6, PT ;  /* 0x00000006ff007c0c */ /* 0x000fc8000bf25070 */
[----:B------:R-:W-:-:S13]  /*29870*/  ISETP.NE.AND.EX P1, PT, RZ, UR7, PT, P1 ;  /* 0x00000007ff007c0c */ /* 0x000fda000bf25310 */
[----:B------:R-:W-:Y:S05]  /*29880*/  @!P1 BRA `(.L_x_992) ;  /* 0x0000000000189947 */ /* 0x000fea0003800000 */
[----:B------:R-:W2:Y:S01]  /*29890*/  LDC.64 R2, c[0x0][0x588] ;  /* 0x00016200ff027b82 */ /* 0x000ea20000000a00 */
[----:B------:R-:W-:-:S04]  /*298a0*/  IMAD R5, R10, UR14, RZ ;  /* 0x0000000e0a057c24 */ /* 0x000fc8000f8e02ff */
[----:B--2---:R-:W-:-:S05]  /*298b0*/  IMAD.WIDE R2, R5, 0x4, R2 ;  /* 0x0000000405027825 */ /* 0x004fca00078e0202 */
[----:B-1---5:R3:W5:Y:S01]  /*298c0*/  LDG.E R6, desc[UR54][R2.64] ;  /* 0x0000003602067981 */ /* 0x022762000c1e1900 */
[----:B------:R-:W-:Y:S01]  /*298d0*/  MOV R0, 0x1 ;  /* 0x0000000100007802 */ /* 0x000fe20000000f00 */
[----:B------:R-:W-:Y:S06]  /*298e0*/  BRA `(.L_x_991) ;  /* 0x0000000000087947 */ /* 0x000fec0003800000 */
.L_x_992:
[----:B-1---5:R-:W2:Y:S01]  /*298f0*/  LDC R6, c[0x0][0x580] ;  /* 0x00016000ff067b82 */ /* 0x022ea20000000800 */
[----:B------:R-:W-:-:S07]  /*29900*/  IMAD.MOV.U32 R0, RZ, RZ, 0x1 ;  /* 0x00000001ff007424 */ /* 0x000fce00078e00ff */
.L_x_991:
[----:B------:R-:W-:Y:S05]  /*29910*/  @!P0 BRA `(.L_x_993) ;  /* 0x00000000001c8947 */ /* 0x000fea0003800000 */
[----:B------:R-:W-:-:S13]  /*29920*/  LOP3.LUT P2, RZ, R0, 0xff, RZ, 0xc0, !PT ;  /* 0x000000ff00ff7812 */ /* 0x000fda000784c0ff */
[----:B---3--:R-:W3:Y:S02]  /*29930*/  @!P2 LDC.64 R2, c[0x0][0x588] ;  /* 0x00016200ff02ab82 */ /* 0x008ee40000000a00 */
[----:B---3--:R-:W-:-:S04]  /*29940*/  @!P2 ISETP.NE.U32.AND P0, PT, R2, RZ, PT ;  /* 0x000000ff0200a20c */ /* 0x008fc80003f05070 */
[----:B------:R-:W-:Y:S02]  /*29950*/  @!P2 ISETP.NE.AND.EX P1, PT, R3, RZ, PT, P0 ;  /* 0x000000ff0300a20c */ /* 0x000fe40003f25300 */
[----:B-12--5:R-:W-:Y:S02]  /*29960*/  @P2 FSETP.EQ.AND P0, PT, R6, RZ, PT ;  /* 0x000000ff0600220b */ /* 0x026fe40003f02000 */
[----:B------:R-:W-:Y:S01]  /*29970*/  @!P2 PLOP3.LUT P0, PT, P1, PT, PT, 0x8, 0x0 ;  /* 0x000000000000a81c */ /* 0x000fe20000f0e170 */
[----:B------:R-:W-:-:S12]  /*29980*/  BRA `(.L_x_994) ;  /* 0x0000000000047947 */ /* 0x000fd80003800000 */
.L_x_993:
[----:B-12--5:R-:W-:-:S13]  /*29990*/  FSETP.EQ.AND P0, PT, R6, RZ, PT ;  /* 0x000000ff0600720b */ /* 0x026fda0003f02000 */
.L_x_994:
[----:B------:R-:W-:Y:S02]  /*299a0*/  ISETP.NE.AND P2, PT, R16, 0x3, PT ;  /* 0x000000031000780c */ /* 0x000fe40003f45270 */
[----:B------:R-:W-:-:S04]  /*299b0*/  ELECT P1, URZ, PT ;  /* 0x00000000003f782f */ /* 0x000fc80003820000 */
[----:B------:R-:W-:-:S07]  /*299c0*/  PLOP3.LUT P0, PT, P1, P0, PT, 0x20, 0x0 ;  /* 0x000000000000781c */ /* 0x000fce0000f00470 */
[----:B------:R-:W-:Y:S06]  /*299d0*/  @!P2 BRA `(.L_x_995) ;  /* 0x000000000004a947 */ /* 0x000fec0003800000 */
[----:B------:R-:W-:Y:S01]  /*299e0*/  BPT.TRAP 0x1 ;  /* 0x000000040000795c */ /* 0x000fe20000300000 */
.L_x_995:
[----:B------:R-:W1:Y:S01]  /*299f0*/  S2UR UR37, SR_CgaCtaId ;  /* 0x00000000002579c3 */ /* 0x000e620000008800 */
[----:B------:R-:W-:Y:S01]  /*29a00*/  UMOV UR13, 0x400 ;  /* 0x00000400000d7882 */ /* 0x000fe20000000000 */
[----:B---3--:R-:W-:-:S04]  /*29a10*/  MOV R2, 0x1 ;  /* 0x0000000100027802 */ /* 0x008fc80000000f00 */
[----:B------:R-:W-:Y:S01]  /*29a20*/  SHF.L.U32 R2, R2, 0x1f, RZ ;  /* 0x0000001f02027819 */ /* 0x000fe200000006ff */
[----:B-1----:R-:W-:-:S09]  /*29a30*/  ULEA UR13, UR37, UR13, 0x18 ;  /* 0x0000000d250d7291 */ /* 0x002fd2000f8ec03f */
[----:B------:R-:W1:Y:S02]  /*29a40*/  SYNCS.PHASECHK.TRANS64.TRYWAIT P1, [UR13+0x50], R2 ;  /* 0x00005002ff0075a7 */ /* 0x000e64000802014d */
[----:B-1----:R-:W-:Y:S05]  /*29a50*/  @!P1 BRA `(.L_x_996) ;  /* 0x0000003400589947 */ /* 0x002fea0003800000 */
.L_x_1137:
[----:B------:R-:W-:Y:S04]  /*29a60*/  BSSY B0, `(.L_x_997) ;  /* 0x000000e000007945 */ /* 0x000fe80003800000 */
[----:B------:R-:W-:Y:S05]  /*29a70*/  @!P0 BRA `(.L_x_998) ;  /* 0x0000000000308947 */ /* 0x000fea0003800000 */
[----:B------:R-:W-:Y:S01]  /*29a80*/  R2UR UR52, R10 ;  /* 0x000000000a3472ca */ /* 0x000fe200000e0000 */
[----:B------:R-:W-:Y:S02]  /*29a90*/  UIADD3 UR8, UP0, UR30, 0x3f0, URZ ;  /* 0x000003f01e087890 */ /* 0x000fe4000ff1e03f */
[----:B------:R-:W-:Y:S02]  /*29aa0*/  UIADD3 UR48, UR13, 0x200, URZ ;  /* 0x000002000d307890 */ /* 0x000fe4000fffe03f */
[----:B------:R-:W-:Y:S02]  /*29ab0*/  UIADD3 UR49, UR13, 0x30, URZ ;  /* 0x000000300d317890 */ /* 0x000fe4000fffe03f */
[----:B------:R-:W-:Y:S01]  /*29ac0*/  UIADD3.X UR9, URZ, UR31, URZ, UP0, !UPT ;  /* 0x0000001f3f097290 */ /* 0x000fe200087fe43f */
[----:B------:R-:W-:Y:S01]  /*29ad0*/  UMOV UR10, 0x0 ;  /* 0x00000000000a7882 */ /* 0x000fe20000000000 */
[----:B------:R-:W-:-:S07]  /*29ae0*/  UMOV UR11, 0x10000000 ;  /* 0x10000000000b7882 */ /* 0x000fce0000000000 */
[----:B------:R2:W-:Y:S02]  /*29af0*/  UTMALDG.3D [UR48], [UR8], desc[UR10] ;  /* 0x00000a30080075b4 */ /* 0x0005e40008011000 */
[----:B--2---:R-:W-:Y:S05]  /*29b00*/  @!P2 BRA `(.L_x_999) ;  /* 0x000000000004a947 */ /* 0x004fea0003800000 */
[----:B------:R-:W-:Y:S01]  /*29b10*/  BPT.TRAP 0x1 ;  /* 0x000000040000795c */ /* 0x000fe20000300000 */
.L_x_999:
[----:B-1----:R-:W1:Y:S02]  /*29b20*/  LDC R3, c[0x0][0x800] ;  /* 0x00020000ff037b82 */ /* 0x002e640000000800 */
[----:B-1----:R2:W-:Y:S02]  /*29b30*/  SYNCS.ARRIVE.TRANS64.RED.A0TR RZ, [UR13+0x30], R3 ;  /* 0x00003003ffff79a7 */ /* 0x0025e4000830040d */
.L_x_998:
[----:B------:R-:W-:Y:S05]  /*29b40*/  BSYNC B0 ;  /* 0x0000000000007941 */ /* 0x000fea0003800000 */
.L_x_997:
[----:B------:R-:W-:Y:S05]  /*29b50*/  @!P2 BRA `(.L_x_1000) ;  /* 0x000000000004a947 */ /* 0x000fea0003800000 */
[----:B------:R-:W-:Y:S01]  /*29b60*/  BPT.TRAP 0x1 ;  /* 0x000000040000795c */ /* 0x000fe20000300000 */
.L_x_1000:
[----:B------:R-:W-:-:S04]  /*29b70*/  UIADD3 UR41, UR13, 0x30, URZ ;  /* 0x000000300d297890 */ /* 0x000fc8000fffe03f */
[----:B------:R-:W-:-:S09]  /*29b80*/  UPRMT UR29, UR37, 0x654, UR41 ;  /* 0x00000654251d7896 */ /* 0x000fd20008000029 */
[----:B------:R-:W-:Y:S01]  /*29b90*/  SYNCS.ARRIVE.TRANS64.RED.A1T0 RZ, [UR29], RZ ;  /* 0x000000ffffff79a7 */ /* 0x000fe2000810041d */
[----:B------:R-:W-:Y:S05]  /*29ba0*/  @!P2 BRA `(.L_x_1001) ;  /* 0x000000000004a947 */ /* 0x000fea0003800000 */
[----:B------:R-:W-:Y:S01]  /*29bb0*/  BPT.TRAP 0x1 ;  /* 0x000000040000795c */ /* 0x000fe20000300000 */
.L_x_1001:
[----:B------:R-:W3:Y:S02]  /*29bc0*/  SYNCS.PHASECHK.TRANS64.TRYWAIT P1, [UR13+0x58], R2 ;  /* 0x00005802ff0075a7 */ /* 0x000ee4000802014d */
[----:B---3--:R-:W-:Y:S05]  /*29bd0*/  @!P1 BRA `(.L_x_1002) ;  /* 0x0000003400109947 */ /* 0x008fea0003800000 */
.L_x_1138:
[----:B------:R-:W-:Y:S04]  /*29be0*/  BSSY B0, `(.L_x_1003) ;  /* 0x0000010000007945 */ /* 0x000fe80003800000 */
[----:B------:R-:W-:Y:S05]  /*29bf0*/  @!P0 BRA `(.L_x_1004) ;  /* 0x0000000000388947 */ /* 0x000fea0003800000 */
[----:B------:R-:W-:Y:S01]  /*29c00*/  UIADD3 UR16, UP0, UR30, 0x3f0, URZ ;  /* 0x000003f01e107890 */ /* 0x000fe2000ff1e03f */
[----:B------:R-:W-:Y:S01]  /*29c10*/  R2UR UR12, R10 ;  /* 0x000000000a0c72ca */ /* 0x000fe200000e0000 */
[----:B------:R-:W-:Y:S02]  /*29c20*/  UIADD3 UR11, UR51, 0x80, URZ ;  /* 0x00000080330b7890 */ /* 0x000fe4000fffe03f */
[----:B------:R-:W-:Y:S02]  /*29c30*/  UIADD3 UR8, UR13, 0x2200, URZ ;  /* 0x000022000d087890 */ /* 0x000fe4000fffe03f */
[----:B------:R-:W-:Y:S02]  /*29c40*/  UIADD3 UR9, UR13, 0x38, URZ ;  /* 0x000000380d097890 */ /* 0x000fe4000fffe03f */
[----:B------:R-:W-:Y:S01]  /*29c50*/  UIADD3.X UR17, URZ, UR31, URZ, UP0, !UPT ;  /* 0x0000001f3f117290 */ /* 0x000fe200087fe43f */
[----:B------:R-:W-:Y:S01]  /*29c60*/  UMOV UR18, 0x0 ;  /* 0x0000000000127882 */ /* 0x000fe20000000000 */
[----:B------:R-:W-:Y:S01]  /*29c70*/  UMOV UR19, 0x10000000 ;  /* 0x1000000000137882 */ /* 0x000fe20000000000 */
[----:B------:R-:W-:-:S06]  /*29c80*/  UMOV UR10, UR50 ;  /* 0x00000032000a7c82 */ /* 0x000fcc0008000000 */
[----:B------:R3:W-:Y:S02]  /*29c90*/  UTMALDG.3D [UR8], [UR16], desc[UR18] ;  /* 0x00001208100075b4 */ /* 0x0007e40008011000 */
[----:B---3--:R-:W-:Y:S05]  /*29ca0*/  @!P2 BRA `(.L_x_1005) ;  /* 0x000000000004a947 */ /* 0x008fea0003800000 */
[----:B------:R-:W-:Y:S01]  /*29cb0*/  BPT.TRAP 0x1 ;  /* 0x000000040000795c */ /* 0x000fe20000300000 */
.L_x_1005:
[----:B-12---:R-:W1:Y:S02]  /*29cc0*/  LDC R3, c[0x0][0x800] ;  /* 0x00020000ff037b82 */ /* 0x006e640000000800 */
[----:B-1----:R3:W-:Y:S02]  /*29cd0*/  SYNCS.ARRIVE.TRANS64.RED.A0TR RZ, [UR13+0x38], R3 ;  /* 0x00003803ffff79a7 */ /* 0x0027e4000830040d */
.L_x_1004:
[----:B------:R-:W-:Y:S05]  /*29ce0*/  BSYNC B0 ;  /* 0x0000000000007941 */ /* 0x000fea0003800000 */
.L_x_1003:
[----:B------:R-:W-:Y:S05]  /*29cf0*/  @!P2 BRA `(.L_x_1006) ;  /* 0x000000000004a947 */ /* 0x000fea0003800000 */
[----:B------:R-:W-:Y:S01]  /*29d00*/  BPT.TRAP 0x1 ;  /* 0x000000040000795c */ /* 0x000fe20000300000 */
.L_x_1006:
[----:B------:R-:W-:Y:S02]  /*29d10*/  UIADD3 UR33, UR13, 0x38, URZ ;  /* 0x000000380d217890 */ /* 0x000fe4000fffe03f */
[----:B------:R-:W-:Y:S02]  /*29d20*/  UIADD3 UR10, UR50, 0x20, URZ ;  /* 0x00000020320a7890 */ /* 0x000fe4000fffe03f */
[----:B------:R-:W-:-:S09]  /*29d30*/  UPRMT UR23, UR37, 0x654, UR33 ;  /* 0x0000065425177896 */ /* 0x000fd20008000021 */
[----:B------:R-:W-:Y:S01]  /*29d40*/  SYNCS.ARRIVE.TRANS64.RED.A1T0 RZ, [UR23], RZ ;  /* 0x000000ffffff79a7 */ /* 0x000fe20008100417 */
[----:B------:R-:W-:Y:S05]  /*29d50*/  @!P2 BRA `(.L_x_1007) ;  /* 0x000000000004a947 */ /* 0x000fea0003800000 */
[----:B------:R-:W-:Y:S01]  /*29d60*/  BPT.TRAP 0x1 ;  /* 0x000000040000795c */ /* 0x000fe20000300000 */
.L_x_1007:
[----:B------:R-:W4:Y:S02]  /*29d70*/  SYNCS.PHASECHK.TRANS64.TRYWAIT P1, [UR13+0x60], R2 ;  /* 0x00006002ff0075a7 */ /* 0x000f24000802014d */
[----:B----4-:R-:W-:Y:S05]  /*29d80*/  @!P1 BRA `(.L_x_1008) ;  /* 0x0000003000bc9947 */ /* 0x010fea0003800000 */
.L_x_1139:
        /* <DEDUP_REMOVED lines=8> */
[----:B------:R-:W-:Y:S01]  /*29e10*/  UMOV UR19, 0x10000000 ;  /* 0x1000000000137882 */ /* 0x000fe20000000000 */
[----:B------:R-:W-:-:S06]  /*29e20*/  UMOV UR11, UR51 ;  /* 0x00000033000b7c82 */ /* 0x000fcc0008000000 */
[----:B------:R4:W-:Y:S02]  /*29e30*/  UTMALDG.3D [UR8], [UR16], desc[UR18] ;  /* 0x00001208100075b4 */ /* 0x0009e40008011000 */
[----:B----4-:R-:W-:Y:S05]  /*29e40*/  @!P2 BRA `(.L_x_1011) ;  /* 0x000000000004a947 */ /* 0x010fea0003800000 */
[----:B------:R-:W-:Y:S01]  /*29e50*/  BPT.TRAP 0x1 ;  /* 0x000000040000795c */ /* 0x000fe20000300000 */
.L_x_1011:
[----:B-123--:R-:W1:Y:S02]  /*29e60*/  LDC R3, c[0x0][0x800] ;  /* 0x00020000ff037b82 */ /* 0x00ee640000000800 */
[----:B-1----:R4:W-:Y:S02]  /*29e70*/  SYNCS.ARRIVE.TRANS64.RED.A0TR RZ, [UR13+0x40], R3 ;  /* 0x00004003ffff79a7 */ /* 0x0029e4000830040d */
.L_x_1010:
[----:B------:R-:W-:Y:S05]  /*29e80*/  BSYNC B0 ;  /* 0x0000000000007941 */ /* 0x000fea0003800000 */
.L_x_1009:
[----:B------:R-:W-:Y:S05]  /*29e90*/  @!P2 BRA `(.L_x_1012) ;  /* 0x000000000004a947 */ /* 0x000fea0003800000 */
[----:B------:R-:W-:Y:S01]  /*29ea0*/  BPT.TRAP 0x1 ;  /* 0x000000040000795c */ /* 0x000fe20000300000 */
.L_x_1012:
[----:B------:R-:W-:-:S04]  /*29eb0*/  UIADD3 UR25, UR13, 0x40, URZ ;  /* 0x000000400d197890 */ /* 0x000fc8000fffe03f */
[----:B------:R-:W-:-:S09]  /*29ec0*/  UPRMT UR21, UR37, 0x654, UR25 ;  /* 0x0000065425157896 */ /* 0x000fd20008000019 */
[----:B------:R-:W-:Y:S01]  /*29ed0*/  SYNCS.ARRIVE.TRANS64.RED.A1T0 RZ, [UR21], RZ ;  /* 0x000000ffffff79a7 */ /* 0x000fe20008100415 */
[----:B------:R-:W-:Y:S05]  /*29ee0*/  @!P2 BRA `(.L_x_1013) ;  /* 0x000000000004a947 */ /* 0x000fea0003800000 */
[----:B------:R-:W-:Y:S01]  /*29ef0*/  BPT.TRAP 0x1 ;  /* 0x000000040000795c */ /* 0x000fe20000300000 */
.L_x_1013:
[----:B------:R-:W5:Y:S02]  /*29f00*/  SYNCS.PHASECHK.TRANS64.TRYWAIT P1, [UR13+0x68], R2 ;  /* 0x00006802ff0075a7 */ /* 0x000f64000802014d */
[----:B-----5:R-:W-:Y:S05]  /*29f10*/  @!P1 BRA `(.L_x_1014) ;  /* 0x0000003000709947 */ /* 0x020fea0003800000 */
.L_x_1140:
        /* <DEDUP_REMOVED lines=9> */
[----:B------:R-:W-:-:S07]  /*29fb0*/  UMOV UR19, 0x10000000 ;  /* 0x1000000000137882 */ /* 0x000fce0000000000 */
[----:B------:R1:W-:Y:S02]  /*29fc0*/  UTMALDG.3D [UR8], [UR16], desc[UR18] ;  /* 0x00001208100075b4 */ /* 0x0003e40008011000 */
[----:B-1----:R-:W-:Y:S05]  /*29fd0*/  @!P2 BRA `(.L_x_1017) ;  /* 0x000000000004a947 */ /* 0x002fea0003800000 */
[----:B------:R-:W-:Y:S01]  /*29fe0*/  BPT.TRAP 0x1 ;  /* 0x000000040000795c */ /* 0x000fe20000300000 */
.L_x_1017:
[----:B--234-:R-:W1:Y:S02]  /*29ff0*/  LDC R3, c[0x0][0x800] ;  /* 0x00020000ff037b82 */ /* 0x01ce640000000800 */
[----:B-1----:R1:W-:Y:S02]  /*2a000*/  SYNCS.ARRIVE.TRANS64.RED.A0TR RZ, [UR13+0x48], R3 ;  /* 0x00004803ffff79a7 */ /* 0x0023e4000830040d */
.L_x_1016:
[----:B------:R-:W-:Y:S05]  /*2a010*/  BSYNC B0 ;  /* 0x0000000000007941 */ /* 0x000fea0003800000 */
.L_x_1015:
[----:B------:R-:W-:Y:S05]  /*2a020*/  @!P2 BRA `(.L_x_1018) ;  /* 0x000000000004a947 */ /* 0x000fea0003800000 */
[----:B------:R-:W-:Y:S01]  /*2a030*/  BPT.TRAP 0x1 ;  /* 0x000000040000795c */ /* 0x000fe20000300000 */
.L_x_1018:
[----:B------:R-:W-:Y:S02]  /*2a040*/  UIADD3 UR17, UR13, 0x48, URZ ;  /* 0x000000480d117890 */ /* 0x000fe4000fffe03f */
[----:B------:R-:W-:Y:S02]  /*2a050*/  UIADD3 UR42, UR50, 0x40, URZ ;  /* 0x00000040322a7890 */ /* 0x000fe4000fffe03f */
[----:B------:R-:W-:-:S09]  /*2a060*/  UPRMT UR22, UR37, 0x654, UR17 ;  /* 0x0000065425167896 */ /* 0x000fd20008000011 */
[----:B------:R-:W-:Y:S01]  /*2a070*/  SYNCS.ARRIVE.TRANS64.RED.A1T0 RZ, [UR22], RZ ;  /* 0x000000ffffff79a7 */ /* 0x000fe20008100416 */
[----:B------:R-:W-:Y:S05]  /*2a080*/  @!P2 BRA `(.L_x_1019) ;  /* 0x000000000004a947 */ /* 0x000fea0003800000 */
[----:B------:R-:W-:Y:S01]  /*2a090*/  BPT.TRAP 0x1 ;  /* 0x000000040000795c */ /* 0x000fe20000300000 */
.L_x_1019:
[----:B-1234-:R-:W-:-:S04]  /*2a0a0*/  SHF.L.U32 R3, RZ, 0x1f, RZ ;  /* 0x0000001fff037819 */ /* 0x01efc800000006ff */
[----:B------:R-:W1:Y:S02]  /*2a0b0*/  SYNCS.PHASECHK.TRANS64.TRYWAIT P1, [UR13+0x50], R3 ;  /* 0x00005003ff0075a7 */ /* 0x000e64000802014d */
[----:B-1----:R-:W-:Y:S05]  /*2a0c0*/  @!P1 BRA `(.L_x_1020) ;  /* 0x00000030001c9947 */ /* 0x002fea0003800000 */
.L_x_1141:
[----:B------:R-:W-:Y:S04]  /*2a0d0*/  BSSY B0, `(.L_x_1021) ;  /* 0x000000e000007945 */ /* 0x000fe80003800000 */
[----:B------:R-:W-:Y:S05]  /*2a0e0*/  @!P0 BRA `(.L_x_1022) ;  /* 0x0000000000308947 */ /* 0x000fea0003800000 */
[----:B------:R-:W-:Y:S01]  /*2a0f0*/  R2UR UR44, R10 ;  /* 0x000000000a2c72ca */ /* 0x000fe200000e0000 */
[----:B------:R-:W-:Y:S02]  /*2a100*/  UIADD3 UR8, UP0, UR30, 0x3f0, URZ ;  /* 0x000003f01e087890 */ /* 0x000fe4000ff1e03f */
[----:B------:R-:W-:Y:S02]  /*2a110*/  UIADD3 UR40, UR13, 0x200, URZ ;  /* 0x000002000d287890 */ /* 0x000fe4000fffe03f */
[----:B------:R-:W-:Y:S01]  /*2a120*/  UIADD3.X UR9, URZ, UR31, URZ, UP0, !UPT ;  /* 0x0000001f3f097290 */ /* 0x000fe200087fe43f */
[----:B------:R-:W-:Y:S01]  /*2a130*/  UMOV UR10, 0x0 ;  /* 0x00000000000a7882 */ /* 0x000fe20000000000 */
[----:B------:R-:W-:Y:S01]  /*2a140*/  UMOV UR11, 0x10000000 ;  /* 0x10000000000b7882 */ /* 0x000fe20000000000 */
[----:B------:R-:W-:-:S06]  /*2a150*/  UMOV UR43, UR51 ;  /* 0x00000033002b7c82 */ /* 0x000fcc0008000000 */
[----:B------:R2:W-:Y:S02]  /*2a160*/  UTMALDG.3D [UR40], [UR8], desc[UR10] ;  /* 0x00000a28080075b4 */ /* 0x0005e40008011000 */
[----:B--2---:R-:W-:Y:S05]  /*2a170*/  @!P2 BRA `(.L_x_1023) ;  /* 0x000000000004a947 */ /* 0x004fea0003800000 */
[----:B------:R-:W-:Y:S01]  /*2a180*/  BPT.TRAP 0x1 ;  /* 0x000000040000795c */ /* 0x000fe20000300000 */
.L_x_1023:
[----:B-1----:R-:W1:Y:S02]  /*2a190*/  LDC R4, c[0x0][0x800] ;  /* 0x00020000ff047b82 */ /* 0x002e640000000800 */
[----:B-1----:R2:W-:Y:S02]  /*2a1a0*/  SYNCS.ARRIVE.TRANS64.RED.A0TR RZ, [UR13+0x30], R4 ;  /* 0x00003004ffff79a7 */ /* 0x0025e4000830040d */
.L_x_1022:
[----:B------:R-:W-:Y:S05]  /*2a1b0*/  BSYNC B0 ;  /* 0x0000000000007941 */ /* 0x000fea0003800000 */
.L_x_1021:
[----:B------:R-:W-:Y:S05]  /*2a1c0*/  @!P2 BRA `(.L_x_1024) ;  /* 0x000000000004a947 */ /* 0x000fea0003800000 */
[----:B------:R-:W-:Y:S01]  /*2a1d0*/  BPT.TRAP 0x1 ;  /* 0x000000040000795c */ /* 0x000fe20000300000 */
.L_x_1024:
[----:B------:R-:W-:Y:S01]  /*2a1e0*/  SYNCS.ARRIVE.TRANS64.RED.A1T0 RZ, [UR29], RZ ;  /* 0x000000ffffff79a7 */ /* 0x000fe2000810041d */
[----:B------:R-:W-:Y:S05]  /*2a1f0*/  @!P2 BRA `(.L_x_1025) ;  /* 0x000000000004a947 */ /* 0x000fea0003800000 */
[----:B------:R-:W-:Y:S01]  /*2a200*/  BPT.TRAP 0x1 ;  /* 0x000000040000795c */ /* 0x000fe20000300000 */
.L_x_1025:
[----:B------:R-:W3:Y:S02]  /*2a210*/  SYNCS.PHASECHK.TRANS64.TRYWAIT P1, [UR13+0x58], R3 ;  /* 0x00005803ff0075a7 */ /* 0x000ee4000802014d */
[----:B---3--:R-:W-:Y:S05]  /*2a220*/  @!P1 BRA `(.L_x_1026) ;  /* 0x0000002c00dc9947 */ /* 0x008fea0003800000 */
.L_x_1142:
        /* <DEDUP_REMOVED lines=13> */
.L_x_1029:
[----:B-12---:R-:W1:Y:S02]  /*2a300*/  LDC R4, c[0x0][0x800] ;  /* 0x00020000ff047b82 */ /* 0x006e640000000800 */
[----:B-1----:R3:W-:Y:S02]  /*2a310*/  SYNCS.ARRIVE.TRANS64.RED.A0TR RZ, [UR13+0x38], R4 ;  /* 0x00003804ffff79a7 */ /* 0x0027e4000830040d */
.L_x_1028:
[----:B------:R-:W-:Y:S05]  /*2a320*/  BSYNC B0 ;  /* 0x0000000000007941 */ /* 0x000fea0003800000 */
.L_x_1027:
[----:B------:R-:W-:Y:S05]  /*2a330*/  @!P2 BRA `(.L_x_1030) ;  /* 0x000000000004a947 */ /* 0x000fea0003800000 */
[----:B------:R-:W-:Y:S01]  /*2a340*/  BPT.TRAP 0x1 ;  /* 0x000000040000795c */ /* 0x000fe20000300000 */
.L_x_1030:
[----:B------:R-:W-:Y:S01]  /*2a350*/  SYNCS.ARRIVE.TRANS64.RED.A1T0 RZ, [UR23], RZ ;  /* 0x000000ffffff79a7 */ /* 0x000fe20008100417 */
[----:B------:R-:W-:Y:S01]  /*2a360*/  UIADD3 UR26, UR50, 0x60, URZ ;  /* 0x00000060321a7890 */ /* 0x000fe2000fffe03f */
[----:B------:R-:W-:Y:S11]  /*2a370*/  @!P2 BRA `(.L_x_1031) ;  /* 0x000000000004a947 */ /* 0x000ff60003800000 */
[----:B------:R-:W-:Y:S01]  /*2a380*/  BPT.TRAP 0x1 ;  /* 0x000000040000795c */ /* 0x000fe20000300000 */
.L_x_1031:
[----:B------:R-:W4:Y:S02]  /*2a390*/  SYNCS.PHASECHK.TRANS64.TRYWAIT P1, [UR13+0x60], R3 ;  /* 0x00006003ff0075a7 */ /* 0x000f24000802014d */
[----:B----4-:R-:W-:Y:S05]  /*2a3a0*/  @!P1 BRA `(.L_x_1032) ;  /* 0x0000002c00949947 */ /* 0x010fea0003800000 */
.L_x_1143:
        /* <DEDUP_REMOVED lines=12> */
.L_x_1035:
[----:B-123--:R-:W1:Y:S02]  /*2a470*/  LDC R4, c[0x0][0x800] ;  /* 0x00020000ff047b82 */ /* 0x00ee640000000800 */
[----:B-1----:R4:W-:Y:S02]  /*2a480*/  SYNCS.ARRIVE.TRANS64.RED.A0TR RZ, [UR13+0x40], R4 ;  /* 0x00004004ffff79a7 */ /* 0x0029e4000830040d */
.L_x_1034:
[----:B------:R-:W-:Y:S05]  /*2a490*/  BSYNC B0 ;  /* 0x0000000000007941 */ /* 0x000fea0003800000 */
.L_x_1033:
[----:B------:R-:W-:Y:S05]  /*2a4a0*/  @!P2 BRA `(.L_x_1036) ;  /* 0x000000000004a947 */ /* 0x000fea0003800000 */
[----:B------:R-:W-:Y:S01]  /*2a4b0*/  BPT.TRAP 0x1 ;  /* 0x000000040000795c */ /* 0x000fe20000300000 */
.L_x_1036:
[----:B------:R-:W-:Y:S01]  /*2a4c0*/  SYNCS.ARRIVE.TRANS64.RED.A1T0 RZ, [UR21], RZ ;  /* 0x000000ffffff79a7 */ /* 0x000fe20008100415 */
[----:B------:R-:W-:Y:S05]  /*2a4d0*/  @!P2 BRA `(.L_x_1037) ;  /* 0x000000000004a947 */ /* 0x000fea0003800000 */
[----:B------:R-:W-:Y:S01]  /*2a4e0*/  BPT.TRAP 0x1 ;  /* 0x000000040000795c */ /* 0x000fe20000300000 */
.L_x_1037:
[----:B------:R-:W5:Y:S02]  /*2a4f0*/  SYNCS.PHASECHK.TRANS64.TRYWAIT P1, [UR13+0x68], R3 ;  /* 0x00006803ff0075a7 */ /* 0x000f64000802014d */
[----:B-----5:R-:W-:Y:S05]  /*2a500*/  @!P1 BRA `(.L_x_1038) ;  /* 0x0000002c00549947 */ /* 0x020fea0003800000 */
.L_x_1144:
        /* <DEDUP_REMOVED lines=11> */
[----:B-1----:R-:W-:Y:S05]  /*2a5c0*/  @!P2 BRA `(.L_x_1041) ;  /* 0x000000000004a947 */ /* 0x002fea0003800000 */
[----:B------:R-:W-:Y:S01]  /*2a5d0*/  BPT.TRAP 0x1 ;  /* 0x000000040000795c */ /* 0x000fe20000300000 */
.L_x_1041:
[----:B--234-:R-:W1:Y:S02]  /*2a5e0*/  LDC R4, c[0x0][0x800] ;  /* 0x00020000ff047b82 */ /* 0x01ce640000000800 */
[----:B-1----:R1:W-:Y:S02]  /*2a5f0*/  SYNCS.ARRIVE.TRANS64.RED.A0TR RZ, [UR13+0x48], R4 ;  /* 0x00004804ffff79a7 */ /* 0x0023e4000830040d */
.L_x_1040:
[----:B------:R-:W-:Y:S05]  /*2a600*/  BSYNC B0 ;  /* 0x0000000000007941 */ /* 0x000fea0003800000 */
.L_x_1039:
[----:B------:R-:W-:Y:S05]  /*2a610*/  @!P2 BRA `(.L_x_1042) ;  /* 0x000000000004a947 */ /* 0x000fea0003800000 */
[----:B------:R-:W-:Y:S01]  /*2a620*/  BPT.TRAP 0x1 ;  /* 0x000000040000795c */ /* 0x000fe20000300000 */
.L_x_1042:
[----:B------:R-:W-:Y:S01]  /*2a630*/  SYNCS.ARRIVE.TRANS64.RED.A1T0 RZ, [UR22], RZ ;  /* 0x000000ffffff79a7 */ /* 0x000fe20008100416 */
[----:B------:R-:W-:Y:S01]  /*2a640*/  UIADD3 UR10, UR50, 0x80, URZ ;  /* 0x00000080320a7890 */ /* 0x000fe2000fffe03f */
[----:B------:R-:W-:Y:S11]  /*2a650*/  @!P2 BRA `(.L_x_1043) ;  /* 0x000000000004a947 */ /* 0x000ff60003800000 */
[----:B------:R-:W-:Y:S01]  /*2a660*/  BPT.TRAP 0x1 ;  /* 0x000000040000795c */ /* 0x000fe20000300000 */
.L_x_1043:
[----:B------:R-:W5:Y:S02]  /*2a670*/  SYNCS.PHASECHK.TRANS64.TRYWAIT P1, [UR13+0x50], R2 ;  /* 0x00005002ff0075a7 */ /* 0x000f64000802014d */
[----:B-----5:R-:W-:Y:S05]  /*2a680*/  @!P1 BRA `(.L_x_1044) ;  /* 0x0000002c000c9947 */ /* 0x020fea0003800000 */
.L_x_1145:
        /* <DEDUP_REMOVED lines=8> */
[----:B------:R-:W-:Y:S01]  /*2a710*/  UMOV UR9, UR41 ;  /* 0x0000002900097c82 */ /* 0x000fe20008000000 */
[----:B------:R-:W-:-:S05]  /*2a720*/  UMOV UR11, UR51 ;  /* 0x00000033000b7c82 */ /* 0x000fca0008000000 */
[----:B------:R1:W-:Y:S02]  /*2a730*/  UTMALDG.3D [UR8], [UR18], desc[UR26] ;  /* 0x00001a08120075b4 */ /* 0x0003e40008011000 */
[----:B-1----:R-:W-:Y:S05]  /*2a740*/  @!P2 BRA `(.L_x_1047) ;  /* 0x000000000004a947 */ /* 0x002fea0003800000 */
[----:B------:R-:W-:Y:S01]  /*2a750*/  BPT.TRAP 0x1 ;  /* 0x000000040000795c */ /* 0x000fe20000300000 */
.L_x_1047:
[----:B--234-:R-:W1:Y:S02]  /*2a760*/  LDC R4, c[0x0][0x800] ;  /* 0x00020000ff047b82 */ /* 0x01ce640000000800 */
[----:B-1----:R1:W-:Y:S02]  /*2a770*/  SYNCS.ARRIVE.TRANS64.RED.A0TR RZ, [UR13+0x30], R4 ;  /* 0x00003004ffff79a7 */ /* 0x0023e4000830040d */
.L_x_1046:
[----:B------:R-:W-:Y:S05]  /*2a780*/  BSYNC B0 ;  /* 0x0000000000007941 */ /* 0x000fea0003800000 */
.L_x_1045:
[----:B------:R-:W-:Y:S05]  /*2a790*/  @!P2 BRA `(.L_x_1048) ;  /* 0x000000000004a947 */ /* 0x000fea0003800000 */
[----:B------:R-:W-:Y:S01]  /*2a7a0*/  BPT.TRAP 0x1 ;  /* 0x000000040000795c */ /* 0x000fe20000300000 */
.L_x_1048:
[----:B------:R-:W-:Y:S01]  /*2a7b0*/  SYNCS.ARRIVE.TRANS64.RED.A1T0 RZ, [UR29], RZ ;  /* 0x000000ffffff79a7 */ /* 0x000fe2000810041d */
[----:B------:R-:W-:Y:S05]  /*2a7c0*/  @!P2 BRA `(.L_x_1049) ;  /* 0x000000000004a947 */ /* 0x000fea0003800000 */
[----:B------:R-:W-:Y:S01]  /*2a7d0*/  BPT.TRAP 0x1 ;  /* 0x000000040000795c */ /* 0x000fe20000300000 */
.L_x_1049:
[----:B------:R-:W5:Y:S02]  /*2a7e0*/  SYNCS.PHASECHK.TRANS64.TRYWAIT P1, [UR13+0x58], R2 ;  /* 0x00005802ff0075a7 */ /* 0x000f64000802014d */
[----:B-----5:R-:W-:Y:S05]  /*2a7f0*/  @!P1 BRA `(.L_x_1050) ;  /* 0x0000002800c89947 */ /* 0x020fea0003800000 */
.L_x_1146:
        /* <DEDUP_REMOVED lines=13> */
.L_x_1053:
[----:B--234-:R-:W1:Y:S02]  /*2a8d0*/  LDC R4, c[0x0][0x800] ;  /* 0x00020000ff047b82 */ /* 0x01ce640000000800 */
[----:B-1----:R1:W-:Y:S02]  /*2a8e0*/  SYNCS.ARRIVE.TRANS64.RED.A0TR RZ, [UR13+0x38], R4 ;  /* 0x00003804ffff79a7 */ /* 0x0023e4000830040d */
.L_x_1052:
[----:B------:R-:W-:Y:S05]  /*2a8f0*/  BSYNC B0 ;  /* 0x0000000000007941 */ /* 0x000fea0003800000 */
.L_x_1051:
[----:B------:R-:W-:Y:S05]  /*2a900*/  @!P2 BRA `(.L_x_1054) ;  /* 0x000000000004a947 */ /* 0x000fea0003800000 */
[----:B------:R-:W-:Y:S01]  /*2a910*/  BPT.TRAP 0x1 ;  /* 0x000000040000795c */ /* 0x000fe20000300000 */
.L_x_1054:
[----:B------:R-:W-:Y:S01]  /*2a920*/  SYNCS.ARRIVE.TRANS64.RED.A1T0 RZ, [UR23], RZ ;  /* 0x000000ffffff79a7 */ /* 0x000fe20008100417 */
[----:B------:R-:W-:Y:S01]  /*2a930*/  UIADD3 UR10, UR50, 0xa0, URZ ;  /* 0x000000a0320a7890 */ /* 0x000fe2000fffe03f */
[----:B------:R-:W-:Y:S11]  /*2a940*/  @!P2 BRA `(.L_x_1055) ;  /* 0x000000000004a947 */ /* 0x000ff60003800000 */
[----:B------:R-:W-:Y:S01]  /*2a950*/  BPT.TRAP 0x1 ;  /* 0x000000040000795c */ /* 0x000fe20000300000 */
.L_x_1055:
[----:B------:R-:W5:Y:S02]  /*2a960*/  SYNCS.PHASECHK.TRANS64.TRYWAIT P1, [UR13+0x60], R2 ;  /* 0x00006002ff0075a7 */ /* 0x000f64000802014d */
[----:B-----5:R-:W-:Y:S05]  /*2a970*/  @!P1 BRA `(.L_x_1056) ;  /* 0x0000002800809947 */ /* 0x020fea0003800000 */
.L_x_1147:
        /* <DEDUP_REMOVED lines=13> */
.L_x_1059:
[----:B--234-:R-:W1:Y:S02]  /*2aa50*/  LDC R4, c[0x0][0x800] ;  /* 0x00020000ff047b82 */ /* 0x01ce640000000800 */
[----:B-1----:R1:W-:Y:S02]  /*2aa60*/  SYNCS.ARRIVE.TRANS64.RED.A0TR RZ, [UR13+0x40], R4 ;  /* 0x00004004ffff79a7 */ /* 0x0023e4000830040d */
.L_x_1058:
[----:B------:R-:W-:Y:S05]  /*2aa70*/  BSYNC B0 ;  /* 0x0000000000007941 */ /* 0x000fea0003800000 */
.L_x_1057:
[----:B------:R-:W-:Y:S05]  /*2aa80*/  @!P2 BRA `(.L_x_1060) ;  /* 0x000000000004a947 */ /* 0x000fea0003800000 */
[----:B------:R-:W-:Y:S01]  /*2aa90*/  BPT.TRAP 0x1 ;  /* 0x000000040000795c */ /* 0x000fe20000300000 */
.L_x_1060:
[----:B------:R-:W-:Y:S01]  /*2aaa0*/  SYNCS.ARRIVE.TRANS64.RED.A1T0 RZ, [UR21], RZ ;  /* 0x000000ffffff79a7 */ /* 0x000fe20008100415 */
[----:B------:R-:W-:Y:S05]  /*2aab0*/  @!P2 BRA `(.L_x_1061) ;  /* 0x000000000004a947 */ /* 0x000fea0003800000 */
[----:B------:R-:W-:Y:S01]  /*2aac0*/  BPT.TRAP 0x1 ;  /* 0x000000040000795c */ /* 0x000fe20000300000 */
.L_x_1061:
[----:B------:R-:W5:Y:S02]  /*2aad0*/  SYNCS.PHASECHK.TRANS64.TRYWAIT P1, [UR13+0x68], R2 ;  /* 0x00006802ff0075a7 */ /* 0x000f64000802014d */
[----:B-----5:R-:W-:Y:S05]  /*2aae0*/  @!P1 BRA `(.L_x_1062) ;  /* 0x00000028003c9947 */ /* 0x020fea0003800000 */
.L_x_1148:
        /* <DEDUP_REMOVED lines=13> */
.L_x_1065:
[----:B------:R-:W1:Y:S02]  /*2abc0*/  LDC R2, c[0x0][0x800] ;  /* 0x00020000ff027b82 */ /* 0x000e640000000800 */
[----:B-1----:R1:W-:Y:S02]  /*2abd0*/  SYNCS.ARRIVE.TRANS64.RED.A0TR RZ, [UR13+0x48], R2 ;  /* 0x00004802ffff79a7 */ /* 0x0023e4000830040d */
.L_x_1064:
[----:B------:R-:W-:Y:S05]  /*2abe0*/  BSYNC B0 ;  /* 0x0000000000007941 */ /* 0x000fea0003800000 */
.L_x_1063:
[----:B------:R-:W-:Y:S05]  /*2abf0*/  @!P2 BRA `(.L_x_1066) ;  /* 0x000000000004a947 */ /* 0x000fea0003800000 */
[----:B------:R-:W-:Y:S01]  /*2ac00*/  BPT.TRAP 0x1 ;  /* 0x000000040000795c */ /* 0x000fe20000300000 */
.L_x_1066:
[----:B------:R-:W-:Y:S01]  /*2ac10*/  SYNCS.ARRIVE.TRANS64.RED.A1T0 RZ, [UR22], RZ ;  /* 0x000000ffffff79a7 */ /* 0x000fe20008100416 */
[----:B------:R-:W-:Y:S01]  /*2ac20*/  UIADD3 UR10, UR50, 0xc0, URZ ;  /* 0x000000c0320a7890 */ /* 0x000fe2000fffe03f */
[----:B------:R-:W-:Y:S11]  /*2ac30*/  @!P2 BRA `(.L_x_1067) ;  /* 0x000000000004a947 */ /* 0x000ff60003800000 */
[----:B------:R-:W-:Y:S01]  /*2ac40*/  BPT.TRAP 0x1 ;  /* 0x000000040000795c */ /* 0x000fe20000300000 */
.L_x_1067:
[----:B------:R-:W5:Y:S02]  /*2ac50*/  SYNCS.PHASECHK.TRANS64.TRYWAIT P1, [UR13+0x50], R3 ;  /* 0x00005003ff0075a7 */ /* 0x000f64000802014d */
[----:B-----5:R-:W-:Y:S05]  /*2ac60*/  @!P1 BRA `(.L_x_1068) ;  /* 0x0000002400f49947 */ /* 0x020fea0003800000 */
.L_x_1149:
        /* <DEDUP_REMOVED lines=13> */
.L_x_1071:
[----:B------:R-:W1:Y:S02]  /*2ad40*/  LDC R2, c[0x0][0x800] ;  /* 0x00020000ff027b82 */ /* 0x000e640000000800 */
[----:B-1----:R1:W-:Y:S02]  /*2ad50*/  SYNCS.ARRIVE.TRANS64.RED.A0TR RZ, [UR13+0x30], R2 ;  /* 0x00003002ffff79a7 */ /* 0x0023e4000830040d */
.L_x_1070:
[----:B------:R-:W-:Y:S05]  /*2ad60*/  BSYNC B0 ;  /* 0x0000000000007941 */ /* 0x000fea0003800000 */
.L_x_1069:
[----:B------:R-:W-:Y:S05]  /*2ad70*/  @!P2 BRA `(.L_x_1072) ;  /* 0x000000000004a947 */ /* 0x000fea0003800000 */
[----:B------:R-:W-:Y:S01]  /*2ad80*/  BPT.TRAP 0x1 ;  /* 0x000000040000795c */ /* 0x000fe20000300000 */
.L_x_1072:
[----:B------:R-:W-:Y:S01]  /*2ad90*/  SYNCS.ARRIVE.TRANS64.RED.A1T0 RZ, [UR29], RZ ;  /* 0x000000ffffff79a7 */ /* 0x000fe2000810041d */
[----:B------:R-:W-:Y:S05]  /*2ada0*/  @!P2 BRA `(.L_x_1073) ;  /* 0x000000000004a947 */ /* 0x000fea0003800000 */
[----:B------:R-:W-:Y:S01]  /*2adb0*/  BPT.TRAP 0x1 ;  /* 0x000000040000795c */ /* 0x000fe20000300000 */
.L_x_1073:
[----:B------:R-:W5:Y:S02]  /*2adc0*/  SYNCS.PHASECHK.TRANS64.TRYWAIT P1, [UR13+0x58], R3 ;  /* 0x00005803ff0075a7 */ /* 0x000f64000802014d */
[----:B-----5:R-:W-:Y:S05]  /*2add0*/  @!P1 BRA `(.L_x_1074) ;  /* 0x0000002400b09947 */ /* 0x020fea0003800000 */
.L_x_1150:
        /* <DEDUP_REMOVED lines=13> */
.L_x_1077:
[----:B------:R-:W1:Y:S02]  /*2aeb0*/  LDC R2, c[0x0][0x800] ;  /* 0x00020000ff027b82 */ /* 0x000e640000000800 */
[----:B-1----:R1:W-:Y:S02]  /*2aec0*/  SYNCS.ARRIVE.TRANS64.RED.A0TR RZ, [UR13+0x38], R2 ;  /* 0x00003802ffff79a7 */ /* 0x0023e4000830040d */
.L_x_1076:
[----:B------:R-:W-:Y:S05]  /*2aed0*/  BSYNC B0 ;  /* 0x0000000000007941 */ /* 0x000fea0003800000 */
.L_x_1075:
[----:B------:R-:W-:Y:S05]  /*2aee0*/  @!P2 BRA `(.L_x_1078) ;  /* 0x000000000004a947 */ /* 0x000fea0003800000 */
[----:B------:R-:W-:Y:S01]  /*2aef0*/  BPT.TRAP 0x1 ;  /* 0x000000040000795c */ /* 0x000fe20000300000 */
.L_x_1078:
[----:B------:R-:W-:Y:S01]  /*2af00*/  SYNCS.ARRIVE.TRANS64.RED.A1T0 RZ, [UR23], RZ ;  /* 0x000000ffffff79a7 */ /* 0x000fe20008100417 */
[----:B------:R-:W-:Y:S01]  /*2af10*/  UIADD3 UR10, UR50, 0xe0, URZ ;  /* 0x000000e0320a7890 */ /* 0x000fe2000fffe03f */
[----:B------:R-:W-:Y:S11]  /*2af20*/  @!P2 BRA `(.L_x_1079) ;  /* 0x000000000004a947 */ /* 0x000ff60003800000 */
[----:B------:R-:W-:Y:S01]  /*2af30*/  BPT.TRAP 0x1 ;  /* 0x000000040000795c */ /* 0x000fe20000300000 */
.L_x_1079:
[----:B------:R-:W5:Y:S02]  /*2af40*/  SYNCS.PHASECHK.TRANS64.TRYWAIT P1, [UR13+0x60], R3 ;  /* 0x00006003ff0075a7 */ /* 0x000f64000802014d */
[----:B-----5:R-:W-:Y:S05]  /*2af50*/  @!P1 BRA `(.L_x_1080) ;  /* 0x0000002400689947 */ /* 0x020fea0003800000 */
.L_x_1151:
        /* <DEDUP_REMOVED lines=13> */
.L_x_1083:
[----:B------:R-:W1:Y:S02]  /*2b030*/  LDC R2, c[0x0][0x800] ;  /* 0x00020000ff027b82 */ /* 0x000e640000000800 */
[----:B-1----:R1:W-:Y:S02]  /*2b040*/  SYNCS.ARRIVE.TRANS64.RED.A0TR RZ, [UR13+0x40], R2 ;  /* 0x00004002ffff79a7 */ /* 0x0023e4000830040d */
.L_x_1082:
[----:B------:R-:W-:Y:S05]  /*2b050*/  BSYNC B0 ;  /* 0x0000000000007941 */ /* 0x000fea0003800000 */
.L_x_1081:
[----:B------:R-:W-:Y:S05]  /*2b060*/  @!P2 BRA `(.L_x_1084) ;  /* 0x000000000004a947 */ /* 0x000fea0003800000 */
[----:B------:R-:W-:Y:S01]  /*2b070*/  BPT.TRAP 0x1 ;  /* 0x000000040000795c */ /* 0x000fe20000300000 */
.L_x_1084:
[----:B------:R-:W-:Y:S01]  /*2b080*/  SYNCS.ARRIVE.TRANS64.RED.A1T0 RZ, [UR21], RZ ;  /* 0x000000ffffff79a7 */ /* 0x000fe20008100415 */
[----:B------:R-:W-:Y:S05]  /*2b090*/  @!P2 BRA `(.L_x_1085) ;  /* 0x000000000004a947 */ /* 0x000fea0003800000 */
[----:B------:R-:W-:Y:S01]  /*2b0a0*/  BPT.TRAP 0x1 ;  /* 0x000000040000795c */ /* 0x000fe20000300000 */
.L_x_1085:
[----:B------:R-:W5:Y:S02]  /*2b0b0*/  SYNCS.PHASECHK.TRANS64.TRYWAIT P1, [UR13+0x68], R3 ;  /* 0x00006803ff0075a7 */ /* 0x000f64000802014d */
[----:B-----5:R-:W-:Y:S05]  /*2b0c0*/  @!P1 BRA `(.L_x_1086) ;  /* 0x0000002400249947 */ /* 0x020fea0003800000 */
.L_x_1152:
        /* <DEDUP_REMOVED lines=13> */
.L_x_1089:
[----:B------:R-:W1:Y:S02]  /*2b1a0*/  LDC R2, c[0x0][0x800] ;  /* 0x00020000ff027b82 */ /* 0x000e640000000800 */
[----:B-1----:R1:W-:Y:S02]  /*2b1b0*/  SYNCS.ARRIVE.TRANS64.RED.A0TR RZ, [UR13+0x48], R2 ;  /* 0x00004802ffff79a7 */ /* 0x0023e4000830040d */
.L_x_1088:
[----:B------:R-:W-:Y:S05]  /*2b1c0*/  BSYNC B0 ;  /* 0x0000000000007941 */ /* 0x000fea0003800000 */
.L_x_1087:
[----:B------:R-:W-:Y:S05]  /*2b1d0*/  @!P2 BRA `(.L_x_1090) ;  /* 0x000000000004a947 */ /* 0x000fea0003800000 */
[----:B------:R-:W-:Y:S01]  /*2b1e0*/  BPT.TRAP 0x1 ;  /* 0x000000040000795c */ /* 0x000fe20000300000 */
.L_x_1090:
[----:B------:R-:W5:Y:S01]  /*2b1f0*/  LDL.LU R15, [R1+0x204] ;  /* 0x00020400010f7983 */ /* 0x000f620000300800 */
[----:B------:R-:W-:Y:S03]  /*2b200*/  SYNCS.ARRIVE.TRANS64.RED.A1T0 RZ, [UR22], RZ ;  /* 0x000000ffffff79a7 */ /* 0x000fe60008100416 */
[----:B------:R-:W5:Y:S01]  /*2b210*/  LDL.LU R13, [R1+0x200] ;  /* 0x00020000010d7983 */ /* 0x000f620000300800 */
[----:B-1234-:R-:W-:Y:S02]  /*2b220*/  PRMT R4, RZ, 0x7610, R4 ;  /* 0x00007610ff047816 */ /* 0x01efe40000000004 */
[----:B------:R-:W-:Y:S02]  /*2b230*/  MOV R3, 0xffffffff ;  /* 0xffffffff00037802 */ /* 0x000fe40000000f00 */
[----:B------:R-:W-:Y:S02]  /*2b240*/  MOV R2, 0xffffffff ;  /* 0xffffffff00027802 */ /* 0x000fe40000000f00 */
[----:B------:R-:W-:-:S02]  /*2b250*/  MOV R10, 0xffffffff ;  /* 0xffffffff000a7802 */ /* 0x000fc40000000f00 */
[----:B-----5:R-:W-:-:S04]  /*2b260*/  IADD3 R13, P0, R13, UR46, RZ ;  /* 0x0000002e0d0d7c10 */ /* 0x020fc8000ff1e0ff */
[----:B------:R-:W-:Y:S01]  /*2b270*/  IADD3.X R15, R15, UR38, RZ, P0, !PT ;  /* 0x000000260f0f7c10 */ /* 0x000fe200087fe4ff */
[----:B------:R1:W-:Y:S01]  /*2b280*/  STL [R1+0x200], R13 ;  /* 0x0002000d01007387 */ /* 0x0003e20000100800 */
[----:B------:R-:W-:-:S03]  /*2b290*/  ISETP.GE.U32.AND P0, PT, R13, UR4, PT ;  /* 0x000000040d007c0c */ /* 0x000fc6000bf06070 */
[----:B------:R1:W-:Y:S01]  /*2b2a0*/  STL [R1+0x204], R15 ;  /* 0x0002040f01007387 */ /* 0x0003e20000100800 */
[----:B------:R-:W-:-:S13]  /*2b2b0*/  ISETP.GE.U32.AND.EX P0, PT, R15, UR5, PT, P0 ;  /* 0x000000050f007c0c */ /* 0x000fda000bf06100 */
[----:B-1----:R-:W-:Y:S05]  /*2b2c0*/  @P0 BRA `(.L_x_1091) ;  /* 0x0000000400540947 */ /* 0x002fea0003800000 */
[----:B------:R-:W1:Y:S01]  /*2b2d0*/  LDC.64 R8, c[0x0][0x8d0] ;  /* 0x00023400ff087b82 */ /* 0x000e620000000a00 */
[----:B------:R-:W-:Y:S01]  /*2b2e0*/  MOV R2, R13 ;  /* 0x0000000d00027202 */ /* 0x000fe20000000f00 */
[----:B------:R-:W-:Y:S01]  /*2b2f0*/  IMAD.MOV.U32 R3, RZ, RZ, R15 ;  /* 0x000000ffff037224 */ /* 0x000fe200078e000f */
[----:B-1----:R-:W-:-:S04]  /*2b300*/  ISETP.NE.U32.AND P0, PT, R8, RZ, PT ;  /* 0x000000ff0800720c */ /* 0x002fc80003f05070 */
[----:B------:R-:W-:-:S13]  /*2b310*/  ISETP.NE.AND.EX P0, PT, R9, RZ, PT, P0 ;  /* 0x000000ff0900720c */ /* 0x000fda0003f05300 */
[----:B------:R-:W-:Y:S05]  /*2b320*/  @!P0 BRA `(.L_x_1092) ;  /* 0x0000000000288947 */ /* 0x000fea0003800000 */
[----:B------:R-:W1:Y:S02]  /*2b330*/  LDC R2, c[0x0][0x8dc] ;  /* 0x00023700ff027b82 */ /* 0x000e640000000800 */
[----:B-1----:R-:W-:-:S04]  /*2b340*/  IADD3 R3, P0, R13, R2, RZ ;  /* 0x000000020d037210 */ /* 0x002fc80007f1e0ff */
[----:B------:R-:W-:-:S05]  /*2b350*/  IADD3.X R7, RZ, R15, RZ, P0, !PT ;  /* 0x0000000fff077210 */ /* 0x000fca00007fe4ff */
[----:B------:R-:W-:-:S04]  /*2b360*/  IMAD.WIDE.U32 R4, R7, R8, RZ ;  /* 0x0000000807047225 */ /* 0x000fc800078e00ff */
[----:B------:R-:W-:-:S04]  /*2b370*/  IMAD.WIDE.U32 R4, P0, R3, R9, R4 ;  /* 0x0000000903047225 */ /* 0x000fc80007800004 */
[----:B------:R-:W-:Y:S01]  /*2b380*/  IMAD.WIDE.U32 R2, R3, R8, RZ ;  /* 0x0000000803027225 */ /* 0x000fe200078e00ff */
[----:B------:R-:W-:-:S04]  /*2b390*/  MOV R2, R5 ;  /* 0x0000000500027202 */ /* 0x000fc80000000f00 */
[----:B------:R-:W-:Y:S02]  /*2b3a0*/  IADD3 RZ, P1, R3, R4, RZ ;  /* 0x0000000403ff7210 */ /* 0x000fe40007f3e0ff */
[----:B------:R-:W-:-:S03]  /*2b3b0*/  IADD3.X R3, RZ, RZ, RZ, P0, !PT ;  /* 0x000000ffff037210 */ /* 0x000fc600007fe4ff */
[----:B------:R-:W-:-:S08]  /*2b3c0*/  IMAD.WIDE.U32.X R2, R7, R9, R2, P1 ;  /* 0x0000000907027225 */ /* 0x000fd000008e0402 */
.L_x_1092:
[----:B------:R-:W1:Y:S01]  /*2b3d0*/  S2R R7, SR_CTAID.X ;  /* 0x0000000000077919 */ /* 0x000e620000002500 */
[----:B------:R-:W2:Y:S01]  /*2b3e0*/  LDC R11, c[0x0][0x904] ;  /* 0x00024100ff0b7b82 */ /* 0x000ea20000000800 */
[----:B------:R-:W-:Y:S01]  /*2b3f0*/  ULDC UR8, c[0x0][0x150] ;  /* 0x0000540000087ab9 */ /* 0x000fe20000000800 */
[----:B------:R-:W3:Y:S06]  /*2b400*/  S2R R4, SR_CTAID.Y ;  /* 0x0000000000047919 */ /* 0x000eec0000002600 */
[----:B------:R-:W4:Y:S08]  /*2b410*/  LDC R10, c[0x0][0x144] ;  /* 0x00005100ff0a7b82 */ /* 0x000f300000000800 */
[----:B------:R-:W5:Y:S01]  /*2b420*/  LDC R8, c[0x0][0x8d8] ;  /* 0x00023600ff087b82 */ /* 0x000f620000000800 */
[----:B--2---:R-:W-:-:S02]  /*2b430*/  ISETP.NE.AND P2, PT, R11, 0x1, PT ;  /* 0x000000010b00780c */ /* 0x004fc40003f45270 */
[----:B-1----:R-:W-:-:S05]  /*2b440*/  I2FP.F32.U32 R5, R7 ;  /* 0x0000000700057245 */ /* 0x002fca0000201000 */
[----:B------:R-:W-:Y:S01]  /*2b450*/  FMUL R9, R5, UR8 ;  /* 0x0000000805097c20 */ /* 0x000fe20008400000 */
[----:B---3--:R-:W-:Y:S01]  /*2b460*/  I2FP.F32.U32 R5, R4 ;  /* 0x0000000400057245 */ /* 0x008fe20000201000 */
[----:B------:R-:W-:-:S04]  /*2b470*/  ULDC UR8, c[0x0][0x154] ;  /* 0x0000550000087ab9 */ /* 0x000fc80000000800 */
[----:B------:R-:W1:Y:S01]  /*2b480*/  F2I.U32.TRUNC.NTZ R9, R9 ;  /* 0x0000000900097305 */ /* 0x000e62000020f000 */
[----:B------:R-:W-:Y:S02]  /*2b490*/  FMUL R12, R5, UR8 ;  /* 0x00000008050c7c20 */ /* 0x000fe40008400000 */
[----:B------:R-:W2:Y:S05]  /*2b4a0*/  LDC R5, c[0x0][0x148] ;  /* 0x00005200ff057b82 */ /* 0x000eaa0000000800 */
[----:B------:R-:W3:Y:S01]  /*2b4b0*/  F2I.U32.TRUNC.NTZ R12, R12 ;  /* 0x0000000c000c7305 */ /* 0x000ee2000020f000 */
[----:B-1----:R-:W-:-:S05]  /*2b4c0*/  IADD3 R11, -R9, RZ, RZ ;  /* 0x000000ff090b7210 */ /* 0x002fca0007ffe1ff */
[----:B----4-:R-:W-:Y:S01]  /*2b4d0*/  IMAD R7, R10, R11, R7 ;  /* 0x0000000b0a077224 */ /* 0x010fe200078e0207 */
[----:B---3--:R-:W-:Y:S02]  /*2b4e0*/  IADD3 R10, -R12, RZ, RZ ;  /* 0x000000ff0c0a7210 */ /* 0x008fe40007ffe1ff */
[----:B------:R-:W1:Y:S03]  /*2b4f0*/  LDC R12, c[0x0][0x8c0] ;  /* 0x00023000ff0c7b82 */ /* 0x000e660000000800 */
[----:B--2---:R-:W-:Y:S01]  /*2b500*/  @P2 IMAD R7, R5, R10, R4 ;  /* 0x0000000a05072224 */ /* 0x004fe200078e0204 */
[-CC-:B-----5:R-:W-:Y:S02]  /*2b510*/  SHF.R.U64 R10, R2, R8.reuse, R3.reuse ;  /* 0x00000008020a7219 */ /* 0x1a0fe40000001203 */
[----:B------:R-:W-:Y:S02]  /*2b520*/  SHF.R.U32.HI R8, RZ, R8, R3 ;  /* 0x00000008ff087219 */ /* 0x000fe40000011603 */
[----:B------:R-:W2:Y:S01]  /*2b530*/  LDC.64 R4, c[0x0][0x8c8] ;  /* 0x00023200ff047b82 */ /* 0x000ea20000000a00 */
[----:B------:R-:W-:-:S05]  /*2b540*/  IADD3 R9, P0, RZ, -R10, RZ ;  /* 0x8000000aff097210 */ /* 0x000fca0007f1e0ff */
[----:B------:R-:W-:-:S04]  /*2b550*/  IMAD.X R3, RZ, RZ, ~R8, P0 ;  /* 0x000000ffff037224 */ /* 0x000fc800000e0e08 */
[----:B--2---:R-:W-:Y:S01]  /*2b560*/  IMAD R2, R3, R4, RZ ;  /* 0x0000000403027224 */ /* 0x004fe200078e02ff */
[----:B------:R-:W-:-:S03]  /*2b570*/  MOV R3, R15 ;  /* 0x0000000f00037202 */ /* 0x000fc60000000f00 */
[----:B------:R-:W-:Y:S01]  /*2b580*/  IMAD R5, R9, R5, R2 ;  /* 0x0000000509057224 */ /* 0x000fe200078e0202 */
[----:B------:R-:W-:-:S05]  /*2b590*/  MOV R2, R13 ;  /* 0x0000000d00027202 */ /* 0x000fca0000000f00 */
[----:B------:R-:W-:Y:S02]  /*2b5a0*/  IMAD.WIDE.U32 R2, R9, R4, R2 ;  /* 0x0000000409027225 */ /* 0x000fe400078e0002 */
[----:B------:R-:W2:Y:S03]  /*2b5b0*/  LDC.64 R8, c[0x0][0x8e8] ;  /* 0x00023a00ff087b82 */ /* 0x000ea60000000a00 */
[----:B------:R-:W-:-:S04]  /*2b5c0*/  IADD3 R5, R3, R5, RZ ;  /* 0x0000000503057210 */ /* 0x000fc80007ffe0ff */
[-CC-:B-1----:R-:W-:Y:S01]  /*2b5d0*/  SHF.R.U64 R11, R2, R12.reuse, R5.reuse ;  /* 0x0000000c020b7219 */ /* 0x182fe20000001205 */
[----:B------:R-:W1:Y:S01]  /*2b5e0*/  LDC R4, c[0x0][0x8b0] ;  /* 0x00022c00ff047b82 */ /* 0x000e620000000800 */
[----:B------:R-:W-:-:S07]  /*2b5f0*/  SHF.R.U32.HI R5, RZ, R12, R5 ;  /* 0x0000000cff057219 */ /* 0x000fce0000011605 */
[----:B------:R-:W3:Y:S01]  /*2b600*/  LDC R3, c[0x0][0x900] ;  /* 0x00024000ff037b82 */ /* 0x000ee20000000800 */
[----:B--2---:R-:W-:-:S04]  /*2b610*/  ISETP.NE.U32.AND P0, PT, R8, RZ, PT ;  /* 0x000000ff0800720c */ /* 0x004fc80003f05070 */
[----:B------:R-:W-:Y:S02]  /*2b620*/  ISETP.NE.AND.EX P0, PT, R9, RZ, PT, P0 ;  /* 0x000000ff0900720c */ /* 0x000fe40003f05300 */
[-CC-:B-1----:R-:W-:Y:S02]  /*2b630*/  SHF.R.U64 R12, R11, R4.reuse, R5.reuse ;  /* 0x000000040b0c7219 */ /* 0x182fe40000001205 */
[----:B------:R-:W-:-:S04]  /*2b640*/  SHF.R.U32.HI R4, RZ, R4, R5 ;  /* 0x00000004ff047219 */ /* 0x000fc80000011605 */
[-CC-:B---3--:R-:W-:Y:S02]  /*2b650*/  SHF.R.U64 R13, R12, R3.reuse, R4.reuse ;  /* 0x000000030c0d7219 */ /* 0x188fe40000001204 */
[----:B------:R-:W-:Y:S02]  /*2b660*/  SHF.R.U32.HI R3, RZ, R3, R4 ;  /* 0x00000003ff037219 */ /* 0x000fe40000011604 */
[----:B------:R-:W-:Y:S01]  /*2b670*/  MOV R2, R13 ;  /* 0x0000000d00027202 */ /* 0x000fe20000000f00 */
[----:B------:R-:W-:Y:S06]  /*2b680*/  @!P0 BRA `(.L_x_1093) ;  /* 0x0000000000288947 */ /* 0x000fec0003800000 */
[----:B------:R-:W1:Y:S02]  /*2b690*/  LDC R2, c[0x0][0x8f4] ;  /* 0x00023d00ff027b82 */ /* 0x000e640000000800 */
[----:B-1----:R-:W-:-:S04]  /*2b6a0*/  IADD3 R2, P0, R13, R2, RZ ;  /* 0x000000020d027210 */ /* 0x002fc80007f1e0ff */
[----:B------:R-:W-:-:S05]  /*2b6b0*/  IADD3.X R15, RZ, R3, RZ, P0, !PT ;  /* 0x00000003ff0f7210 */ /* 0x000fca00007fe4ff */
[----:B------:R-:W-:-:S04]  /*2b6c0*/  IMAD.WIDE.U32 R4, R15, R8, RZ ;  /* 0x000000080f047225 */ /* 0x000fc800078e00ff */
[----:B------:R-:W-:-:S04]  /*2b6d0*/  IMAD.WIDE.U32 R4, P0, R2, R9, R4 ;  /* 0x0000000902047225 */ /* 0x000fc80007800004 */
[----:B------:R-:W-:Y:S01]  /*2b6e0*/  IMAD.WIDE.U32 R2, R2, R8, RZ ;  /* 0x0000000802027225 */ /* 0x000fe200078e00ff */
[----:B------:R-:W-:-:S04]  /*2b6f0*/  MOV R2, R5 ;  /* 0x0000000500027202 */ /* 0x000fc80000000f00 */
[----:B------:R-:W-:Y:S01]  /*2b700*/  IADD3 RZ, P1, R3, R4, RZ ;  /* 0x0000000403ff7210 */ /* 0x000fe20007f3e0ff */
[----:B------:R-:W-:-:S04]  /*2b710*/  IMAD.X R3, RZ, RZ, RZ, P0 ;  /* 0x000000ffff037224 */ /* 0x000fc800000e06ff */
[----:B------:R-:W-:-:S08]  /*2b720*/  IMAD.WIDE.U32.X R2, R15, R9, R2, P1 ;  /* 0x000000090f027225 */ /* 0x000fd000008e0402 */
.L_x_1093:
[----:B------:R-:W1:Y:S01]  /*2b730*/  LDC R4, c[0x0][0x8f0] ;  /* 0x00023c00ff047b82 */ /* 0x000e620000000800 */
[----:B------:R-:W-:Y:S02]  /*2b740*/  LOP3.LUT R12, R12, R14, RZ, 0xc0, !PT ;  /* 0x0000000e0c0c7212 */ /* 0x000fe400078ec0ff */
[----:B------:R-:W-:-:S05]  /*2b750*/  LOP3.LUT R11, R11, R18, RZ, 0xc0, !PT ;  /* 0x000000120b0b7212 */ /* 0x000fca00078ec0ff */
[----:B------:R-:W2:Y:S01]  /*2b760*/  LDC R8, c[0x0][0x8e0] ;  /* 0x00023800ff087b82 */ /* 0x000ea20000000800 */
[----:B-1----:R-:W-:-:S07]  /*2b770*/  SHF.R.U64 R3, R2, R4, R3 ;  /* 0x0000000402037219 */ /* 0x002fce0000001203 */
[----:B------:R-:W1:Y:S01]  /*2b780*/  LDC R4, c[0x0][0x8b8] ;  /* 0x00022e00ff047b82 */ /* 0x000e620000000800 */
[----:B------:R-:W-:Y:S01]  /*2b790*/  IMAD R12, R17, R3, R12 ;  /* 0x00000003110c7224 */ /* 0x000fe200078e020c */
[----:B------:R-:W-:-:S06]  /*2b7a0*/  IADD3 R3, -R3, RZ, RZ ;  /* 0x000000ff03037210 */ /* 0x000fcc0007ffe1ff */
[----:B------:R-:W3:Y:S01]  /*2b7b0*/  LDC R2, c[0x0][0x8a8] ;  /* 0x00022a00ff027b82 */ /* 0x000ee20000000800 */
[----:B--2---:R-:W-:Y:S02]  /*2b7c0*/  IMAD R13, R3, R8, R13 ;  /* 0x00000008030d7224 */ /* 0x004fe400078e020d */
[----:B-1----:R-:W-:Y:S02]  /*2b7d0*/  IMAD R4, R12, R4, R7 ;  /* 0x000000040c047224 */ /* 0x002fe400078e0207 */
[----:B---3--:R-:W-:-:S05]  /*2b7e0*/  IMAD R13, R13, R2, R11 ;  /* 0x000000020d0d7224 */ /* 0x008fca00078e020b */
[----:B------:R-:W-:Y:S02]  /*2b7f0*/  SEL R2, R13, R4, !P2 ;  /* 0x000000040d027207 */ /* 0x000fe40005000000 */
[----:B------:R-:W-:Y:S02]  /*2b800*/  SEL R3, R4, R13, !P2 ;  /* 0x0000000d04037207 */ /* 0x000fe40005000000 */
[----:B------:R-:W-:-:S07]  /*2b810*/  MOV R4, 0x1 ;  /* 0x0000000100047802 */ /* 0x000fce0000000f00 */
.L_x_1091:
[----:B------:R-:W-:-:S13]  /*2b820*/  LOP3.LUT P0, RZ, R4, 0xff, RZ, 0xc0, !PT ;  /* 0x000000ff04ff7812 */ /* 0x000fda000780c0ff */
[----:B------:R-:W-:Y:S05]  /*2b830*/  @P0 BRA `(.L_x_1094) ;  /* 0xffffffdc00ec0947 */ /* 0x000fea000383ffff */
.L_x_990:
[----:B------:R-:W-:-:S13]  /*2b840*/  ELECT P0, URZ, PT ;  /* 0x00000000003f782f */ /* 0x000fda0003800000 */
[----:B------:R-:W-:Y:S05]  /*2b850*/  @!P0 BRA `(.L_x_10) ;  /* 0x0000001000488947 */ /* 0x000fea0003800000 */
[----:B------:R-:W3:Y:S02]  /*2b860*/  LDL.LU R4, [R1+0x214] ;  /* 0x0002140001047983 */ /* 0x000ee40000300800 */
[----:B---3--:R-:W-:-:S04]  /*2b870*/  LOP3.LUT R0, R4, 0x2, RZ, 0xfc, !PT ;  /* 0x0000000204007812 */ /* 0x008fc800078efcff */
[----:B------:R-:W-:-:S13]  /*2b880*/  ISETP.NE.AND P1, PT, R0, 0x3, PT ;  /* 0x000000030000780c */ /* 0x000fda0003f25270 */
[----:B------:R-:W-:Y:S05]  /*2b890*/  @!P1 BRA `(.L_x_1095) ;  /* 0x0000000000049947 */ /* 0x000fea0003800000 */
[----:B------:R-:W-:Y:S01]  /*2b8a0*/  BPT.TRAP 0x1 ;  /* 0x000000040000795c */ /* 0x000fe20000300000 */
.L_x_1095:
[----:B------:R-:W-:Y:S02]  /*2b8b0*/  MOV R0, 0x400 ;  /* 0x0000040000007802 */ /* 0x000fe40000000f00 */
[----:B------:R-:W-:Y:S02]  /*2b8c0*/  MOV R3, UR37 ;  /* 0x0000002500037c02 */ /* 0x000fe40008000f00 */
[----:B------:R-:W-:Y:S02]  /*2b8d0*/  MOV R2, 0x1 ;  /* 0x0000000100027802 */ /* 0x000fe40000000f00 */
[----:B------:R-:W-:Y:S02]  /*2b8e0*/  LEA R0, R3, R0, 0x18 ;  /* 0x0000000003007211 */ /* 0x000fe400078ec0ff */
[----:B------:R-:W-:-:S04]  /*2b8f0*/  SHF.L.U32 R3, R2, 0x1f, RZ ;  /* 0x0000001f02037819 */ /* 0x000fc800000006ff */
[----:B------:R-:W3:Y:S02]  /*2b900*/  SYNCS.PHASECHK.TRANS64.TRYWAIT P0, [R0+URZ+0x50], R3 ;  /* 0x00005003000075a7 */ /* 0x000ee4000800017f */
[----:B---3--:R-:W-:Y:S05]  /*2b910*/  @!P0 BRA `(.L_x_1096) ;  /* 0x0000001c00288947 */ /* 0x008fea0003800000 */
.L_x_1153:
[----:B------:R-:W-:Y:S05]  /*2b920*/  @!P1 BRA `(.L_x_1097) ;  /* 0x0000000000049947 */ /* 0x000fea0003800000 */
[----:B------:R-:W-:Y:S01]  /*2b930*/  BPT.TRAP 0x1 ;  /* 0x000000040000795c */ /* 0x000fe20000300000 */
.L_x_1097:
[----:B------:R-:W4:Y:S02]  /*2b940*/  SYNCS.PHASECHK.TRANS64.TRYWAIT P0, [R0+URZ+0x58], R3 ;  /* 0x00005803000075a7 */ /* 0x000f24000800017f */
[----:B----4-:R-:W-:Y:S05]  /*2b950*/  @!P0 BRA `(.L_x_1098) ;  /* 0x0000001c002c8947 */ /* 0x010fea0003800000 */
.L_x_1154:
[----:B------:R-:W-:Y:S05]  /*2b960*/  @!P1 BRA `(.L_x_1099) ;  /* 0x0000000000049947 */ /* 0x000fea0003800000 */
[----:B------:R-:W-:Y:S01]  /*2b970*/  BPT.TRAP 0x1 ;  /* 0x000000040000795c */ /* 0x000fe20000300000 */
.L_x_1099:
[----:B------:R-:W1:Y:S02]  /*2b980*/  SYNCS.PHASECHK.TRANS64.TRYWAIT P0, [R0+URZ+0x60], R3 ;  /* 0x00006003000075a7 */ /* 0x000e64000800017f */
[----:B-1----:R-:W-:Y:S05]  /*2b990*/  @!P0 BRA `(.L_x_1100) ;  /* 0x0000001c00308947 */ /* 0x002fea0003800000 */
.L_x_1155:
[----:B------:R-:W-:Y:S05]  /*2b9a0*/  @!P1 BRA `(.L_x_1101) ;  /* 0x0000000000049947 */ /* 0x000fea0003800000 */
[----:B------:R-:W-:Y:S01]  /*2b9b0*/  BPT.TRAP 0x1 ;  /* 0x000000040000795c */ /* 0x000fe20000300000 */
.L_x_1101:
[----:B---34-:R-:W-:-:S05]  /*2b9c0*/  IMAD.MOV.U32 R3, RZ, RZ, 0x1 ;  /* 0x00000001ff037424 */ /* 0x018fca00078e00ff */
[----:B------:R-:W-:-:S07]  /*2b9d0*/  SHF.L.U32 R3, R3, 0x1f, RZ ;  /* 0x0000001f03037819 */ /* 0x000fce00000006ff */
.L_x_1102:
[----:B-1----:R1:W3:Y:S02]  /*2b9e0*/  SYNCS.PHASECHK.TRANS64.TRYWAIT P0, [R0+URZ+0x68], R3 ;  /* 0x00006803000075a7 */ /* 0x0022e4000800017f */
[----:B---3--:R-:W-:Y:S05]  /*2b9f0*/  @!P0 NANOSLEEP.SYNCS 0x989680 ;  /* 0x009896800000895d */ /* 0x008fea0003900000 */
[----:B------:R-:W3:Y:S02]  /*2ba00*/  @!P0 SYNCS.PHASECHK.TRANS64 P0, [R0+URZ+0x68], R3 ;  /* 0x00006803000085a7 */ /* 0x000ee4000800007f */
[----:B---3--:R-:W-:Y:S05]  /*2ba10*/  @P0 BRA `(.L_x_10) ;  /* 0x0000000c00d80947 */ /* 0x008fea0003800000 */
[----:B------:R-:W-:Y:S05]  /*2ba20*/  BRA `(.L_x_1102) ;  /* 0xfffffffc00ec7947 */ /* 0x000fea000383ffff */
.L_x_985:
[----:B------:R-:W-:Y:S02]  /*2ba30*/  LOP3.LUT P0, RZ, R9, 0xff, RZ, 0xc0, !PT ;  /* 0x000000ff09ff7812 */ /* 0x000fe4000780c0ff */
[----:B------:R-:W-:Y:S02]  /*2ba40*/  MOV R0, 0x1 ;  /* 0x0000000100007802 */ /* 0x000fe40000000f00 */
[----:B------:R-:W-:-:S09]  /*2ba50*/  MOV R6, RZ ;  /* 0x000000ff00067202 */ /* 0x000fd20000000f00 */
[----:B------:R-:W-:Y:S05]  /*2ba60*/  @!P0 BRA `(.L_x_1103) ;  /* 0x0000000c00308947 */ /* 0x000fea0003800000 */
[----:B------:R-:W2:Y:S01]  /*2ba70*/  LDL R4, [R1+0x208] ;  /* 0x0002080001047983 */ /* 0x000ea20000100800 */
[----:B------:R-:W1:Y:S01]  /*2ba80*/  LDC R0, c[0x0][0x28c] ;  /* 0x0000a300ff007b82 */ /* 0x000e620000000800 */
[----:B------:R-:W-:Y:S01]  /*2ba90*/  ULDC UR5, c[0x0][0x900] ;  /* 0x0002400000057ab9 */ /* 0x000fe20000000800 */
[----:B------:R-:W3:Y:S01]  /*2baa0*/  S2R R5, SR_TID.X ;  /* 0x0000000000057919 */ /* 0x000ee20000002100 */
[----:B------:R-:W-:Y:S01]  /*2bab0*/  UMOV UR6, 0xffffffff ;  /* 0xffffffff00067882 */ /* 0x000fe20000000000 */
[----:B------:R-:W-:Y:S01]  /*2bac0*/  BSSY B0, `(.L_x_1103) ;  /* 0x00000c6000007945 */ /* 0x000fe20003800000 */
[----:B------:R-:W-:Y:S01]  /*2bad0*/  USHF.L.U32 UR6, UR6, UR5, URZ ;  /* 0x0000000506067299 */ /* 0x000fe2000800063f */
[----:B------:R-:W-:Y:S01]  /*2bae0*/  MOV R11, 0x1 ;  /* 0x00000001000b7802 */ /* 0x000fe20000000f00 */
[----:B------:R-:W-:Y:S01]  /*2baf0*/  IMAD.MOV.U32 R6, RZ, RZ, RZ ;  /* 0x000000ffff067224 */ /* 0x000fe200078e00ff */
[----:B------:R-:W-:Y:S01]  /*2bb00*/  ULDC UR4, c[0x0][0x8a8] ;  /* 0x00022a0000047ab9 */ /* 0x000fe20000000800 */
[----:B-1----:R-:W-:-:S02]  /*2bb10*/  IADD3 R0, R0, 0x3f, RZ ;  /* 0x0000003f00007810 */ /* 0x002fc40007ffe0ff */
[C---:B---3--:R-:W-:Y:S02]  /*2bb20*/  LOP3.LUT P2, RZ, R5.reuse, 0x7f, RZ, 0xc0, !PT ;  /* 0x0000007f05ff7812 */ /* 0x048fe4000784c0ff */
[----:B------:R-:W-:Y:S02]  /*2bb30*/  LOP3.LUT P0, RZ, R5, 0x1f, RZ, 0xc0, !PT ;  /* 0x0000001f05ff7812 */ /* 0x000fe4000780c0ff */
[----:B------:R-:W-:-:S04]  /*2bb40*/  SHF.R.S32.HI R5, RZ, 0x1f, R0 ;  /* 0x0000001fff057819 */ /* 0x000fc80000011400 */
[----:B------:R-:W-:-:S04]  /*2bb50*/  LEA.HI R5, R5, R0, RZ, 0x6 ;  /* 0x0000000005057211 */ /* 0x000fc800078f30ff */
[----:B------:R-:W-:Y:S01]  /*2bb60*/  SHF.R.S32.HI R7, RZ, 0x6, R5 ;  /* 0x00000006ff077819 */ /* 0x000fe20000011405 */
[----:B------:R-:W-:Y:S01]  /*2bb70*/  UMOV UR7, 0x1 ;  /* 0x0000000100077882 */ /* 0x000fe20000000000 */
[----:B------:R-:W-:Y:S02]  /*2bb80*/  PLOP3.LUT P0, PT, P0, P2, PT, 0x8a, 0x0 ;  /* 0x000000000000781c */ /* 0x000fe40000705172 */
[----:B------:R-:W-:Y:S02]  /*2bb90*/  MOV R0, 0x1 ;  /* 0x0000000100007802 */ /* 0x000fe40000000f00 */
[----:B------:R-:W-:Y:S01]  /*2bba0*/  IADD3 R16, R7, 0x1, RZ ;  /* 0x0000000107107810 */ /* 0x000fe20007ffe0ff */
[----:B------:R-:W-:Y:S02]  /*2bbb0*/  UIADD3 UR15, UR4, -0x1, URZ ;  /* 0xffffffff040f7890 */ /* 0x000fe4000fffe03f */
[----:B------:R-:W-:Y:S02]  /*2bbc0*/  USHF.L.U32 UR17, UR7, UR5, URZ ;  /* 0x0000000507117299 */ /* 0x000fe4000800063f */
[----:B------:R-:W-:Y:S01]  /*2bbd0*/  ULOP3.LUT UR16, URZ, UR6, URZ, 0x33, !UPT ;  /* 0x000000063f107292 */ /* 0x000fe2000f8e333f */
[----:B------:R-:W-:Y:S01]  /*2bbe0*/  ULDC.64 UR20, c[0x0][0x198] ;  /* 0x0000660000147ab9 */ /* 0x000fe20000000a00 */
[----:B--2---:R-:W-:-:S10]  /*2bbf0*/  LOP3.LUT R8, R4, 0x2, RZ, 0xfc, !PT ;  /* 0x0000000204087812 */ /* 0x004fd400078efcff */
.L_x_1115:
[----:B------:R-:W-:-:S03]  /*2bc00*/  UMOV UR4, 0xffffffff ;  /* 0xffffffff00047882 */ /* 0x000fc60000000000 */
[----:B-1----:R-:W-:Y:S05]  /*2bc10*/  BRA.DIV UR4, `(.L_x_1104) ;  /* 0x0000001a04a47947 */ /* 0x002fea000b800000 */
[----:B------:R-:W-:-:S13]  /*2bc20*/  ELECT P6, URZ, PT ;  /* 0x00000000003f782f */ /* 0x000fda00038c0000 */
.L_x_1158:
[----:B------:R-:W1:Y:S01]  /*2bc30*/  LDC R4, c[0x0][0x28c] ;  /* 0x0000a300ff047b82 */ /* 0x000e620000000800 */
[----:B------:R-:W-:Y:S01]  /*2bc40*/  BSSY B1, `(.L_x_1105) ;  /* 0x0000035000017945 */ /* 0x000fe20003800000 */
[----:B-1----:R-:W-:-:S13]  /*2bc50*/  ISETP.LT.OR P6, PT, R4, 0x1, !P6 ;  /* 0x000000010400780c */ /* 0x002fda00077c1670 */
[----:B------:R-:W-:Y:S05]  /*2bc60*/  @P6 BRA `(.L_x_1106) ;  /* 0x0000000000c86947 */ /* 0x000fea0003800000 */
[----:B------:R-:W-:Y:S01]  /*2bc70*/  SHF.L.U32 R2, R2, 0x8, RZ ;  /* 0x0000000802027819 */ /* 0x000fe200000006ff */
[----:B------:R-:W-:Y:S01]  /*2bc80*/  IMAD.MOV.U32 R5, RZ, RZ, R0 ;  /* 0x000000ffff057224 */ /* 0x000fe200078e0000 */
[----:B------:R-:W-:Y:S02]  /*2bc90*/  SHF.L.U32 R3, R3, 0x8, RZ ;  /* 0x0000000803037819 */ /* 0x000fe400000006ff */
[----:B------:R-:W-:Y:S02]  /*2bca0*/  MOV R14, RZ ;  /* 0x000000ff000e7202 */ /* 0x000fe40000000f00 */
[----:B------:R-:W-:Y:S02]  /*2bcb0*/  MOV R4, R16 ;  /* 0x0000001000047202 */ /* 0x000fe40000000f00 */
[----:B------:R-:W-:-:S07]  /*2bcc0*/  MOV R9, R6 ;  /* 0x0000000600097202 */ /* 0x000fce0000000f00 */
.L_x_1110:
[----:B-1----:R-:W1:Y:S01]  /*2bcd0*/  S2R R13, SR_CgaCtaId ;  /* 0x00000000000d7919 */ /* 0x002e620000008800 */
[----:B------:R-:W-:Y:S02]  /*2bce0*/  MOV R12, 0x400 ;  /* 0x00000400000c7802 */ /* 0x000fe40000000f00 */
[----:B------:R-:W-:Y:S02]  /*2bcf0*/  SHF.L.U32 R18, R5, 0x1f, RZ ;  /* 0x0000001f05127819 */ /* 0x000fe400000006ff */
[----:B-1----:R-:W-:-:S04]  /*2bd00*/  LEA R12, R13, R12, 0x18 ;  /* 0x0000000c0d0c7211 */ /* 0x002fc800078ec0ff */
[----:B------:R-:W-:-:S04]  /*2bd10*/  LEA R13, R9, R12, 0x3 ;  /* 0x0000000c090d7211 */ /* 0x000fc800078e18ff */
[----:B------:R-:W1:Y:S02]  /*2bd20*/  SYNCS.PHASECHK.TRANS64.TRYWAIT P1, [R13+URZ+0x18], R18 ;  /* 0x000018120d0075a7 */ /* 0x000e64000802017f */
[----:B-1----:R-:W-:Y:S05]  /*2bd30*/  @!P1 BRA `(.L_x_1107) ;  /* 0x00000018007c9947 */ /* 0x002fea0003800000 */
.L_x_1159:
[----:B-1----:R-:W1:Y:S01]  /*2bd40*/  @!P2 LDC R18, c[0x0][0x500] ;  /* 0x00014000ff12ab82 */ /* 0x002e620000000800 */
[----:B------:R-:W-:-:S04]  /*2bd50*/  PRMT R15, R8, 0x9910, RZ ;  /* 0x00009910080f7816 */ /* 0x000fc800000000ff */
[----:B------:R-:W-:Y:S01]  /*2bd60*/  ISETP.NE.AND P1, PT, R15, 0x2, PT ;  /* 0x000000020f00780c */ /* 0x000fe20003f25270 */
[----:B-1----:R1:W-:-:S12]  /*2bd70*/  @!P2 SYNCS.ARRIVE.TRANS64 RZ, [R13+URZ], R18 ;  /* 0x000000120dffa9a7 */ /* 0x0023d8000800003f */
[----:B------:R-:W-:Y:S05]  /*2bd80*/  @P1 BRA `(.L_x_1108) ;  /* 0x0000000000041947 */ /* 0x000fea0003800000 */
[----:B------:R-:W-:Y:S01]  /*2bd90*/  BPT.TRAP 0x1 ;  /* 0x000000040000795c */ /* 0x000fe20000300000 */
.L_x_1108:
[----:B------:R-:W-:Y:S05]  /*2bda0*/  @P0 BRA `(.L_x_1109) ;  /* 0x0000000000040947 */ /* 0x000fea0003800000 */
[----:B------:R-:W-:Y:S01]  /*2bdb0*/  BPT.TRAP 0x1 ;  /* 0x000000040000795c */ /* 0x000fe20000300000 */
.L_x_1109:
[----:B------:R-:W-:Y:S01]  /*2bdc0*/  LEA R12, R9, R12, 0xf ;  /* 0x0000000c090c7211 */ /* 0x000fe200078e78ff */
[----:B------:R-:W-:Y:S01]  /*2bdd0*/  UIADD3 UR4, UP0, UR20, 0xf0, URZ ;  /* 0x000000f014047890 */ /* 0x000fe2000ff1e03f */
[----:B------:R-:W-:Y:S01]  /*2bde0*/  R2UR UR9, R13 ;  /* 0x000000000d0972ca */ /* 0x000fe200000e0000 */
[----:B------:R-:W-:Y:S01]  /*2bdf0*/  UIADD3 UR22, UP1, UR20, 0x1f0, URZ ;  /* 0x000001f014167890 */ /* 0x000fe2000ff3e03f */
[----:B------:R-:W-:Y:S01]  /*2be00*/  R2UR UR8, R12 ;  /* 0x000000000c0872ca */ /* 0x000fe200000e0000 */
[----:B------:R-:W-:Y:S01]  /*2be10*/  UIADD3.X UR5, URZ, UR21, URZ, UP0, !UPT ;  /* 0x000000153f057290 */ /* 0x000fe200087fe43f */
[----:B------:R-:W-:Y:S01]  /*2be20*/  R2UR UR11, R3 ;  /* 0x00000000030b72ca */ /* 0x000fe200000e0000 */
[----:B------:R-:W-:Y:S01]  /*2be30*/  UIADD3.X UR23, URZ, UR21, URZ, UP1, !UPT ;  /* 0x000000153f177290 */ /* 0x000fe20008ffe43f */
[----:B------:R-:W-:Y:S01]  /*2be40*/  R2UR UR10, R14 ;  /* 0x000000000e0a72ca */ /* 0x000fe200000e0000 */
[----:B------:R-:W-:Y:S01]  /*2be50*/  UMOV UR6, 0x0 ;  /* 0x0000000000067882 */ /* 0x000fe20000000000 */
[----:B------:R-:W-:Y:S01]  /*2be60*/  R2UR UR12, R10 ;  /* 0x000000000a0c72ca */ /* 0x000fe200000e0000 */
[----:B------:R-:W-:Y:S01]  /*2be70*/  UMOV UR7, 0x10000000 ;  /* 0x1000000000077882 */ /* 0x000fe20000000000 */
[----:B------:R-:W-:Y:S01]  /*2be80*/  IADD3 R4, R4, -0x1, RZ ;  /* 0xffffffff04047810 */ /* 0x000fe20007ffe0ff */
[----:B------:R-:W-:Y:S01]  /*2be90*/  VIADD R14, R14, 0x40 ;  /* 0x000000400e0e7836 */ /* 0x000fe20000000000 */
[----:B------:R-:W-:-:S02]  /*2bea0*/  R2UR UR18, R2 ;  /* 0x00000000021272ca */ /* 0x000fc400000e0000 */
[----:B------:R-:W-:Y:S01]  /*2beb0*/  ISETP.GT.AND P3, PT, R4, 0x1, PT ;  /* 0x000000010400780c */ /* 0x000fe20003f64270 */
[----:B------:R-:W-:Y:S01]  /*2bec0*/  UIADD3 UR13, UR8, 0x8400, URZ ;  /* 0x00008400080d7890 */ /* 0x000fe2000fffe03f */
[----:B------:R-:W-:Y:S01]  /*2bed0*/  IADD3 R9, R9, 0x1, RZ ;  /* 0x0000000109097810 */ /* 0x000fe20007ffe0ff */
[----:B------:R-:W-:-:S03]  /*2bee0*/  UIADD3 UR14, UR8, 0x20400, URZ ;  /* 0x00020400080e7890 */ /* 0x000fc6000fffe03f */
[C---:B------:R-:W-:Y:S02]  /*2bef0*/  ISETP.NE.AND P1, PT, R9.reuse, 0x3, PT ;  /* 0x000000030900780c */ /* 0x040fe40003f25270 */
[----:B------:R-:W-:Y:S02]  /*2bf00*/  UMOV UR8, UR13 ;  /* 0x0000000d00087c82 */ /* 0x000fe40008000000 */
[----:B------:R2:W-:Y:S01]  /*2bf10*/  UTMALDG.3D [UR8], [UR4], desc[UR6] ;  /* 0x00000608040075b4 */ /* 0x0005e20008011000 */
[----:B------:R-:W-:Y:S02]  /*2bf20*/  SEL R12, RZ, 0x1, P1 ;  /* 0x00000001ff0c7807 */ /* 0x000fe40000800000 */
[----:B------:R-:W-:Y:S02]  /*2bf30*/  SEL R9, R9, RZ, P1 ;  /* 0x000000ff09097207 */ /* 0x000fe40000800000 */
[----:B------:R-:W-:Y:S01]  /*2bf40*/  LOP3.LUT R5, R5, R12, RZ, 0x3c, !PT ;  /* 0x0000000c05057212 */ /* 0x000fe200078e3cff */
[----:B--2---:R-:W-:Y:S01]  /*2bf50*/  UMOV UR8, UR14 ;  /* 0x0000000e00087c82 */ /* 0x004fe20008000000 */
[----:B------:R-:W-:-:S02]  /*2bf60*/  UMOV UR11, UR18 ;  /* 0x00000012000b7c82 */ /* 0x000fc40008000000 */
[----:B------:R2:W-:Y:S02]  /*2bf70*/  UTMALDG.3D [UR8], [UR22], desc[UR6] ;  /* 0x00000608160075b4 */ /* 0x0005e40008011000 */
[----:B--2---:R-:W-:Y:S05]  /*2bf80*/  @P3 BRA `(.L_x_1110) ;  /* 0xfffffffc00503947 */ /* 0x004fea000383ffff */
.L_x_1106:
[----:B------:R-:W-:Y:S05]  /*2bf90*/  BSYNC B1 ;  /* 0x0000000000017941 */ /* 0x000fea0003800000 */
.L_x_1105:
[----:B------:R-:W2:Y:S01]  /*2bfa0*/  LDL.LU R15, [R1+0x204] ;  /* 0x00020400010f7983 */ /* 0x000ea20000300800 */
[----:B------:R-:W-:Y:S01]  /*2bfb0*/  LOP3.LUT P1, RZ, R11, 0xff, RZ, 0xc0, !PT ;  /* 0x000000ff0bff7812 */ /* 0x000fe2000782c0ff */
[----:B------:R-:W-:Y:S02]  /*2bfc0*/  ULDC.64 UR4, c[0x0][0x8f8] ;  /* 0x00023e0000047ab9 */ /* 0x000fe40000000a00 */
[----:B------:R-:W3:Y:S01]  /*2bfd0*/  LDL.LU R12, [R1+0x200] ;  /* 0x00020000010c7983 */ /* 0x000ee20000300800 */
[C---:B------:R-:W-:Y:S01]  /*2bfe0*/  IADD3 R6, R7.reuse, R6, RZ ;  /* 0x0000000607067210 */ /* 0x040fe20007ffe0ff */
[----:B------:R-:W-:Y:S01]  /*2bff0*/  BSSY B1, `(.L_x_1111) ;  /* 0x0000070000017945 */ /* 0x000fe20003800000 */
[----:B------:R-:W-:Y:S02]  /*2c000*/  ISETP.GE.U32.AND P3, PT, R7, 0x3, PT ;  /* 0x000000030700780c */ /* 0x000fe40003f66070 */
[----:B------:R-:W-:Y:S02]  /*2c010*/  MOV R10, 0xffffffff ;  /* 0xffffffff000a7802 */ /* 0x000fe40000000f00 */
[----:B------:R-:W-:-:S02]  /*2c020*/  PRMT R4, RZ, 0x7610, R4 ;  /* 0x00007610ff047816 */ /* 0x000fc40000000004 */
[----:B------:R-:W-:Y:S01]  /*2c030*/  PRMT R11, RZ, 0x7610, R11 ;  /* 0x00007610ff0b7816 */ /* 0x000fe2000000000b */
[----:B------:R-:W4:Y:S01]  /*2c040*/  @P1 S2R R3, SR_CgaCtaId ;  /* 0x0000000000031919 */ /* 0x000f220000008800 */
[----:B------:R-:W-:-:S04]  /*2c050*/  @P1 MOV R2, 0x400 ;  /* 0x0000040000021802 */ /* 0x000fc80000000f00 */
[----:B----4-:R-:W-:-:S04]  /*2c060*/  @P1 LEA R2, R3, R2, 0x18 ;  /* 0x0000000203021211 */ /* 0x010fc800078ec0ff */
[----:B------:R4:W-:Y:S01]  /*2c070*/  @P1 SYNCS.ARRIVE.TRANS64.A1T0 RZ, [R2+URZ+0x78], RZ ;  /* 0x000078ff02ff19a7 */ /* 0x0009e2000810003f */
[----:B------:R-:W-:-:S04]  /*2c080*/  ISETP.GT.U32.AND P1, PT, R6, 0x2, PT ;  /* 0x000000020600780c */ /* 0x000fc80003f24070 */
[----:B------:R-:W-:Y:S01]  /*2c090*/  ISETP.LT.U32.AND P1, PT, R7, 0x3, P1 ;  /* 0x000000030700780c */ /* 0x000fe20000f21070 */
[----:B----4-:R-:W-:Y:S01]  /*2c0a0*/  IMAD.WIDE.U32 R2, R6, -0x55555555, RZ ;  /* 0xaaaaaaab06027825 */ /* 0x010fe200078e00ff */
[----:B------:R-:W-:-:S04]  /*2c0b0*/  MOV R2, 0xffffffff ;  /* 0xffffffff00027802 */ /* 0x000fc80000000f00 */
[----:B------:R-:W-:Y:S02]  /*2c0c0*/  SHF.R.U32.HI R5, RZ, 0x1, R3 ;  /* 0x00000001ff057819 */ /* 0x000fe40000011603 */
[----:B------:R-:W-:-:S03]  /*2c0d0*/  SEL R3, RZ, 0x1, !P1 ;  /* 0x00000001ff037807 */ /* 0x000fc60004800000 */
[----:B------:R-:W-:Y:S01]  /*2c0e0*/  IMAD R6, R5, -0x3, R6 ;  /* 0xfffffffd05067824 */ /* 0x000fe200078e0206 */
[----:B------:R-:W-:Y:S02]  /*2c0f0*/  LOP3.LUT R0, R0, R3, RZ, 0x3c, !PT ;  /* 0x0000000300007212 */ /* 0x000fe400078e3cff */
[----:B------:R-:W-:Y:S02]  /*2c100*/  MOV R3, 0xffffffff ;  /* 0xffffffff00037802 */ /* 0x000fe40000000f00 */
[----:B------:R-:W-:Y:S02]  /*2c110*/  @P3 LOP3.LUT R0, R0, 0x1, R5, 0x78, !PT ;  /* 0x0000000100003812 */ /* 0x000fe400078e7805 */
        /* <DEDUP_REMOVED lines=8> */
[----:B------:R-:W3:Y:S01]  /*2c1a0*/  LDC R17, c[0x0][0x904] ;  /* 0x00024100ff117b82 */ /* 0x000ee20000000800 */
[----:B------:R-:W-:Y:S01]  /*2c1b0*/  ULDC UR4, c[0x0][0x150] ;  /* 0x0000540000047ab9 */ /* 0x000fe20000000800 */
[----:B------:R-:W-:Y:S01]  /*2c1c0*/  ULDC UR7, c[0x0][0x8d8] ;  /* 0x0002360000077ab9 */ /* 0x000fe20000000800 */
[----:B------:R-:W4:Y:S05]  /*2c1d0*/  S2R R2, SR_CTAID.Y ;  /* 0x0000000000027919 */ /* 0x000f2a0000002600 */
[----:B------:R-:W5:Y:S08]  /*2c1e0*/  LDC R4, c[0x0][0x144] ;  /* 0x00005100ff047b82 */ /* 0x000f700000000800 */
[----:B-1----:R-:W1:Y:S01]  /*2c1f0*/  LDC R13, c[0x0][0x148] ;  /* 0x00005200ff0d7b82 */ /* 0x002e620000000800 */
[----:B---3--:R-:W-:-:S02]  /*2c200*/  ISETP.NE.AND P4, PT, R17, 0x1, PT ;  /* 0x000000011100780c */ /* 0x008fc40003f85270 */
[----:B--2---:R-:W-:Y:S02]  /*2c210*/  I2FP.F32.U32 R3, R9 ;  /* 0x0000000900037245 */ /* 0x004fe40000201000 */
[----:B----4-:R-:W-:-:S03]  /*2c220*/  I2FP.F32.U32 R5, R2 ;  /* 0x0000000200057245 */ /* 0x010fc60000201000 */
[----:B------:R-:W-:Y:S01]  /*2c230*/  FMUL R3, R3, UR4 ;  /* 0x0000000403037c20 */ /* 0x000fe20008400000 */
[----:B------:R-:W-:Y:S02]  /*2c240*/  ULDC UR4, c[0x0][0x154] ;  /* 0x0000550000047ab9 */ /* 0x000fe40000000800 */
[----:B------:R-:W-:Y:S01]  /*2c250*/  FMUL R10, R5, UR4 ;  /* 0x00000004050a7c20 */ /* 0x000fe20008400000 */
[----:B------:R-:W-:Y:S02]  /*2c260*/  ULDC.64 UR4, c[0x0][0x8d0] ;  /* 0x0002340000047ab9 */ /* 0x000fe40000000a00 */
[----:B------:R-:W2:Y:S01]  /*2c270*/  F2I.U32.TRUNC.NTZ R3, R3 ;  /* 0x0000000300037305 */ /* 0x000ea2000020f000 */
[----:B------:R-:W-:-:S04]  /*2c280*/  ISETP.NE.U32.AND P1, PT, RZ, UR4, PT ;  /* 0x00000004ff007c0c */ /* 0x000fc8000bf25070 */
[----:B------:R-:W-:-:S03]  /*2c290*/  ISETP.NE.AND.EX P1, PT, RZ, UR5, PT, P1 ;  /* 0x00000005ff007c0c */ /* 0x000fc6000bf25310 */
[----:B------:R-:W3:Y:S01]  /*2c2a0*/  F2I.U32.TRUNC.NTZ R10, R10 ;  /* 0x0000000a000a7305 */ /* 0x000ee2000020f000 */
[----:B--2---:R-:W-:Y:S02]  /*2c2b0*/  IADD3 R5, -R3, RZ, RZ ;  /* 0x000000ff03057210 */ /* 0x004fe40007ffe1ff */
[----:B------:R-:W-:-:S03]  /*2c2c0*/  MOV R3, R15 ;  /* 0x0000000f00037202 */ /* 0x000fc60000000f00 */
[----:B-----5:R-:W-:Y:S02]  /*2c2d0*/  IMAD R9, R4, R5, R9 ;  /* 0x0000000504097224 */ /* 0x020fe400078e0209 */
[----:B---3--:R-:W-:-:S04]  /*2c2e0*/  IMAD.MOV R4, RZ, RZ, -R10 ;  /* 0x000000ffff047224 */ /* 0x008fc800078e0a0a */
[----:B-1----:R-:W-:Y:S01]  /*2c2f0*/  @P4 IMAD R9, R13, R4, R2 ;  /* 0x000000040d094224 */ /* 0x002fe200078e0202 */
[----:B------:R-:W-:Y:S01]  /*2c300*/  MOV R2, R12 ;  /* 0x0000000c00027202 */ /* 0x000fe20000000f00 */
[----:B------:R-:W-:Y:S06]  /*2c310*/  @!P1 BRA `(.L_x_1113) ;  /* 0x0000000000289947 */ /* 0x000fec0003800000 */
[----:B------:R-:W-:Y:S02]  /*2c320*/  ULDC UR6, c[0x0][0x8dc] ;  /* 0x0002370000067ab9 */ /* 0x000fe40000000800 */
[----:B------:R-:W-:-:S04]  /*2c330*/  IADD3 R3, P1, R12, UR6, RZ ;  /* 0x000000060c037c10 */ /* 0x000fc8000ff3e0ff */
[----:B------:R-:W-:-:S05]  /*2c340*/  IADD3.X R13, RZ, R15, RZ, P1, !PT ;  /* 0x0000000fff0d7210 */ /* 0x000fca0000ffe4ff */
[----:B------:R-:W-:-:S04]  /*2c350*/  IMAD.WIDE.U32 R4, R13, UR4, RZ ;  /* 0x000000040d047c25 */ /* 0x000fc8000f8e00ff */
[----:B------:R-:W-:-:S04]  /*2c360*/  IMAD.WIDE.U32 R4, P1, R3, UR5, R4 ;  /* 0x0000000503047c25 */ /* 0x000fc8000f820004 */
[----:B------:R-:W-:Y:S01]  /*2c370*/  IMAD.WIDE.U32 R2, R3, UR4, RZ ;  /* 0x0000000403027c25 */ /* 0x000fe2000f8e00ff */
[----:B------:R-:W-:-:S04]  /*2c380*/  MOV R2, R5 ;  /* 0x0000000500027202 */ /* 0x000fc80000000f00 */
[----:B------:R-:W-:Y:S02]  /*2c390*/  IADD3 RZ, P3, R3, R4, RZ ;  /* 0x0000000403ff7210 */ /* 0x000fe40007f7e0ff */
[----:B------:R-:W-:-:S03]  /*2c3a0*/  IADD3.X R3, RZ, RZ, RZ, P1, !PT ;  /* 0x000000ffff037210 */ /* 0x000fc60000ffe4ff */
[----:B------:R-:W-:-:S08]  /*2c3b0*/  IMAD.WIDE.U32.X R2, R13, UR5, R2, P3 ;  /* 0x000000050d027c25 */ /* 0x000fd000098e0402 */
.L_x_1113:
[--C-:B------:R-:W-:Y:S01]  /*2c3c0*/  SHF.R.U64 R10, R2, UR7, R3.reuse ;  /* 0x00000007020a7c19 */ /* 0x100fe20008001203 */
[----:B------:R-:W-:Y:S01]  /*2c3d0*/  ULDC.64 UR4, c[0x0][0x8c8] ;  /* 0x0002320000047ab9 */ /* 0x000fe20000000a00 */
[----:B------:R-:W-:Y:S01]  /*2c3e0*/  SHF.R.U32.HI R2, RZ, UR7, R3 ;  /* 0x00000007ff027c19 */ /* 0x000fe20008011603 */
[----:B------:R-:W-:Y:S01]  /*2c3f0*/  ULDC.64 UR6, c[0x0][0x8e8] ;  /* 0x00023a0000067ab9 */ /* 0x000fe20000000a00 */
[----:B------:R-:W-:Y:S02]  /*2c400*/  IADD3 R13, P1, RZ, -R10, RZ ;  /* 0x8000000aff0d7210 */ /* 0x000fe40007f3e0ff */
[----:B------:R-:W-:-:S03]  /*2c410*/  MOV R3, R15 ;  /* 0x0000000f00037202 */ /* 0x000fc60000000f00 */
[----:B------:R-:W-:Y:S01]  /*2c420*/  IMAD.X R2, RZ, RZ, ~R2, P1 ;  /* 0x000000ffff027224 */ /* 0x000fe200008e0e02 */
[----:B------:R-:W-:-:S03]  /*2c430*/  ISETP.NE.U32.AND P1, PT, RZ, UR6, PT ;  /* 0x00000006ff007c0c */ /* 0x000fc6000bf25070 */
[----:B------:R-:W-:Y:S01]  /*2c440*/  IMAD R2, R2, UR4, RZ ;  /* 0x0000000402027c24 */ /* 0x000fe2000f8e02ff */
[----:B------:R-:W-:-:S03]  /*2c450*/  ISETP.NE.AND.EX P1, PT, RZ, UR7, PT, P1 ;  /* 0x00000007ff007c0c */ /* 0x000fc6000bf25310 */
[----:B------:R-:W-:Y:S01]  /*2c460*/  IMAD R5, R13, UR5, R2 ;  /* 0x000000050d057c24 */ /* 0x000fe2000f8e0202 */
[----:B------:R-:W-:-:S05]  /*2c470*/  MOV R2, R12 ;  /* 0x0000000c00027202 */ /* 0x000fca0000000f00 */
[----:B------:R-:W-:Y:S01]  /*2c480*/  IMAD.WIDE.U32 R2, R13, UR4, R2 ;  /* 0x000000040d027c25 */ /* 0x000fe2000f8e0002 */
[----:B------:R-:W-:-:S04]  /*2c490*/  ULDC UR4, c[0x0][0x8c0] ;  /* 0x0002300000047ab9 */ /* 0x000fc80000000800 */
[----:B------:R-:W-:-:S04]  /*2c4a0*/  IADD3 R3, R3, R5, RZ ;  /* 0x0000000503037210 */ /* 0x000fc80007ffe0ff */
[--C-:B------:R-:W-:Y:S02]  /*2c4b0*/  SHF.R.U64 R12, R2, UR4, R3.reuse ;  /* 0x00000004020c7c19 */ /* 0x100fe40008001203 */
[----:B------:R-:W-:Y:S01]  /*2c4c0*/  SHF.R.U32.HI R3, RZ, UR4, R3 ;  /* 0x00000004ff037c19 */ /* 0x000fe20008011603 */
[----:B------:R-:W-:-:S03]  /*2c4d0*/  ULDC UR4, c[0x0][0x8b0] ;  /* 0x00022c0000047ab9 */ /* 0x000fc60000000800 */
[--C-:B------:R-:W-:Y:S02]  /*2c4e0*/  SHF.R.U64 R13, R12, UR4, R3.reuse ;  /* 0x000000040c0d7c19 */ /* 0x100fe40008001203 */
[----:B------:R-:W-:Y:S01]  /*2c4f0*/  SHF.R.U32.HI R2, RZ, UR4, R3 ;  /* 0x00000004ff027c19 */ /* 0x000fe20008011603 */
[----:B------:R-:W-:-:S03]  /*2c500*/  ULDC UR4, c[0x0][0x900] ;  /* 0x0002400000047ab9 */ /* 0x000fc60000000800 */
[--C-:B------:R-:W-:Y:S02]  /*2c510*/  SHF.R.U64 R14, R13, UR4, R2.reuse ;  /* 0x000000040d0e7c19 */ /* 0x100fe40008001202 */
[----:B------:R-:W-:Y:S02]  /*2c520*/  SHF.R.U32.HI R15, RZ, UR4, R2 ;  /* 0x00000004ff0f7c19 */ /* 0x000fe40008011602 */
[----:B------:R-:W-:Y:S02]  /*2c530*/  MOV R2, R14 ;  /* 0x0000000e00027202 */ /* 0x000fe40000000f00 */
[----:B------:R-:W-:Y:S01]  /*2c540*/  MOV R3, R15 ;  /* 0x0000000f00037202 */ /* 0x000fe20000000f00 */
[----:B------:R-:W-:Y:S06]  /*2c550*/  @!P1 BRA `(.L_x_1114) ;  /* 0x0000000000289947 */ /* 0x000fec0003800000 */
[----:B------:R-:W-:Y:S02]  /*2c560*/  ULDC UR4, c[0x0][0x8f4] ;  /* 0x00023d0000047ab9 */ /* 0x000fe40000000800 */
[----:B------:R-:W-:-:S05]  /*2c570*/  IADD3 R3, P1, R14, UR4, RZ ;  /* 0x000000040e037c10 */ /* 0x000fca000ff3e0ff */
[----:B------:R-:W-:-:S04]  /*2c580*/  IMAD.X R15, RZ, RZ, R15, P1 ;  /* 0x000000ffff0f7224 */ /* 0x000fc800008e060f */
[----:B------:R-:W-:-:S04]  /*2c590*/  IMAD.WIDE.U32 R4, R15, UR6, RZ ;  /* 0x000000060f047c25 */ /* 0x000fc8000f8e00ff */
[----:B------:R-:W-:-:S04]  /*2c5a0*/  IMAD.WIDE.U32 R4, P1, R3, UR7, R4 ;  /* 0x0000000703047c25 */ /* 0x000fc8000f820004 */
[----:B------:R-:W-:Y:S01]  /*2c5b0*/  IMAD.WIDE.U32 R2, R3, UR6, RZ ;  /* 0x0000000603027c25 */ /* 0x000fe2000f8e00ff */
[----:B------:R-:W-:-:S04]  /*2c5c0*/  MOV R2, R5 ;  /* 0x0000000500027202 */ /* 0x000fc80000000f00 */
[----:B------:R-:W-:Y:S02]  /*2c5d0*/  IADD3 RZ, P3, R3, R4, RZ ;  /* 0x0000000403ff7210 */ /* 0x000fe40007f7e0ff */
[----:B------:R-:W-:-:S03]  /*2c5e0*/  IADD3.X R3, RZ, RZ, RZ, P1, !PT ;  /* 0x000000ffff037210 */ /* 0x000fc60000ffe4ff */
[----:B------:R-:W-:-:S08]  /*2c5f0*/  IMAD.WIDE.U32.X R2, R15, UR7, R2, P3 ;  /* 0x000000070f027c25 */ /* 0x000fd000098e0402 */
.L_x_1114:
[----:B------:R-:W-:Y:S01]  /*2c600*/  ULDC UR4, c[0x0][0x8f0] ;  /* 0x00023c0000047ab9 */ /* 0x000fe20000000800 */
[----:B------:R-:W-:Y:S02]  /*2c610*/  LOP3.LUT R13, R13, UR16, RZ, 0xc0, !PT ;  /* 0x000000100d0d7c12 */ /* 0x000fe4000f8ec0ff */
[----:B------:R-:W-:Y:S01]  /*2c620*/  SHF.R.U64 R2, R2, UR4, R3 ;  /* 0x0000000402027c19 */ /* 0x000fe20008001203 */
[----:B------:R-:W-:-:S03]  /*2c630*/  ULDC UR4, c[0x0][0x8e0] ;  /* 0x0002380000047ab9 */ /* 0x000fc60000000800 */
[C---:B------:R-:W-:Y:S01]  /*2c640*/  IADD3 R3, -R2.reuse, RZ, RZ ;  /* 0x000000ff02037210 */ /* 0x040fe20007ffe1ff */
[----:B------:R-:W-:-:S04]  /*2c650*/  IMAD R4, R2, UR17, R13 ;  /* 0x0000001102047c24 */ /* 0x000fc8000f8e020d */
[----:B------:R-:W-:Y:S01]  /*2c660*/  IMAD R14, R3, UR4, R14 ;  /* 0x00000004030e7c24 */ /* 0x000fe2000f8e020e */
[----:B------:R-:W-:Y:S01]  /*2c670*/  ULDC UR4, c[0x0][0x8b8] ;  /* 0x00022e0000047ab9 */ /* 0x000fe20000000800 */
[----:B------:R-:W-:Y:S01]  /*2c680*/  LOP3.LUT R3, R12, UR15, RZ, 0xc0, !PT ;  /* 0x0000000f0c037c12 */ /* 0x000fe2000f8ec0ff */
[----:B------:R-:W-:Y:S01]  /*2c690*/  IMAD R9, R4, UR4, R9 ;  /* 0x0000000404097c24 */ /* 0x000fe2000f8e0209 */
[----:B------:R-:W-:Y:S01]  /*2c6a0*/  ULDC UR4, c[0x0][0x8a8] ;  /* 0x00022a0000047ab9 */ /* 0x000fe20000000800 */
[----:B------:R-:W-:Y:S02]  /*2c6b0*/  MOV R4, 0x1 ;  /* 0x0000000100047802 */ /* 0x000fe40000000f00 */
[----:B------:R-:W-:-:S05]  /*2c6c0*/  IMAD R14, R14, UR4, R3 ;  /* 0x000000040e0e7c24 */ /* 0x000fca000f8e0203 */
[----:B------:R-:W-:Y:S02]  /*2c6d0*/  SEL R2, R14, R9, !P4 ;  /* 0x000000090e027207 */ /* 0x000fe40006000000 */
[----:B------:R-:W-:-:S07]  /*2c6e0*/  SEL R3, R9, R14, !P4 ;  /* 0x0000000e09037207 */ /* 0x000fce0006000000 */
.L_x_1112:
[----:B------:R-:W-:Y:S05]  /*2c6f0*/  BSYNC B1 ;  /* 0x0000000000017941 */ /* 0x000fea0003800000 */
.L_x_1111:
[----:B------:R-:W-:-:S13]  /*2c700*/  LOP3.LUT P1, RZ, R4, 0xff, RZ, 0xc0, !PT ;  /* 0x000000ff04ff7812 */ /* 0x000fda000782c0ff */
[----:B------:R-:W-:Y:S05]  /*2c710*/  @P1 BRA `(.L_x_1115) ;  /* 0xfffffff400381947 */ /* 0x000fea000383ffff */
[----:B------:R-:W-:Y:S05]  /*2c720*/  BSYNC B0 ;  /* 0x0000000000007941 */ /* 0x000fea0003800000 */
.L_x_1103:
[----:B------:R-:W-:-:S03]  /*2c730*/  UMOV UR4, 0xffffffff ;  /* 0xffffffff00047882 */ /* 0x000fc60000000000 */
[----:B------:R-:W-:Y:S05]  /*2c740*/  BRA.DIV UR4, `(.L_x_1116) ;  /* 0x00000012040c7947 */ /* 0x000fea000b800000 */
[----:B------:R-:W-:-:S13]  /*2c750*/  ELECT P6, URZ, PT ;  /* 0x00000000003f782f */ /* 0x000fda00038c0000 */
.L_x_1162:
[----:B------:R-:W-:Y:S05]  /*2c760*/  @!P6 BRA `(.L_x_10) ;  /* 0x000000000084e947 */ /* 0x000fea0003800000 */
[----:B------:R-:W2:Y:S02]  /*2c770*/  LDL.LU R2, [R1+0x208] ;  /* 0x0002080001027983 */ /* 0x000ea40000300800 */
[----:B--2---:R-:W-:-:S04]  /*2c780*/  LOP3.LUT R2, R2, 0x2, RZ, 0xfc, !PT ;  /* 0x0000000202027812 */ /* 0x004fc800078efcff */
[----:B------:R-:W-:-:S13]  /*2c790*/  ISETP.NE.AND P0, PT, R2, 0x3, PT ;  /* 0x000000030200780c */ /* 0x000fda0003f05270 */
[----:B------:R-:W-:Y:S05]  /*2c7a0*/  @!P0 BRA `(.L_x_1117) ;  /* 0x0000000000048947 */ /* 0x000fea0003800000 */
[----:B------:R-:W-:Y:S01]  /*2c7b0*/  BPT.TRAP 0x1 ;  /* 0x000000040000795c */ /* 0x000fe20000300000 */
.L_x_1117:
[----:B------:R-:W2:Y:S01]  /*2c7c0*/  S2R R3, SR_CgaCtaId ;  /* 0x0000000000037919 */ /* 0x000ea20000008800 */
[----:B------:R-:W-:-:S04]  /*2c7d0*/  MOV R2, 0x400 ;  /* 0x0000040000027802 */ /* 0x000fc80000000f00 */
[----:B--2---:R-:W-:Y:S02]  /*2c7e0*/  LEA R3, R3, R2, 0x18 ;  /* 0x0000000203037211 */ /* 0x004fe400078ec0ff */
[----:B------:R-:W-:Y:S02]  /*2c7f0*/  SHF.L.U32 R2, R0, 0x1f, RZ ;  /* 0x0000001f00027819 */ /* 0x000fe400000006ff */
[----:B------:R-:W-:-:S05]  /*2c800*/  IADD3 R3, R3, 0x18, RZ ;  /* 0x0000001803037810 */ /* 0x000fca0007ffe0ff */
[----:B------:R-:W-:-:S04]  /*2c810*/  IMAD R5, R6, 0x8, R3 ;  /* 0x0000000806057824 */ /* 0x000fc800078e0203 */
[----:B------:R-:W2:Y:S02]  /*2c820*/  SYNCS.PHASECHK.TRANS64.TRYWAIT P0, [R5+URZ], R2 ;  /* 0x00000002050075a7 */ /* 0x000ea4000800017f */
[----:B--2---:R-:W-:Y:S05]  /*2c830*/  @!P0 BRA `(.L_x_1118) ;  /* 0x0000000c00f08947 */ /* 0x004fea0003800000 */
.L_x_1163:
[----:B------:R-:W-:-:S04]  /*2c840*/  IADD3 R6, R6, 0x1, RZ ;  /* 0x0000000106067810 */ /* 0x000fc80007ffe0ff */
[----:B------:R-:W-:-:S04]  /*2c850*/  ISETP.NE.AND P0, PT, R6, 0x3, PT ;  /* 0x000000030600780c */ /* 0x000fc80003f05270 */
[----:B--2---:R-:W-:Y:S02]  /*2c860*/  SEL R5, RZ, 0x1, P0 ;  /* 0x00000001ff057807 */ /* 0x004fe40000000000 */
[----:B------:R-:W-:Y:S02]  /*2c870*/  SEL R6, R6, RZ, P0 ;  /* 0x000000ff06067207 */ /* 0x000fe40000000000 */
[----:B------:R-:W-:Y:S02]  /*2c880*/  LOP3.LUT R5, R0, R5, RZ, 0x3c, !PT ;  /* 0x0000000500057212 */ /* 0x000fe400078e3cff */
[----:B------:R-:W-:Y:S02]  /*2c890*/  LEA R7, R6, R3, 0x3 ;  /* 0x0000000306077211 */ /* 0x000fe400078e18ff */
[----:B------:R-:W-:-:S04]  /*2c8a0*/  SHF.L.U32 R0, R5, 0x1f, RZ ;  /* 0x0000001f05007819 */ /* 0x000fc800000006ff */
[----:B------:R-:W2:Y:S02]  /*2c8b0*/  SYNCS.PHASECHK.TRANS64.TRYWAIT P0, [R7+URZ], R0 ;  /* 0x00000000070075a7 */ /* 0x000ea4000800017f */
[----:B--2---:R-:W-:Y:S05]  /*2c8c0*/  @!P0 BRA `(.L_x_1119) ;  /* 0x0000000c00e08947 */ /* 0x004fea0003800000 */
.L_x_1164:
[----:B--2---:R-:W-:-:S04]  /*2c8d0*/  IADD3 R0, R6, 0x1, RZ ;  /* 0x0000000106007810 */ /* 0x004fc80007ffe0ff */
[----:B------:R-:W-:-:S04]  /*2c8e0*/  ISETP.NE.AND P0, PT, R0, 0x3, PT ;  /* 0x000000030000780c */ /* 0x000fc80003f05270 */
[----:B------:R-:W-:Y:S02]  /*2c8f0*/  SEL R2, RZ, 0x1, P0 ;  /* 0x00000001ff027807 */ /* 0x000fe40000000000 */
[----:B------:R-:W-:Y:S02]  /*2c900*/  SEL R0, R0, RZ, P0 ;  /* 0x000000ff00007207 */ /* 0x000fe40000000000 */
[----:B------:R-:W-:Y:S02]  /*2c910*/  LOP3.LUT R2, R5, R2, RZ, 0x3c, !PT ;  /* 0x0000000205027212 */ /* 0x000fe400078e3cff */
[----:B------:R-:W-:Y:S02]  /*2c920*/  LEA R3, R0, R3, 0x3 ;  /* 0x0000000300037211 */ /* 0x000fe400078e18ff */
[----:B------:R-:W-:-:S07]  /*2c930*/  SHF.L.U32 R0, R2, 0x1f, RZ ;  /* 0x0000001f02007819 */ /* 0x000fce00000006ff */
.L_x_1120:
[----:B--2---:R2:W3:Y:S02]  /*2c940*/  SYNCS.PHASECHK.TRANS64.TRYWAIT P0, [R3+URZ], R0 ;  /* 0x00000000030075a7 */ /* 0x0044e4000800017f */
[----:B---3--:R-:W-:Y:S05]  /*2c950*/  @!P0 NANOSLEEP.SYNCS 0x989680 ;  /* 0x009896800000895d */ /* 0x008fea0003900000 */
[----:B------:R-:W3:Y:S02]  /*2c960*/  @!P0 SYNCS.PHASECHK.TRANS64 P0, [R3+URZ], R0 ;  /* 0x00000000030085a7 */ /* 0x000ee4000800007f */
[----:B---3--:R-:W-:Y:S05]  /*2c970*/  @!P0 BRA `(.L_x_1120) ;  /* 0xfffffffc00f08947 */ /* 0x008fea000383ffff */
.L_x_10:
[----:B------:R-:W-:Y:S05]  /*2c980*/  BSYNC B6 ;  /* 0x0000000000067941 */ /* 0x000fea0003800000 */
.L_x_8:
[----:B------:R-:W-:Y:S05]  /*2c990*/  EXIT ;  /* 0x000000000000794d */ /* 0x000fea0003800000 */
.L_x_23:
[----:B--2---:R2:W3:Y:S02]  /*2c9a0*/  SYNCS.PHASECHK.TRANS64.TRYWAIT P1, [R3+URZ], R0 ;  /* 0x00000000030075a7 */ /* 0x0044e4000802017f */
[----:B---3--:R-:W-:Y:S05]  /*2c9b0*/  @!P1 NANOSLEEP.SYNCS 0x989680 ;  /* 0x009896800000995d */ /* 0x008fea0003900000 */
[----:B------:R-:W3:Y:S02]  /*2c9c0*/  @!P1 SYNCS.PHASECHK.TRANS64 P1, [R3+URZ], R0 ;  /* 0x00000000030095a7 */ /* 0x000ee4000802007f */
[----:B---3--:R-:W-:Y:S05]  /*2c9d0*/  @!P1 BRA `(.L_x_23) ;  /* 0xfffffffc00f09947 */ /* 0x008fea000383ffff */
[----:B------:R-:W-:Y:S05]  /*2c9e0*/  BRA `(.L_x_22) ;  /* 0xfffffd4c00887947 */ /* 0x000fea000383ffff */
.L_x_28:
[----:B--2---:R-:W-:-:S04]  /*2c9f0*/  MOV R4, UR8 ;  /* 0x0000000800047c02 */ /* 0x004fc80008000f00 */
[----:B------:R2:W3:Y:S03]  /*2ca00*/  SYNCS.PHASECHK.TRANS64.TRYWAIT P1, [R4+URZ], R3 ;  /* 0x00000003040075a7 */ /* 0x0004e6000802017f */
[----:B---3--:R-:W-:Y:S05]  /*2ca10*/  @!P1 NANOSLEEP.SYNCS 0x989680 ;  /* 0x009896800000995d */ /* 0x008fea0003900000 */
[----:B------:R-:W3:Y:S02]  /*2ca20*/  @!P1 SYNCS.PHASECHK.TRANS64 P1, [R4+URZ], R3 ;  /* 0x00000003040095a7 */ /* 0x000ee4000802007f */
[----:B---3--:R-:W-:Y:S05]  /*2ca30*/  @!P1 BRA `(.L_x_28) ;  /* 0xfffffffc00ec9947 */ /* 0x008fea000383ffff */
[----:B------:R-:W-:Y:S05]  /*2ca40*/  BRA `(.L_x_27) ;  /* 0xfffffd8400287947 */ /* 0x000fea000383ffff */
.L_x_49:
[----:B-1----:R-:W-:-:S04]  /*2ca50*/  IMAD.U32 R3, RZ, RZ, UR49 ;  /* 0x00000031ff037e24 */ /* 0x002fc8000f8e00ff */
[----:B------:R1:W2:Y:S03]  /*2ca60*/  SYNCS.PHASECHK.TRANS64.TRYWAIT P2, [R3+URZ+0x30], R0 ;  /* 0x00003000030075a7 */ /* 0x0002a6000804017f */
[----:B--2---:R-:W-:Y:S05]  /*2ca70*/  @!P2 NANOSLEEP.SYNCS 0x989680 ;  /* 0x009896800000a95d */ /* 0x004fea0003900000 */
[----:B------:R-:W2:Y:S02]  /*2ca80*/  @!P2 SYNCS.PHASECHK.TRANS64 P2, [R3+URZ+0x30], R0 ;  /* 0x000030000300a5a7 */ /* 0x000ea4000804007f */
[----:B--2---:R-:W-:Y:S05]  /*2ca90*/  @!P2 BRA `(.L_x_49) ;  /* 0xfffffffc00eca947 */ /* 0x004fea000383ffff */
[----:B------:R-:W-:Y:S05]  /*2caa0*/  BRA `(.L_x_1121) ;  /* 0xfffffdcc00ec7947 */ /* 0x000fea000383ffff */
.L_x_108:
[----:B-1----:R1:W2:Y:S02]  /*2cab0*/  SYNCS.PHASECHK.TRANS64.TRYWAIT P2, [R0+URZ+0x30], R2 ;  /* 0x00003002000075a7 */ /* 0x0022a4000804017f */
[----:B--2---:R-:W-:Y:S05]  /*2cac0*/  @!P2 NANOSLEEP.SYNCS 0x989680 ;  /* 0x009896800000a95d */ /* 0x004fea0003900000 */
[----:B------:R-:W2:Y:S02]  /*2cad0*/  @!P2 SYNCS.PHASECHK.TRANS64 P2, [R0+URZ+0x30], R2 ;  /* 0x000030020000a5a7 */ /* 0x000ea4000804007f */
[----:B--2---:R-:W-:Y:S05]  /*2cae0*/  @!P2 BRA `(.L_x_108) ;  /* 0xfffffffc00f0a947 */ /* 0x004fea000383ffff */
[----:B------:R-:W-:Y:S05]  /*2caf0*/  BRA `(.L_x_1122) ;  /* 0xfffffdf000147947 */ /* 0x000fea000383ffff */
.L_x_166:
[----:B-1----:R1:W2:Y:S02]  /*2cb00*/  SYNCS.PHASECHK.TRANS64.TRYWAIT P2, [R0+URZ+0x30], R2 ;  /* 0x00003002000075a7 */ /* 0x0022a4000804017f */
[----:B--2---:R-:W-:Y:S05]  /*2cb10*/  @!P2 NANOSLEEP.SYNCS 0x989680 ;  /* 0x009896800000a95d */ /* 0x004fea0003900000 */
[----:B------:R-:W2:Y:S02]  /*2cb20*/  @!P2 SYNCS.PHASECHK.TRANS64 P2, [R0+URZ+0x30], R2 ;  /* 0x000030020000a5a7 */ /* 0x000ea4000804007f */
[----:B--2---:R-:W-:Y:S05]  /*2cb30*/  @!P2 BRA `(.L_x_166) ;  /* 0xfffffffc00f0a947 */ /* 0x004fea000383ffff */
[----:B------:R-:W-:Y:S05]  /*2cb40*/  BRA `(.L_x_1123) ;  /* 0xfffffe0c00887947 */ /* 0x000fea000383ffff */
.L_x_224:
[----:B-1----:R1:W2:Y:S02]  /*2cb50*/  SYNCS.PHASECHK.TRANS64.TRYWAIT P2, [R0+URZ+0x30], R2 ;  /* 0x00003002000075a7 */ /* 0x0022a4000804017f */
[----:B--2---:R-:W-:Y:S05]  /*2cb60*/  @!P2 NANOSLEEP.SYNCS 0x989680 ;  /* 0x009896800000a95d */ /* 0x004fea0003900000 */
[----:B------:R-:W2:Y:S02]  /*2cb70*/  @!P2 SYNCS.PHASECHK.TRANS64 P2, [R0+URZ+0x30], R2 ;  /* 0x000030020000a5a7 */ /* 0x000ea4000804007f */
[----:B--2---:R-:W-:Y:S05]  /*2cb80*/  @!P2 BRA `(.L_x_224) ;  /* 0xfffffffc00f0a947 */ /* 0x004fea000383ffff */
[----:B------:R-:W-:Y:S05]  /*2cb90*/  BRA `(.L_x_1124) ;  /* 0xfffffe2c00447947 */ /* 0x000fea000383ffff */
.L_x_282:
[----:B-1----:R1:W2:Y:S02]  /*2cba0*/  SYNCS.PHASECHK.TRANS64.TRYWAIT P2, [R2+URZ+0x30], R3 ;  /* 0x00003003020075a7 */ /* 0x0022a4000804017f */
[----:B--2---:R-:W-:Y:S05]  /*2cbb0*/  @!P2 NANOSLEEP.SYNCS 0x989680 ;  /* 0x009896800000a95d */ /* 0x004fea0003900000 */
[----:B------:R-:W2:Y:S02]  /*2cbc0*/  @!P2 SYNCS.PHASECHK.TRANS64 P2, [R2+URZ+0x30], R3 ;  /* 0x000030030200a5a7 */ /* 0x000ea4000804007f */
[----:B--2---:R-:W-:Y:S05]  /*2cbd0*/  @!P2 BRA `(.L_x_282) ;  /* 0xfffffffc00f0a947 */ /* 0x004fea000383ffff */
[----:B------:R-:W-:Y:S05]  /*2cbe0*/  BRA `(.L_x_1125) ;  /* 0xfffffe4800c87947 */ /* 0x000fea000383ffff */
.L_x_340:
[----:B--2---:R2:W3:Y:S02]  /*2cbf0*/  SYNCS.PHASECHK.TRANS64.TRYWAIT P2, [R3+URZ+0x30], R14 ;  /* 0x0000300e030075a7 */ /* 0x0044e4000804017f */
[----:B---3--:R-:W-:Y:S05]  /*2cc00*/  @!P2 NANOSLEEP.SYNCS 0x989680 ;  /* 0x009896800000a95d */ /* 0x008fea0003900000 */
[----:B------:R-:W3:Y:S02]  /*2cc10*/  @!P2 SYNCS.PHASECHK.TRANS64 P2, [R3+URZ+0x30], R14 ;  /* 0x0000300e0300a5a7 */ /* 0x000ee4000804007f */
[----:B---3--:R-:W-:Y:S05]  /*2cc20*/  @!P2 BRA `(.L_x_340) ;  /* 0xfffffffc00f0a947 */ /* 0x008fea000383ffff */
[----:B------:R-:W-:Y:S05]  /*2cc30*/  BRA `(.L_x_1126) ;  /* 0xfffffe68007c7947 */ /* 0x000fea000383ffff */
.L_x_398:
[----:B-1----:R1:W2:Y:S02]  /*2cc40*/  SYNCS.PHASECHK.TRANS64.TRYWAIT P2, [R0+URZ+0x30], R3 ;  /* 0x00003003000075a7 */ /* 0x0022a4000804017f */
[----:B--2---:R-:W-:Y:S05]  /*2cc50*/  @!P2 NANOSLEEP.SYNCS 0x989680 ;  /* 0x009896800000a95d */ /* 0x004fea0003900000 */
[----:B------:R-:W2:Y:S02]  /*2cc60*/  @!P2 SYNCS.PHASECHK.TRANS64 P2, [R0+URZ+0x30], R3 ;  /* 0x000030030000a5a7 */ /* 0x000ea4000804007f */
[----:B--2---:R-:W-:Y:S05]  /*2cc70*/  @!P2 BRA `(.L_x_398) ;  /* 0xfffffffc00f0a947 */ /* 0x004fea000383ffff */
[----:B------:R-:W-:Y:S05]  /*2cc80*/  BRA `(.L_x_1127) ;  /* 0xfffffe8400f07947 */ /* 0x000fea000383ffff */
.L_x_456:
[----:B-1----:R1:W2:Y:S02]  /*2cc90*/  SYNCS.PHASECHK.TRANS64.TRYWAIT P2, [R0+URZ+0x30], R3 ;  /* 0x00003003000075a7 */ /* 0x0022a4000804017f */
[----:B--2---:R-:W-:Y:S05]  /*2cca0*/  @!P2 NANOSLEEP.SYNCS 0x989680 ;  /* 0x009896800000a95d */ /* 0x004fea0003900000 */
[----:B------:R-:W2:Y:S02]  /*2ccb0*/  @!P2 SYNCS.PHASECHK.TRANS64 P2, [R0+URZ+0x30], R3 ;  /* 0x000030030000a5a7 */ /* 0x000ea4000804007f */
[----:B--2---:R-:W-:Y:S05]  /*2ccc0*/  @!P2 BRA `(.L_x_456) ;  /* 0xfffffffc00f0a947 */ /* 0x004fea000383ffff */
[----:B------:R-:W-:Y:S05]  /*2ccd0*/  BRA `(.L_x_1128) ;  /* 0xfffffea400a07947 */ /* 0x000fea000383ffff */
.L_x_514:
[----:B-1----:R1:W2:Y:S02]  /*2cce0*/  SYNCS.PHASECHK.TRANS64.TRYWAIT P2, [R0+URZ+0x30], R3 ;  /* 0x00003003000075a7 */ /* 0x0022a4000804017f */
[----:B--2---:R-:W-:Y:S05]  /*2ccf0*/  @!P2 NANOSLEEP.SYNCS 0x989680 ;  /* 0x009896800000a95d */ /* 0x004fea0003900000 */
[----:B------:R-:W2:Y:S02]  /*2cd00*/  @!P2 SYNCS.PHASECHK.TRANS64 P2, [R0+URZ+0x30], R3 ;  /* 0x000030030000a5a7 */ /* 0x000ea4000804007f */
[----:B--2---:R-:W-:Y:S05]  /*2cd10*/  @!P2 BRA `(.L_x_514) ;  /* 0xfffffffc00f0a947 */ /* 0x004fea000383ffff */
[----:B------:R-:W-:Y:S05]  /*2cd20*/  BRA `(.L_x_1129) ;  /* 0xfffffec400147947 */ /* 0x000fea000383ffff */
.L_x_572:
[----:B-1----:R1:W2:Y:S02]  /*2cd30*/  SYNCS.PHASECHK.TRANS64.TRYWAIT P2, [R0+URZ+0x30], R3 ;  /* 0x00003003000075a7 */ /* 0x0022a4000804017f */
[----:B--2---:R-:W-:Y:S05]  /*2cd40*/  @!P2 NANOSLEEP.SYNCS 0x989680 ;  /* 0x009896800000a95d */ /* 0x004fea0003900000 */
[----:B------:R-:W2:Y:S02]  /*2cd50*/  @!P2 SYNCS.PHASECHK.TRANS64 P2, [R0+URZ+0x30], R3 ;  /* 0x000030030000a5a7 */ /* 0x000ea4000804007f */
[----:B--2---:R-:W-:Y:S05]  /*2cd60*/  @!P2 BRA `(.L_x_572) ;  /* 0xfffffffc00f0a947 */ /* 0x004fea000383ffff */
[----:B------:R-:W-:Y:S05]  /*2cd70*/  BRA `(.L_x_1130) ;  /* 0xfffffee000c87947 */ /* 0x000fea000383ffff */
.L_x_630:
[----:B-1----:R1:W2:Y:S02]  /*2cd80*/  SYNCS.PHASECHK.TRANS64.TRYWAIT P2, [R0+URZ+0x30], R3 ;  /* 0x00003003000075a7 */ /* 0x0022a4000804017f */
[----:B--2---:R-:W-:Y:S05]  /*2cd90*/  @!P2 NANOSLEEP.SYNCS 0x989680 ;  /* 0x009896800000a95d */ /* 0x004fea0003900000 */
[----:B------:R-:W2:Y:S02]  /*2cda0*/  @!P2 SYNCS.PHASECHK.TRANS64 P2, [R0+URZ+0x30], R3 ;  /* 0x000030030000a5a7 */ /* 0x000ea4000804007f */
[----:B--2---:R-:W-:Y:S05]  /*2cdb0*/  @!P2 BRA `(.L_x_630) ;  /* 0xfffffffc00f0a947 */ /* 0x004fea000383ffff */
[----:B------:R-:W-:Y:S05]  /*2cdc0*/  BRA `(.L_x_1131) ;  /* 0xffffff00003c7947 */ /* 0x000fea000383ffff */
.L_x_688:
[----:B-1----:R1:W2:Y:S02]  /*2cdd0*/  SYNCS.PHASECHK.TRANS64.TRYWAIT P2, [R0+URZ+0x30], R3 ;  /* 0x00003003000075a7 */ /* 0x0022a4000804017f */
[----:B--2---:R-:W-:Y:S05]  /*2cde0*/  @!P2 NANOSLEEP.SYNCS 0x989680 ;  /* 0x009896800000a95d */ /* 0x004fea0003900000 */
[----:B------:R-:W2:Y:S02]  /*2cdf0*/  @!P2 SYNCS.PHASECHK.TRANS64 P2, [R0+URZ+0x30], R3 ;  /* 0x000030030000a5a7 */ /* 0x000ea4000804007f */
[----:B--2---:R-:W-:Y:S05]  /*2ce00*/  @!P2 BRA `(.L_x_688) ;  /* 0xfffffffc00f0a947 */ /* 0x004fea000383ffff */
[----:B------:R-:W-:Y:S05]  /*2ce10*/  BRA `(.L_x_1132) ;  /* 0xffffff1c00f07947 */ /* 0x000fea000383ffff */
.L_x_746:
[----:B-1----:R1:W2:Y:S02]  /*2ce20*/  SYNCS.PHASECHK.TRANS64.TRYWAIT P2, [R0+URZ+0x30], R3 ;  /* 0x00003003000075a7 */ /* 0x0022a4000804017f */
[----:B--2---:R-:W-:Y:S05]  /*2ce30*/  @!P2 NANOSLEEP.SYNCS 0x989680 ;  /* 0x009896800000a95d */ /* 0x004fea0003900000 */
[----:B------:R-:W2:Y:S02]  /*2ce40*/  @!P2 SYNCS.PHASECHK.TRANS64 P2, [R0+URZ+0x30], R3 ;  /* 0x000030030000a5a7 */ /* 0x000ea4000804007f */
[----:B--2---:R-:W-:Y:S05]  /*2ce50*/  @!P2 BRA `(.L_x_746) ;  /* 0xfffffffc00f0a947 */ /* 0x004fea000383ffff */
[----:B------:R-:W-:Y:S05]  /*2ce60*/  BRA `(.L_x_1133) ;  /* 0xffffff3c00647947 */ /* 0x000fea000383ffff */
.L_x_804:
[----:B-1----:R1:W2:Y:S02]  /*2ce70*/  SYNCS.PHASECHK.TRANS64.TRYWAIT P2, [R0+URZ+0x30], R3 ;  /* 0x00003003000075a7 */ /* 0x0022a4000804017f */
[----:B--2---:R-:W-:Y:S05]  /*2ce80*/  @!P2 NANOSLEEP.SYNCS 0x989680 ;  /* 0x009896800000a95d */ /* 0x004fea0003900000 */
[----:B------:R-:W2:Y:S02]  /*2ce90*/  @!P2 SYNCS.PHASECHK.TRANS64 P2, [R0+URZ+0x30], R3 ;  /* 0x000030030000a5a7 */ /* 0x000ea4000804007f */
[----:B--2---:R-:W-:Y:S05]  /*2cea0*/  @!P2 BRA `(.L_x_804) ;  /* 0xfffffffc00f0a947 */ /* 0x004fea000383ffff */
[----:B------:R-:W-:Y:S05]  /*2ceb0*/  BRA `(.L_x_1134) ;  /* 0xffffff5c00187947 */ /* 0x000fea000383ffff */
.L_x_862:
[----:B-1----:R1:W2:Y:S02]  /*2cec0*/  SYNCS.PHASECHK.TRANS64.TRYWAIT P2, [R0+URZ+0x30], R3 ;  /* 0x00003003000075a7 */ /* 0x0022a4000804017f */
[----:B--2---:R-:W-:Y:S05]  /*2ced0*/  @!P2 NANOSLEEP.SYNCS 0x989680 ;  /* 0x009896800000a95d */ /* 0x004fea0003900000 */
[----:B------:R-:W2:Y:S02]  /*2cee0*/  @!P2 SYNCS.PHASECHK.TRANS64 P2, [R0+URZ+0x30], R3 ;  /* 0x000030030000a5a7 */ /* 0x000ea4000804007f */
[----:B--2---:R-:W-:Y:S05]  /*2cef0*/  @!P2 BRA `(.L_x_862) ;  /* 0xfffffffc00f0a947 */ /* 0x004fea000383ffff */
[----:B------:R-:W-:Y:S05]  /*2cf00*/  BRA `(.L_x_1135) ;  /* 0xffffff78008c7947 */ /* 0x000fea000383ffff */
.L_x_920:
[----:B--2---:R2:W3:Y:S02]  /*2cf10*/  SYNCS.PHASECHK.TRANS64.TRYWAIT P2, [R0+URZ+0x30], R9 ;  /* 0x00003009000075a7 */ /* 0x0044e4000804017f */
[----:B---3--:R-:W-:Y:S05]  /*2cf20*/  @!P2 NANOSLEEP.SYNCS 0x989680 ;  /* 0x009896800000a95d */ /* 0x008fea0003900000 */
[----:B------:R-:W3:Y:S02]  /*2cf30*/  @!P2 SYNCS.PHASECHK.TRANS64 P2, [R0+URZ+0x30], R9 ;  /* 0x000030090000a5a7 */ /* 0x000ee4000804007f */
[----:B---3--:R-:W-:Y:S05]  /*2cf40*/  @!P2 BRA `(.L_x_920) ;  /* 0xfffffffc00f0a947 */ /* 0x008fea000383ffff */
[----:B------:R-:W-:Y:S05]  /*2cf50*/  BRA `(.L_x_1136) ;  /* 0xffffff9800347947 */ /* 0x000fea000383ffff */
.L_x_987:
[----:B-1----:R-:W-:-:S04]  /*2cf60*/  MOV R5, UR4 ;  /* 0x0000000400057c02 */ /* 0x002fc80008000f00 */
[----:B------:R1:W2:Y:S03]  /*2cf70*/  SYNCS.PHASECHK.TRANS64.TRYWAIT P0, [R5+URZ+0x78], R0 ;  /* 0x00007800050075a7 */ /* 0x0002a6000800017f */
[----:B--2---:R-:W-:Y:S05]  /*2cf80*/  @!P0 NANOSLEEP.SYNCS 0x989680 ;  /* 0x009896800000895d */ /* 0x004fea0003900000 */
[----:B------:R-:W2:Y:S02]  /*2cf90*/  @!P0 SYNCS.PHASECHK.TRANS64 P0, [R5+URZ+0x78], R0 ;  /* 0x00007800050085a7 */ /* 0x000ea4000800007f */
[----:B--2---:R-:W-:Y:S05]  /*2cfa0*/  @!P0 BRA `(.L_x_987) ;  /* 0xfffffffc00ec8947 */ /* 0x004fea000383ffff */
[----:B------:R-:W-:Y:S05]  /*2cfb0*/  BRA `(.L_x_986) ;  /* 0xffffffc400a47947 */ /* 0x000fea000383ffff */
.L_x_996:
[----:B-1----:R-:W-:-:S04]  /*2cfc0*/  MOV R3, UR13 ;  /* 0x0000000d00037c02 */ /* 0x002fc80008000f00 */
[----:B------:R1:W2:Y:S03]  /*2cfd0*/  SYNCS.PHASECHK.TRANS64.TRYWAIT P1, [R3+URZ+0x50], R2 ;  /* 0x00005002030075a7 */ /* 0x0002a6000802017f */
[----:B--2---:R-:W-:Y:S05]  /*2cfe0*/  @!P1 NANOSLEEP.SYNCS 0x989680 ;  /* 0x009896800000995d */ /* 0x004fea0003900000 */
[----:B------:R-:W2:Y:S02]  /*2cff0*/  @!P1 SYNCS.PHASECHK.TRANS64 P1, [R3+URZ+0x50], R2 ;  /* 0x00005002030095a7 */ /* 0x000ea4000802007f */
[----:B--2---:R-:W-:Y:S05]  /*2d000*/  @!P1 BRA `(.L_x_996) ;  /* 0xfffffffc00ec9947 */ /* 0x004fea000383ffff */
[----:B------:R-:W-:Y:S05]  /*2d010*/  BRA `(.L_x_1137) ;  /* 0xffffffc800907947 */ /* 0x000fea000383ffff */
.L_x_1002:
[----:B-12---:R-:W-:-:S04]  /*2d020*/  MOV R3, UR13 ;  /* 0x0000000d00037c02 */ /* 0x006fc80008000f00 */
[----:B------:R1:W2:Y:S03]  /*2d030*/  SYNCS.PHASECHK.TRANS64.TRYWAIT P1, [R3+URZ+0x58], R2 ;  /* 0x00005802030075a7 */ /* 0x0002a6000802017f */
[----:B--2---:R-:W-:Y:S05]  /*2d040*/  @!P1 NANOSLEEP.SYNCS 0x989680 ;  /* 0x009896800000995d */ /* 0x004fea0003900000 */
[----:B------:R-:W2:Y:S02]  /*2d050*/  @!P1 SYNCS.PHASECHK.TRANS64 P1, [R3+URZ+0x58], R2 ;  /* 0x00005802030095a7 */ /* 0x000ea4000802007f */
[----:B--2---:R-:W-:Y:S05]  /*2d060*/  @!P1 BRA `(.L_x_1002) ;  /* 0xfffffffc00ec9947 */ /* 0x004fea000383ffff */
[----:B------:R-:W-:Y:S05]  /*2d070*/  BRA `(.L_x_1138) ;  /* 0xffffffc800d87947 */ /* 0x000fea000383ffff */
.L_x_1008:
[----:B-123--:R-:W-:-:S04]  /*2d080*/  MOV R3, UR13 ;  /* 0x0000000d00037c02 */ /* 0x00efc80008000f00 */
[----:B------:R1:W2:Y:S03]  /*2d090*/  SYNCS.PHASECHK.TRANS64.TRYWAIT P1, [R3+URZ+0x60], R2 ;  /* 0x00006002030075a7 */ /* 0x0002a6000802017f */
[----:B--2---:R-:W-:Y:S05]  /*2d0a0*/  @!P1 NANOSLEEP.SYNCS 0x989680 ;  /* 0x009896800000995d */ /* 0x004fea0003900000 */
[----:B------:R-:W2:Y:S02]  /*2d0b0*/  @!P1 SYNCS.PHASECHK.TRANS64 P1, [R3+URZ+0x60], R2 ;  /* 0x00006002030095a7 */ /* 0x000ea4000802007f */
[----:B--2---:R-:W-:Y:S05]  /*2d0c0*/  @!P1 BRA `(.L_x_1008) ;  /* 0xfffffffc00ec9947 */ /* 0x004fea000383ffff */
[----:B------:R-:W-:Y:S05]  /*2d0d0*/  BRA `(.L_x_1139) ;  /* 0xffffffcc002c7947 */ /* 0x000fea000383ffff */
.L_x_1014:
[----:B-1234-:R-:W-:-:S04]  /*2d0e0*/  MOV R3, UR13 ;  /* 0x0000000d00037c02 */ /* 0x01efc80008000f00 */
[----:B------:R1:W2:Y:S03]  /*2d0f0*/  SYNCS.PHASECHK.TRANS64.TRYWAIT P1, [R3+URZ+0x68], R2 ;  /* 0x00006802030075a7 */ /* 0x0002a6000802017f */
[----:B--2---:R-:W-:Y:S05]  /*2d100*/  @!P1 NANOSLEEP.SYNCS 0x989680 ;  /* 0x009896800000995d */ /* 0x004fea0003900000 */
[----:B------:R-:W2:Y:S02]  /*2d110*/  @!P1 SYNCS.PHASECHK.TRANS64 P1, [R3+URZ+0x68], R2 ;  /* 0x00006802030095a7 */ /* 0x000ea4000802007f */
[----:B--2---:R-:W-:Y:S05]  /*2d120*/  @!P1 BRA `(.L_x_1014) ;  /* 0xfffffffc00ec9947 */ /* 0x004fea000383ffff */
[----:B------:R-:W-:Y:S05]  /*2d130*/  BRA `(.L_x_1140) ;  /* 0xffffffcc00787947 */ /* 0x000fea000383ffff */
.L_x_1020:
[----:B-1----:R-:W-:-:S04]  /*2d140*/  IMAD.U32 R4, RZ, RZ, UR13 ;  /* 0x0000000dff047e24 */ /* 0x002fc8000f8e00ff */
[----:B------:R1:W2:Y:S03]  /*2d150*/  SYNCS.PHASECHK.TRANS64.TRYWAIT P1, [R4+URZ+0x50], R3 ;  /* 0x00005003040075a7 */ /* 0x0002a6000802017f */
[----:B--2---:R-:W-:Y:S05]  /*2d160*/  @!P1 NANOSLEEP.SYNCS 0x989680 ;  /* 0x009896800000995d */ /* 0x004fea0003900000 */
[----:B------:R-:W2:Y:S02]  /*2d170*/  @!P1 SYNCS.PHASECHK.TRANS64 P1, [R4+URZ+0x50], R3 ;  /* 0x00005003040095a7 */ /* 0x000ea4000802007f */
[----:B--2---:R-:W-:Y:S05]  /*2d180*/  @!P1 BRA `(.L_x_1020) ;  /* 0xfffffffc00ec9947 */ /* 0x004fea000383ffff */
[----:B------:R-:W-:Y:S05]  /*2d190*/  BRA `(.L_x_1141) ;  /* 0xffffffcc00cc7947 */ /* 0x000fea000383ffff */
.L_x_1026:
[----:B-12---:R-:W-:-:S04]  /*2d1a0*/  MOV R4, UR13 ;  /* 0x0000000d00047c02 */ /* 0x006fc80008000f00 */
[----:B------:R1:W2:Y:S03]  /*2d1b0*/  SYNCS.PHASECHK.TRANS64.TRYWAIT P1, [R4+URZ+0x58], R3 ;  /* 0x00005803040075a7 */ /* 0x0002a6000802017f */
[----:B--2---:R-:W-:Y:S05]  /*2d1c0*/  @!P1 NANOSLEEP.SYNCS 0x989680 ;  /* 0x009896800000995d */ /* 0x004fea0003900000 */
[----:B------:R-:W2:Y:S02]  /*2d1d0*/  @!P1 SYNCS.PHASECHK.TRANS64 P1, [R4+URZ+0x58], R3 ;  /* 0x00005803040095a7 */ /* 0x000ea4000802007f */
[----:B--2---:R-:W-:Y:S05]  /*2d1e0*/  @!P1 BRA `(.L_x_1026) ;  /* 0xfffffffc00ec9947 */ /* 0x004fea000383ffff */
[----:B------:R-:W-:Y:S05]  /*2d1f0*/  BRA `(.L_x_1142) ;  /* 0xffffffd0000c7947 */ /* 0x000fea000383ffff */
.L_x_1032:
[----:B-123--:R-:W-:-:S04]  /*2d200*/  MOV R4, UR13 ;  /* 0x0000000d00047c02 */ /* 0x00efc80008000f00 */
[----:B------:R1:W2:Y:S03]  /*2d210*/  SYNCS.PHASECHK.TRANS64.TRYWAIT P1, [R4+URZ+0x60], R3 ;  /* 0x00006003040075a7 */ /* 0x0002a6000802017f */
[----:B--2---:R-:W-:Y:S05]  /*2d220*/  @!P1 NANOSLEEP.SYNCS 0x989680 ;  /* 0x009896800000995d */ /* 0x004fea0003900000 */
[----:B------:R-:W2:Y:S02]  /*2d230*/  @!P1 SYNCS.PHASECHK.TRANS64 P1, [R4+URZ+0x60], R3 ;  /* 0x00006003040095a7 */ /* 0x000ea4000802007f */
[----:B--2---:R-:W-:Y:S05]  /*2d240*/  @!P1 BRA `(.L_x_1032) ;  /* 0xfffffffc00ec9947 */ /* 0x004fea000383ffff */
[----:B------:R-:W-:Y:S05]  /*2d250*/  BRA `(.L_x_1143) ;  /* 0xffffffd000547947 */ /* 0x000fea000383ffff */
.L_x_1038:
[----:B-1234-:R-:W-:-:S04]  /*2d260*/  MOV R4, UR13 ;  /* 0x0000000d00047c02 */ /* 0x01efc80008000f00 */
[----:B------:R1:W2:Y:S03]  /*2d270*/  SYNCS.PHASECHK.TRANS64.TRYWAIT P1, [R4+URZ+0x68], R3 ;  /* 0x00006803040075a7 */ /* 0x0002a6000802017f */
[----:B--2---:R-:W-:Y:S05]  /*2d280*/  @!P1 NANOSLEEP.SYNCS 0x989680 ;  /* 0x009896800000995d */ /* 0x004fea0003900000 */
[----:B------:R-:W2:Y:S02]  /*2d290*/  @!P1 SYNCS.PHASECHK.TRANS64 P1, [R4+URZ+0x68], R3 ;  /* 0x00006803040095a7 */ /* 0x000ea4000802007f */
[----:B--2---:R-:W-:Y:S05]  /*2d2a0*/  @!P1 BRA `(.L_x_1038) ;  /* 0xfffffffc00ec9947 */ /* 0x004fea000383ffff */
[----:B------:R-:W-:Y:S05]  /*2d2b0*/  BRA `(.L_x_1144) ;  /* 0xffffffd000947947 */ /* 0x000fea000383ffff */
.L_x_1044:
[----:B------:R-:W-:-:S04]  /*2d2c0*/  MOV R5, UR13 ;  /* 0x0000000d00057c02 */ /* 0x000fc80008000f00 */
[----:B------:R1:W1:Y:S03]  /*2d2d0*/  SYNCS.PHASECHK.TRANS64.TRYWAIT P1, [R5+URZ+0x50], R2 ;  /* 0x00005002050075a7 */ /* 0x000266000802017f */
[----:B-1----:R-:W-:Y:S05]  /*2d2e0*/  @!P1 NANOSLEEP.SYNCS 0x989680 ;  /* 0x009896800000995d */ /* 0x002fea0003900000 */
[----:B------:R-:W1:Y:S02]  /*2d2f0*/  @!P1 SYNCS.PHASECHK.TRANS64 P1, [R5+URZ+0x50], R2 ;  /* 0x00005002050095a7 */ /* 0x000e64000802007f */
[----:B-1----:R-:W-:Y:S05]  /*2d300*/  @!P1 BRA `(.L_x_1044) ;  /* 0xfffffffc00ec9947 */ /* 0x002fea000383ffff */
[----:B------:R-:W-:Y:S05]  /*2d310*/  BRA `(.L_x_1145) ;  /* 0xffffffd000dc7947 */ /* 0x000fea000383ffff */
.L_x_1050:
[----:B------:R-:W-:-:S04]  /*2d320*/  MOV R5, UR13 ;  /* 0x0000000d00057c02 */ /* 0x000fc80008000f00 */
[----:B------:R1:W1:Y:S03]  /*2d330*/  SYNCS.PHASECHK.TRANS64.TRYWAIT P1, [R5+URZ+0x58], R2 ;  /* 0x00005802050075a7 */ /* 0x000266000802017f */
[----:B-1----:R-:W-:Y:S05]  /*2d340*/  @!P1 NANOSLEEP.SYNCS 0x989680 ;  /* 0x009896800000995d */ /* 0x002fea0003900000 */
[----:B------:R-:W1:Y:S02]  /*2d350*/  @!P1 SYNCS.PHASECHK.TRANS64 P1, [R5+URZ+0x58], R2 ;  /* 0x00005802050095a7 */ /* 0x000e64000802007f */
[----:B-1----:R-:W-:Y:S05]  /*2d360*/  @!P1 BRA `(.L_x_1050) ;  /* 0xfffffffc00ec9947 */ /* 0x002fea000383ffff */
[----:B------:R-:W-:Y:S05]  /*2d370*/  BRA `(.L_x_1146) ;  /* 0xffffffd400207947 */ /* 0x000fea000383ffff */
.L_x_1056:
[----:B------:R-:W-:-:S04]  /*2d380*/  IMAD.U32 R5, RZ, RZ, UR13 ;  /* 0x0000000dff057e24 */ /* 0x000fc8000f8e00ff */
[----:B------:R1:W1:Y:S03]  /*2d390*/  SYNCS.PHASECHK.TRANS64.TRYWAIT P1, [R5+URZ+0x60], R2 ;  /* 0x00006002050075a7 */ /* 0x000266000802017f */
[----:B-1----:R-:W-:Y:S05]  /*2d3a0*/  @!P1 NANOSLEEP.SYNCS 0x989680 ;  /* 0x009896800000995d */ /* 0x002fea0003900000 */
[----:B------:R-:W1:Y:S02]  /*2d3b0*/  @!P1 SYNCS.PHASECHK.TRANS64 P1, [R5+URZ+0x60], R2 ;  /* 0x00006002050095a7 */ /* 0x000e64000802007f */
[----:B-1----:R-:W-:Y:S05]  /*2d3c0*/  @!P1 BRA `(.L_x_1056) ;  /* 0xfffffffc00ec9947 */ /* 0x002fea000383ffff */
[----:B------:R-:W-:Y:S05]  /*2d3d0*/  BRA `(.L_x_1147) ;  /* 0xffffffd400687947 */ /* 0x000fea000383ffff */
.L_x_1062:
[----:B------:R-:W-:-:S04]  /*2d3e0*/  MOV R5, UR13 ;  /* 0x0000000d00057c02 */ /* 0x000fc80008000f00 */
[----:B------:R1:W1:Y:S03]  /*2d3f0*/  SYNCS.PHASECHK.TRANS64.TRYWAIT P1, [R5+URZ+0x68], R2 ;  /* 0x00006802050075a7 */ /* 0x000266000802017f */
[----:B-1----:R-:W-:Y:S05]  /*2d400*/  @!P1 NANOSLEEP.SYNCS 0x989680 ;  /* 0x009896800000995d */ /* 0x002fea0003900000 */
[----:B------:R-:W1:Y:S02]  /*2d410*/  @!P1 SYNCS.PHASECHK.TRANS64 P1, [R5+URZ+0x68], R2 ;  /* 0x00006802050095a7 */ /* 0x000e64000802007f */
[----:B-1----:R-:W-:Y:S05]  /*2d420*/  @!P1 BRA `(.L_x_1062) ;  /* 0xfffffffc00ec9947 */ /* 0x002fea000383ffff */
[----:B------:R-:W-:Y:S05]  /*2d430*/  BRA `(.L_x_1148) ;  /* 0xffffffd400ac7947 */ /* 0x000fea000383ffff */
.L_x_1068:
[----:B-1----:R-:W-:-:S04]  /*2d440*/  MOV R2, UR13 ;  /* 0x0000000d00027c02 */ /* 0x002fc80008000f00 */
[----:B------:R1:W1:Y:S03]  /*2d450*/  SYNCS.PHASECHK.TRANS64.TRYWAIT P1, [R2+URZ+0x50], R3 ;  /* 0x00005003020075a7 */ /* 0x000266000802017f */
[----:B-1----:R-:W-:Y:S05]  /*2d460*/  @!P1 NANOSLEEP.SYNCS 0x989680 ;  /* 0x009896800000995d */ /* 0x002fea0003900000 */
[----:B------:R-:W1:Y:S02]  /*2d470*/  @!P1 SYNCS.PHASECHK.TRANS64 P1, [R2+URZ+0x50], R3 ;  /* 0x00005003020095a7 */ /* 0x000e64000802007f */
[----:B-1----:R-:W-:Y:S05]  /*2d480*/  @!P1 BRA `(.L_x_1068) ;  /* 0xfffffffc00ec9947 */ /* 0x002fea000383ffff */
[----:B------:R-:W-:Y:S05]  /*2d490*/  BRA `(.L_x_1149) ;  /* 0xffffffd400f47947 */ /* 0x000fea000383ffff */
.L_x_1074:
[----:B-1----:R-:W-:-:S04]  /*2d4a0*/  MOV R2, UR13 ;  /* 0x0000000d00027c02 */ /* 0x002fc80008000f00 */
[----:B------:R1:W1:Y:S03]  /*2d4b0*/  SYNCS.PHASECHK.TRANS64.TRYWAIT P1, [R2+URZ+0x58], R3 ;  /* 0x00005803020075a7 */ /* 0x000266000802017f */
[----:B-1----:R-:W-:Y:S05]  /*2d4c0*/  @!P1 NANOSLEEP.SYNCS 0x989680 ;  /* 0x009896800000995d */ /* 0x002fea0003900000 */
[----:B------:R-:W1:Y:S02]  /*2d4d0*/  @!P1 SYNCS.PHASECHK.TRANS64 P1, [R2+URZ+0x58], R3 ;  /* 0x00005803020095a7 */ /* 0x000e64000802007f */
[----:B-1----:R-:W-:Y:S05]  /*2d4e0*/  @!P1 BRA `(.L_x_1074) ;  /* 0xfffffffc00ec9947 */ /* 0x002fea000383ffff */
[----:B------:R-:W-:Y:S05]  /*2d4f0*/  BRA `(.L_x_1150) ;  /* 0xffffffd800387947 */ /* 0x000fea000383ffff */
.L_x_1080:
[----:B-1----:R-:W-:-:S04]  /*2d500*/  MOV R2, UR13 ;  /* 0x0000000d00027c02 */ /* 0x002fc80008000f00 */
[----:B------:R1:W1:Y:S03]  /*2d510*/  SYNCS.PHASECHK.TRANS64.TRYWAIT P1, [R2+URZ+0x60], R3 ;  /* 0x00006003020075a7 */ /* 0x000266000802017f */
[----:B-1----:R-:W-:Y:S05]  /*2d520*/  @!P1 NANOSLEEP.SYNCS 0x989680 ;  /* 0x009896800000995d */ /* 0x002fea0003900000 */
[----:B------:R-:W1:Y:S02]  /*2d530*/  @!P1 SYNCS.PHASECHK.TRANS64 P1, [R2+URZ+0x60], R3 ;  /* 0x00006003020095a7 */ /* 0x000e64000802007f */
[----:B-1----:R-:W-:Y:S05]  /*2d540*/  @!P1 BRA `(.L_x_1080) ;  /* 0xfffffffc00ec9947 */ /* 0x002fea000383ffff */
[----:B------:R-:W-:Y:S05]  /*2d550*/  BRA `(.L_x_1151) ;  /* 0xffffffd800807947 */ /* 0x000fea000383ffff */
.L_x_1086:
[----:B-1----:R-:W-:-:S04]  /*2d560*/  MOV R2, UR13 ;  /* 0x0000000d00027c02 */ /* 0x002fc80008000f00 */
[----:B------:R1:W1:Y:S03]  /*2d570*/  SYNCS.PHASECHK.TRANS64.TRYWAIT P1, [R2+URZ+0x68], R3 ;  /* 0x00006803020075a7 */ /* 0x000266000802017f */
[----:B-1----:R-:W-:Y:S05]  /*2d580*/  @!P1 NANOSLEEP.SYNCS 0x989680 ;  /* 0x009896800000995d */ /* 0x002fea0003900000 */
[----:B------:R-:W1:Y:S02]  /*2d590*/  @!P1 SYNCS.PHASECHK.TRANS64 P1, [R2+URZ+0x68], R3 ;  /* 0x00006803020095a7 */ /* 0x000e64000802007f */
[----:B-1----:R-:W-:Y:S05]  /*2d5a0*/  @!P1 BRA `(.L_x_1086) ;  /* 0xfffffffc00ec9947 */ /* 0x002fea000383ffff */
[----:B------:R-:W-:Y:S05]  /*2d5b0*/  BRA `(.L_x_1152) ;  /* 0xffffffd800c47947 */ /* 0x000fea000383ffff */
.L_x_1096:
[----:B---3--:R3:W4:Y:S02]  /*2d5c0*/  SYNCS.PHASECHK.TRANS64.TRYWAIT P0, [R0+URZ+0x50], R3 ;  /* 0x00005003000075a7 */ /* 0x008724000800017f */
[----:B----4-:R-:W-:Y:S05]  /*2d5d0*/  @!P0 NANOSLEEP.SYNCS 0x989680 ;  /* 0x009896800000895d */ /* 0x010fea0003900000 */
[----:B------:R-:W4:Y:S02]  /*2d5e0*/  @!P0 SYNCS.PHASECHK.TRANS64 P0, [R0+URZ+0x50], R3 ;  /* 0x00005003000085a7 */ /* 0x000f24000800007f */
[----:B----4-:R-:W-:Y:S05]  /*2d5f0*/  @!P0 BRA `(.L_x_1096) ;  /* 0xfffffffc00f08947 */ /* 0x010fea000383ffff */
[----:B------:R-:W-:Y:S05]  /*2d600*/  BRA `(.L_x_1153) ;  /* 0xffffffe000c47947 */ /* 0x000fea000383ffff */
.L_x_1098:
[----:B----4-:R4:W1:Y:S02]  /*2d610*/  SYNCS.PHASECHK.TRANS64.TRYWAIT P0, [R0+URZ+0x58], R3 ;  /* 0x00005803000075a7 */ /* 0x010864000800017f */
[----:B-1----:R-:W-:Y:S05]  /*2d620*/  @!P0 NANOSLEEP.SYNCS 0x989680 ;  /* 0x009896800000895d */ /* 0x002fea0003900000 */
[----:B------:R-:W1:Y:S02]  /*2d630*/  @!P0 SYNCS.PHASECHK.TRANS64 P0, [R0+URZ+0x58], R3 ;  /* 0x00005803000085a7 */ /* 0x000e64000800007f */
[----:B-1----:R-:W-:Y:S05]  /*2d640*/  @!P0 BRA `(.L_x_1098) ;  /* 0xfffffffc00f08947 */ /* 0x002fea000383ffff */
[----:B------:R-:W-:Y:S05]  /*2d650*/  BRA `(.L_x_1154) ;  /* 0xffffffe000c07947 */ /* 0x000fea000383ffff */
.L_x_1100:
[----:B------:R1:W1:Y:S02]  /*2d660*/  SYNCS.PHASECHK.TRANS64.TRYWAIT P0, [R0+URZ+0x60], R3 ;  /* 0x00006003000075a7 */ /* 0x000264000800017f */
[----:B-1----:R-:W-:Y:S05]  /*2d670*/  @!P0 NANOSLEEP.SYNCS 0x989680 ;  /* 0x009896800000895d */ /* 0x002fea0003900000 */
[----:B------:R-:W1:Y:S02]  /*2d680*/  @!P0 SYNCS.PHASECHK.TRANS64 P0, [R0+URZ+0x60], R3 ;  /* 0x00006003000085a7 */ /* 0x000e64000800007f */
[----:B-1----:R-:W-:Y:S05]  /*2d690*/  @!P0 BRA `(.L_x_1100) ;  /* 0xfffffffc00f08947 */ /* 0x002fea000383ffff */
[----:B------:R-:W-:Y:S05]  /*2d6a0*/  BRA `(.L_x_1155) ;  /* 0xffffffe000bc7947 */ /* 0x000fea000383ffff */
.L_x_1104:
[----:B------:R-:W-:Y:S01]  /*2d6b0*/  BSSY B1, `(.L_x_1156) ;  /* 0x0000006000017945 */ /* 0x000fe20003800000 */
[----:B------:R-:W-:-:S07]  /*2d6c0*/  IMAD.MOV.U32 R15, RZ, RZ, -0x1 ;  /* 0xffffffffff0f7424 */ /* 0x000fce00078e00ff */
[----:B------:R-:W-:Y:S05]  /*2d6d0*/  WARPSYNC.COLLECTIVE R15, `(.L_x_1157) ;  /* 0x000000000f0c7348 */ /* 0x000fea0003c00000 */
[----:B------:R-:W-:Y:S02]  /*2d6e0*/  ELECT P6, UR62, PT ;  /* 0x00000000003e782f */ /* 0x000fe400038c0000 */
[----:B------:R-:W-:Y:S01]  /*2d6f0*/  MOV R14, UR62 ;  /* 0x0000003e000e7c02 */ /* 0x000fe20008000f00 */
[----:B------:R-:W-:Y:S10]  /*2d700*/  ENDCOLLECTIVE ;  /* 0x000000000000791b */ /* 0x000ff40003800000 */
.L_x_1157:
[----:B------:R-:W-:Y:S05]  /*2d710*/  BSYNC B1 ;  /* 0x0000000000017941 */ /* 0x000fea0003800000 */
.L_x_1156:
[----:B------:R-:W-:Y:S05]  /*2d720*/  BRA `(.L_x_1158) ;  /* 0xffffffe400407947 */ /* 0x000fea000383ffff */
.L_x_1107:
[----:B-1----:R1:W2:Y:S02]  /*2d730*/  SYNCS.PHASECHK.TRANS64.TRYWAIT P1, [R13+URZ+0x18], R18 ;  /* 0x000018120d0075a7 */ /* 0x0022a4000802017f */
[----:B--2---:R-:W-:Y:S05]  /*2d740*/  @!P1 NANOSLEEP.SYNCS 0x989680 ;  /* 0x009896800000995d */ /* 0x004fea0003900000 */
[----:B------:R-:W2:Y:S02]  /*2d750*/  @!P1 SYNCS.PHASECHK.TRANS64 P1, [R13+URZ+0x18], R18 ;  /* 0x000018120d0095a7 */ /* 0x000ea4000802007f */
[----:B--2---:R-:W-:Y:S05]  /*2d760*/  @!P1 BRA `(.L_x_1107) ;  /* 0xfffffffc00f09947 */ /* 0x004fea000383ffff */
[----:B------:R-:W-:Y:S05]  /*2d770*/  BRA `(.L_x_1159) ;  /* 0xffffffe400707947 */ /* 0x000fea000383ffff */
.L_x_1116:
[----:B------:R-:W-:Y:S01]  /*2d780*/  BSSY B0, `(.L_x_1160) ;  /* 0x0000006000007945 */ /* 0x000fe20003800000 */
[----:B------:R-:W-:-:S07]  /*2d790*/  MOV R15, 0xffffffff ;  /* 0xffffffff000f7802 */ /* 0x000fce0000000f00 */
[----:B-1----:R-:W-:Y:S05]  /*2d7a0*/  WARPSYNC.COLLECTIVE R15, `(.L_x_1161) ;  /* 0x000000000f0c7348 */ /* 0x002fea0003c00000 */
[----:B------:R-:W-:Y:S02]  /*2d7b0*/  ELECT P6, UR62, PT ;  /* 0x00000000003e782f */ /* 0x000fe400038c0000 */
[----:B------:R-:W-:Y:S01]  /*2d7c0*/  MOV R14, UR62 ;  /* 0x0000003e000e7c02 */ /* 0x000fe20008000f00 */
[----:B-1----:R-:W-:Y:S10]  /*2d7d0*/  ENDCOLLECTIVE ;  /* 0x000000000000791b */ /* 0x002ff40003800000 */
.L_x_1161:
[----:B------:R-:W-:Y:S05]  /*2d7e0*/  BSYNC B0 ;  /* 0x0000000000007941 */ /* 0x000fea0003800000 */
.L_x_1160:
[----:B------:R-:W-:Y:S05]  /*2d7f0*/  BRA `(.L_x_1162) ;  /* 0xffffffec00d87947 */ /* 0x000fea000383ffff */
.L_x_1118:
[----:B--2---:R2:W3:Y:S02]  /*2d800*/  SYNCS.PHASECHK.TRANS64.TRYWAIT P0, [R5+URZ], R2 ;  /* 0x00000002050075a7 */ /* 0x0044e4000800017f */
[----:B---3--:R-:W-:Y:S05]  /*2d810*/  @!P0 NANOSLEEP.SYNCS 0x989680 ;  /* 0x009896800000895d */ /* 0x008fea0003900000 */
[----:B------:R-:W3:Y:S02]  /*2d820*/  @!P0 SYNCS.PHASECHK.TRANS64 P0, [R5+URZ], R2 ;  /* 0x00000002050085a7 */ /* 0x000ee4000800007f */
[----:B---3--:R-:W-:Y:S05]  /*2d830*/  @!P0 BRA `(.L_x_1118) ;  /* 0xfffffffc00f08947 */ /* 0x008fea000383ffff */
[----:B------:R-:W-:Y:S05]  /*2d840*/  BRA `(.L_x_1163) ;  /* 0xffffffec00fc7947 */ /* 0x000fea000383ffff */
.L_x_1119:
[----:B--2---:R2:W3:Y:S02]  /*2d850*/  SYNCS.PHASECHK.TRANS64.TRYWAIT P0, [R7+URZ], R0 ;  /* 0x00000000070075a7 */ /* 0x0044e4000800017f */
[----:B---3--:R-:W-:Y:S05]  /*2d860*/  @!P0 NANOSLEEP.SYNCS 0x989680 ;  /* 0x009896800000895d */ /* 0x008fea0003900000 */
[----:B------:R-:W3:Y:S02]  /*2d870*/  @!P0 SYNCS.PHASECHK.TRANS64 P0, [R7+URZ], R0 ;  /* 0x00000000070085a7 */ /* 0x000ee4000800007f */
[----:B---3--:R-:W-:Y:S05]  /*2d880*/  @!P0 BRA `(.L_x_1119) ;  /* 0xfffffffc00f08947 */ /* 0x008fea000383ffff */
[----:B------:R-:W-:Y:S05]  /*2d890*/  BRA `(.L_x_1164) ;  /* 0xfffffff0000c7947 */ /* 0x000fea000383ffff */
        .weak           $__internal_0_$__cuda_sm20_rcp_rn_f32_slowpath
        .type           $__internal_0_$__cuda_sm20_rcp_rn_f32_slowpath,@function
        .size           $__internal_0_$__cuda_sm20_rcp_rn_f32_slowpath,(.L_x_1170 - $__internal_0_$__cuda_sm20_rcp_rn_f32_slowpath)
$__internal_0_$__cuda_sm20_rcp_rn_f32_slowpath:
[----:B------:R-:W-:Y:S01]  /*2d8a0*/  SHF.L.U32 R3, R0, 0x1, RZ ;  /* 0x0000000100037819 */ /* 0x000fe200000006ff */
[----:B------:R-:W-:Y:S03]  /*2d8b0*/  BSSY B0, `(.L_x_1165) ;  /* 0x0000030000007945 */ /* 0x000fe60003800000 */
[----:B------:R-:W-:-:S04]  /*2d8c0*/  SHF.R.U32.HI R3, RZ, 0x18, R3 ;  /* 0x00000018ff037819 */ /* 0x000fc80000011603 */
[----:B------:R-:W-:-:S13]  /*2d8d0*/  ISETP.NE.U32.AND P2, PT, R3, RZ, PT ;  /* 0x000000ff0300720c */ /* 0x000fda0003f45070 */
[----:B------:R-:W-:Y:S05]  /*2d8e0*/  @P2 BRA `(.L_x_1166) ;  /* 0x0000000000282947 */ /* 0x000fea0003800000 */
[----:B------:R-:W-:-:S04]  /*2d8f0*/  SHF.L.U32 R3, R0, 0x1, RZ ;  /* 0x0000000100037819 */ /* 0x000fc800000006ff */
[----:B------:R-:W-:-:S13]  /*2d900*/  ISETP.NE.AND P2, PT, R3, RZ, PT ;  /* 0x000000ff0300720c */ /* 0x000fda0003f45270 */
[----:B------:R-:W-:Y:S02]  /*2d910*/  @P2 FFMA R169, R0, 1.84467440737095516160e+19, RZ ;  /* 0x5f80000000a92823 */ /* 0x000fe400000000ff */
[----:B------:R-:W-:Y:S08]  /*2d920*/  @!P2 MUFU.RCP R0, R0 ;  /* 0x000000000000a308 */ /* 0x000ff00000001000 */
[----:B------:R-:W1:Y:S02]  /*2d930*/  @P2 MUFU.RCP R3, R169 ;  /* 0x000000a900032308 */ /* 0x000e640000001000 */
[----:B-1----:R-:W-:-:S04]  /*2d940*/  @P2 FFMA R169, R169, R3, -1 ;  /* 0xbf800000a9a92423 */ /* 0x002fc80000000003 */
[----:B------:R-:W-:-:S04]  /*2d950*/  @P2 FADD.FTZ R169, -R169, -RZ ;  /* 0x800000ffa9a92221 */ /* 0x000fc80000010100 */
[----:B------:R-:W-:-:S04]  /*2d960*/  @P2 FFMA R3, R3, R169, R3 ;  /* 0x000000a903032223 */ /* 0x000fc80000000003 */
[----:B------:R-:W-:Y:S01]  /*2d970*/  @P2 FFMA R0, R3, 1.84467440737095516160e+19, RZ ;  /* 0x5f80000003002823 */ /* 0x000fe200000000ff */
[----:B------:R-:W-:Y:S06]  /*2d980*/  BRA `(.L_x_1167) ;  /* 0x0000000000887947 */ /* 0x000fec0003800000 */
.L_x_1166:
[----:B------:R-:W-:-:S04]  /*2d990*/  IADD3 R178, R3, -0xfd, RZ ;  /* 0xffffff0303b27810 */ /* 0x000fc80007ffe0ff */
[----:B------:R-:W-:-:S13]  /*2d9a0*/  ISETP.GT.U32.AND P2, PT, R178, 0x1, PT ;  /* 0x00000001b200780c */ /* 0x000fda0003f44070 */
[----:B------:R-:W-:Y:S05]  /*2d9b0*/  @P2 BRA `(.L_x_1168) ;  /* 0x0000000000782947 */ /* 0x000fea0003800000 */
[----:B------:R-:W-:Y:S01]  /*2d9c0*/  LOP3.LUT R176, R0, 0x7fffff, RZ, 0xc0, !PT ;  /* 0x007fffff00b07812 */ /* 0x000fe200078ec0ff */
[----:B------:R-:W-:Y:S01]  /*2d9d0*/  VIADD R3, R3, 0xffffff04 ;  /* 0xffffff0403037836 */ /* 0x000fe20000000000 */
[----:B------:R-:W-:Y:S02]  /*2d9e0*/  MOV R179, 0x3 ;  /* 0x0000000300b37802 */ /* 0x000fe40000000f00 */
[----:B------:R-:W-:Y:S02]  /*2d9f0*/  LOP3.LUT R176, R176, 0x3f800000, RZ, 0xfc, !PT ;  /* 0x3f800000b0b07812 */ /* 0x000fe400078efcff */
[----:B------:R-:W-:Y:S02]  /*2da00*/  SHF.L.U32 R179, R179, R178, RZ ;  /* 0x000000b2b3b37219 */ /* 0x000fe400000006ff */
[----:B------:R-:W1:Y:S02]  /*2da10*/  MUFU.RCP R169, R176 ;  /* 0x000000b000a97308 */ /* 0x000e640000001000 */
[----:B-1----:R-:W-:-:S04]  /*2da20*/  FFMA R177, R176, R169, -1 ;  /* 0xbf800000b0b17423 */ /* 0x002fc800000000a9 */
[----:B------:R-:W-:-:S04]  /*2da30*/  FADD.FTZ R177, -R177, -RZ ;  /* 0x800000ffb1b17221 */ /* 0x000fc80000010100 */
[CCC-:B------:R-:W-:Y:S01]  /*2da40*/  FFMA.RM R176, R169.reuse, R177.reuse, R169.reuse ;  /* 0x000000b1a9b07223 */ /* 0x1c0fe200000040a9 */
[----:B------:R-:W-:-:S05]  /*2da50*/  FFMA.RP R169, R169, R177, R169 ;  /* 0x000000b1a9a97223 */ /* 0x000fca00000080a9 */
[C---:B------:R-:W-:Y:S02]  /*2da60*/  FSETP.NEU.FTZ.AND P2, PT, R176.reuse, R169, PT ;  /* 0x000000a9b000720b */ /* 0x040fe40003f5d000 */
[----:B------:R-:W-:Y:S02]  /*2da70*/  LOP3.LUT R169, R176, 0x7fffff, RZ, 0xc0, !PT ;  /* 0x007fffffb0a97812 */ /* 0x000fe400078ec0ff */
[----:B------:R-:W-:Y:S02]  /*2da80*/  SEL R176, RZ, 0xffffffff, !P2 ;  /* 0xffffffffffb07807 */ /* 0x000fe40005000000 */
[----:B------:R-:W-:Y:S02]  /*2da90*/  LOP3.LUT R169, R169, 0x800000, RZ, 0xfc, !PT ;  /* 0x00800000a9a97812 */ /* 0x000fe400078efcff */
[----:B------:R-:W-:Y:S02]  /*2daa0*/  IADD3 R177, -R176, RZ, RZ ;  /* 0x000000ffb0b17210 */ /* 0x000fe40007ffe1ff */
[----:B------:R-:W-:-:S02]  /*2dab0*/  LOP3.LUT R179, R179, R169, RZ, 0xc0, !PT ;  /* 0x000000a9b3b37212 */ /* 0x000fc400078ec0ff */
[-C--:B------:R-:W-:Y:S02]  /*2dac0*/  LOP3.LUT P3, RZ, R177, R178.reuse, R169, 0xf8, !PT ;  /* 0x000000b2b1ff7212 */ /* 0x080fe4000786f8a9 */
[----:B------:R-:W-:Y:S02]  /*2dad0*/  SHF.R.U32.HI R176, RZ, R178, R179 ;  /* 0x000000b2ffb07219 */ /* 0x000fe400000116b3 */
[----:B------:R-:W-:Y:S02]  /*2dae0*/  SHF.R.U32.HI R3, RZ, R3, R169 ;  /* 0x00000003ff037219 */ /* 0x000fe400000116a9 */
[C---:B------:R-:W-:Y:S02]  /*2daf0*/  LOP3.LUT P2, RZ, R176.reuse, 0x1, RZ, 0xc0, !PT ;  /* 0x00000001b0ff7812 */ /* 0x040fe4000784c0ff */
[----:B------:R-:W-:-:S04]  /*2db00*/  LOP3.LUT P4, RZ, R176, 0x2, RZ, 0xc0, !PT ;  /* 0x00000002b0ff7812 */ /* 0x000fc8000788c0ff */
[----:B------:R-:W-:Y:S02]  /*2db10*/  PLOP3.LUT P2, PT, P2, P3, P4, 0xe0, 0x0 ;  /* 0x000000000000781c */ /* 0x000fe40001747c40 */
[----:B------:R-:W-:Y:S02]  /*2db20*/  LOP3.LUT P3, RZ, R0, 0x7fffff, RZ, 0xc0, !PT ;  /* 0x007fffff00ff7812 */ /* 0x000fe4000786c0ff */
[----:B------:R-:W-:-:S04]  /*2db30*/  SEL R169, RZ, 0x1, !P2 ;  /* 0x00000001ffa97807 */ /* 0x000fc80005000000 */
[----:B------:R-:W-:-:S04]  /*2db40*/  IADD3 R169, -R169, RZ, RZ ;  /* 0x000000ffa9a97210 */ /* 0x000fc80007ffe1ff */
[----:B------:R-:W-:-:S13]  /*2db50*/  ISETP.GE.AND P2, PT, R169, RZ, PT ;  /* 0x000000ffa900720c */ /* 0x000fda0003f46270 */
[----:B------:R-:W-:-:S04]  /*2db60*/  @!P2 IADD3 R3, R3, 0x1, RZ ;  /* 0x000000010303a810 */ /* 0x000fc80007ffe0ff */
[----:B------:R-:W-:-:S04]  /*2db70*/  @!P3 SHF.L.U32 R3, R3, 0x1, RZ ;  /* 0x000000010303b819 */ /* 0x000fc800000006ff */
[----:B------:R-:W-:Y:S01]  /*2db80*/  LOP3.LUT R0, R3, 0x80000000, R0, 0xf8, !PT ;  /* 0x8000000003007812 */ /* 0x000fe200078ef800 */
[----:B------:R-:W-:Y:S06]  /*2db90*/  BRA `(.L_x_1167) ;  /* 0x0000000000047947 */ /* 0x000fec0003800000 */
.L_x_1168:
[----:B------:R-:W1:Y:S02]  /*2dba0*/  MUFU.RCP R0, R0 ;  /* 0x0000000000007308 */ /* 0x000e640000001000 */
.L_x_1167:
[----:B------:R-:W-:Y:S05]  /*2dbb0*/  BSYNC B0 ;  /* 0x0000000000007941 */ /* 0x000fea0003800000 */
.L_x_1165:
[----:B------:R-:W-:-:S04]  /*2dbc0*/  MOV R3, 0x0 ;  /* 0x0000000000037802 */ /* 0x000fc80000000f00 */
[----:B-1----:R-:W-:Y:S05]  /*2dbd0*/  RET.REL.NODEC R2 `(_ZN7cutlass13device_kernelINS_4gemm6kernel13GemmUniversalIN4cute5tupleIJiiiiEEENS1_10collective13CollectiveMmaINS1_34MainloopSm90TmaGmmaWarpSpecializedILi3ENS5_IJNS4_1CILi1EEESB_SB_EEENS1_35KernelTmaWarpSpecializedCooperativeEEENS5_IJNSA_ILi256EEESF_NSA_ILi64EEEEEENS_10bfloat16_tENS5_IJlSB_lEEESI_SJ_NS4_8TiledMMAINS4_8MMA_AtomIJNS4_4SM904GMMA28MMA_64x256x16_F32BF16BF16_SSILNSN_5MajorE0ELSP_0ELNSN_7ScaleInE1ELSQ_1EEEEEENS4_6LayoutINS5_IJNSA_ILi2EEESB_SB_EEENS5_IJSB_NSA_ILi0EEESW_EEEEENS5_IJNS4_10UnderscoreESZ_SZ_EEEEENS4_13SM90_TMA_LOADENS4_14ComposedLayoutINS4_7SwizzleILi3ELi4ELi3EEENS4_18smem_ptr_flag_bitsILi16EEENST_INS5_IJNSA_ILi8EEESG_EEENS5_IJSG_SB_EEEEEEEvNS4_8identityES12_S1C_vS1D_EENS_8epilogue10collective18CollectiveEpilogueINS1F_22Sm90TmaWarpSpecializedILi4ELi2ELi16ELb1ELb0EEEJSH_NS5_IJNSA_ILi128EEENSA_ILi32EEEEEESI_SJ_SI_SJ_NS1F_6fusion15FusionCallbacksIS1J_NS1N_13LinCombEltActINS1F_6thread7SigmoidESI_fSI_fLNS_15FloatRoundStyleE2EEESH_S1M_JEEES12_NS13_INS14_ILi2ELi4ELi3EEES17_NST_INS5_IJS18_S1L_EEENS5_IJS1L_SB_EEEEEEENS4_17SM75_U32x4_LDSM_NENS4_14SM90_TMA_STOREES1Z_NS4_17SM90_U32x4_STSM_NENS4_9Copy_AtomIJS22_NS_6half_tEEEEvEEEvvEEEEvNT_6ParamsE) ;  /* 0xfffffd2402087950 */ /* 0x002fea0003c3ffff */
.L_x_1169:
[----:B------:R-:W-:-:S00]  /*2dbe0*/  BRA `(.L_x_1169) ;  /* 0xfffffffc00fc7947 */ /* 0x000fc0000383ffff */
[----:B------:R-:W-:-:S00]  /*2dbf0*/  NOP ;  /* 0x0000000000007918 */ /* 0x000fc00000000000 */
        /* <DEDUP_REMOVED lines=8> */
.L_x_1170:


//--------------------- .nv.global.init           --------------------------
	.section	.nv.global.init,"aw",@progbits
.nv.global.init:
	.type		$str$22,@object
	.size		$str$22,($str$26 - $str$22)
$str$22:
        /*0000*/ 	.byte	0x6b, 0x5f, 0x74, 0x69, 0x6c, 0x65, 0x5f, 0x63, 0x6f, 0x75, 0x6e, 0x74, 0x20, 0x3e, 0x3d, 0x20
        /*0010*/ 	.byte	0x31, 0x00
	.type		$str$26,@object
	.size		$str$26,($str$27 - $str$26)
$str$26:
        /*0012*/ 	.byte	0x28, 0x61, 0x64, 0x64, 0x72, 0x65, 0x73, 0x73, 0x20, 0x26, 0x20, 0x6d, 0x61, 0x73, 0x6b, 0x29
        /*0022*/ 	.byte	0x20, 0x3d, 0x3d, 0x20, 0x30, 0x00
	.type		$str$27,@object
	.size		$str$27,($str$23 - $str$27)
$str$27:
        /*0028*/ 	.byte	0x2f, 0x74, 0x6d, 0x70, 0x2f, 0x63, 0x75, 0x74, 0x6c, 0x61, 0x73, 0x73, 0x5f, 0x73, 0x77, 0x65
        /*0038*/ 	.byte	0x65, 0x70, 0x5f, 0x73, 0x72, 0x63, 0x2f, 0x69, 0x6e, 0x63, 0x6c, 0x75, 0x64, 0x65, 0x2f, 0x63
        /*0048*/ 	.byte	0x75, 0x74, 0x65, 0x2f, 0x70, 0x6f, 0x69, 0x6e, 0x74, 0x65, 0x72, 0x5f, 0x66, 0x6c, 0x61, 0x67
        /*0058*/ 	.byte	0x67, 0x65, 0x64, 0x2e, 0x68, 0x70, 0x70, 0x00
	.type		$str$23,@object
	.size		$str$23,(__unnamed_2 - $str$23)
$str$23:
        /*0060*/ 	.byte	0x2f, 0x74, 0x6d, 0x70, 0x2f, 0x63, 0x75, 0x74, 0x6c, 0x61, 0x73, 0x73, 0x5f, 0x73, 0x77, 0x65
        /*0070*/ 	.byte	0x65, 0x70, 0x5f, 0x73, 0x72, 0x63, 0x2f, 0x69, 0x6e, 0x63, 0x6c, 0x75, 0x64, 0x65, 0x2f, 0x63
        /*0080*/ 	.byte	0x75, 0x74, 0x6c, 0x61, 0x73, 0x73, 0x2f, 0x67, 0x65, 0x6d, 0x6d, 0x2f, 0x63, 0x6f, 0x6c, 0x6c
        /*0090*/ 	.byte	0x65, 0x63, 0x74, 0x69, 0x76, 0x65, 0x2f, 0x73, 0x6d, 0x39, 0x30, 0x5f, 0x6d, 0x6d, 0x61, 0x5f
        /*00a0*/ 	.byte	0x74, 0x6d, 0x61, 0x5f, 0x67, 0x6d, 0x6d, 0x61, 0x5f, 0x73, 0x73, 0x5f, 0x77, 0x61, 0x72, 0x70
        /*00b0*/ 	.byte	0x73, 0x70, 0x65, 0x63, 0x69, 0x61, 0x6c, 0x69, 0x7a, 0x65, 0x64, 0x2e, 0x68, 0x70, 0x70, 0x00
	.type		__unnamed_2,@object
	.size		__unnamed_2,(__unnamed_1 - __unnamed_2)
__unnamed_2:
        /* <DEDUP_REMOVED lines=28> */
        /*0280*/ 	.byte	0x3c, 0x34, 0x30, 0x39, 0x36, 0x3e, 0x3e, 0x3e, 0x3e, 0x3e, 0x5d, 0x00
	.type		__unnamed_1,@object
	.size		__unnamed_1,(.L_0 - __unnamed_1)
__unnamed_1:
        /* <DEDUP_REMOVED lines=181> */
        /*0ddc*/ 	.byte	0x65, 0x6e, 0x74, 0x69, 0x74, 0x79, 0x5d, 0x00
.L_0:


//--------------------- .nv.shared._ZN7cutlass13device_kernelINS_4gemm6kernel13GemmUniversalIN4cute5tupleIJiiiiEEENS1_10collective13CollectiveMmaINS1_34MainloopSm90TmaGmmaWarpSpecializedILi3ENS5_IJNS4_1CILi1EEESB_SB_EEENS1_35KernelTmaWarpSpecializedCooperativeEEENS5_IJNSA_ILi256EEESF_NSA_ILi64EEEEEENS_10bfloat16_tENS5_IJlSB_lEEESI_SJ_NS4_8TiledMMAINS4_8MMA_AtomIJNS4_4SM904GMMA28MMA_64x256x16_F32BF16BF16_SSILNSN_5MajorE0ELSP_0ELNSN_7ScaleInE1ELSQ_1EEEEEENS4_6LayoutINS5_IJNSA_ILi2EEESB_SB_EEENS5_IJSB_NSA_ILi0EEESW_EEEEENS5_IJNS4_10UnderscoreESZ_SZ_EEEEENS4_13SM90_TMA_LOADENS4_14ComposedLayoutINS4_7SwizzleILi3ELi4ELi3EEENS4_18smem_ptr_flag_bitsILi16EEENST_INS5_IJNSA_ILi8EEESG_EEENS5_IJSG_SB_EEEEEEEvNS4_8identityES12_S1C_vS1D_EENS_8epilogue10collective18CollectiveEpilogueINS1F_22Sm90TmaWarpSpecializedILi4ELi2ELi16ELb1ELb0EEEJSH_NS5_IJNSA_ILi128EEENSA_ILi32EEEEEESI_SJ_SI_SJ_NS1F_6fusion15FusionCallbacksIS1J_NS1N_13LinCombEltActINS1F_6thread7SigmoidESI_fSI_fLNS_15FloatRoundStyleE2EEESH_S1M_JEEES12_NS13_INS14_ILi2ELi4ELi3EEES17_NST_INS5_IJS18_S1L_EEENS5_IJS1L_SB_EEEEEEENS4_17SM75_U32x4_LDSM_NENS4_14SM90_TMA_STOREES1Z_NS4_17SM90_U32x4_STSM_NENS4_9Copy_AtomIJS22_NS_6half_tEEEEvEEEvvEEEEvNT_6ParamsE --------------------------
	.section	.nv.shared._ZN7cutlass13device_kernelINS_4gemm6kernel13GemmUniversalIN4cute5tupleIJiiiiEEENS1_10collective13CollectiveMmaINS1_34MainloopSm90TmaGmmaWarpSpecializedILi3ENS5_IJNS4_1CILi1EEESB_SB_EEENS1_35KernelTmaWarpSpecializedCooperativeEEENS5_IJNSA_ILi256EEESF_NSA_ILi64EEEEEENS_10bfloat16_tENS5_IJlSB_lEEESI_SJ_NS4_8TiledMMAINS4_8MMA_AtomIJNS4_4SM904GMMA28MMA_64x256x16_F32BF16BF16_SSILNSN_5MajorE0ELSP_0ELNSN_7ScaleInE1ELSQ_1EEEEEENS4_6LayoutINS5_IJNSA_ILi2EEESB_SB_EEENS5_IJSB_NSA_ILi0EEESW_EEEEENS5_IJNS4_10UnderscoreESZ_SZ_EEEEENS4_13SM90_TMA_LOADENS4_14ComposedLayoutINS4_7SwizzleILi3ELi4ELi3EEENS4_18smem_ptr_flag_bitsILi16EEENST_INS5_IJNSA_ILi8EEESG_EEENS5_IJSG_SB_EEEEEEEvNS4_8identityES12_S1C_vS1D_EENS_8epilogue10collective18CollectiveEpilogueINS1F_22Sm90TmaWarpSpecializedILi4ELi2ELi16ELb1ELb0EEEJSH_NS5_IJNSA_ILi128EEENSA_ILi32EEEEEESI_SJ_SI_SJ_NS1F_6fusion15FusionCallbacksIS1J_NS1N_13LinCombEltActINS1F_6thread7SigmoidESI_fSI_fLNS_15FloatRoundStyleE2EEESH_S1M_JEEES12_NS13_INS14_ILi2ELi4ELi3EEES17_NST_INS5_IJS18_S1L_EEENS5_IJS1L_SB_EEEEEEENS4_17SM75_U32x4_LDSM_NENS4_14SM90_TMA_STOREES1Z_NS4_17SM90_U32x4_STSM_NENS4_9Copy_AtomIJS22_NS_6half_tEEEEvEEEvvEEEEvNT_6ParamsE,"aw",@nobits
	.sectionflags	@""
	.align	16
	.zero		1024


//--------------------- .nv.shared.reserved.0     --------------------------
	.section	.nv.shared.reserved.0,"aw",@nobits
	.weak		__nv_reservedSMEM_offset_0_alias
	.size		__nv_reservedSMEM_offset_0_alias, 0, 0
	.other		__nv_reservedSMEM_offset_0_alias,@"STO_CUDA_RESERVED_SHARED STV_DEFAULT"
__nv_reservedSMEM_offset_0_alias:
	.zero		0


//--------------------- .nv.global                --------------------------
	.section	.nv.global,"aw",@nobits
.nv.global:
	.type		_ZN39_INTERNAL_f4abca91_4_k_cu_8df81309_27894cute1_E,@object
	.size		_ZN39_INTERNAL_f4abca91_4_k_cu_8df81309_27894cute1_E,(_ZN39_INTERNAL_f4abca91_4_k_cu_8df81309_27894cuda3std3__45__cpo6cbeginE - _ZN39_INTERNAL_f4abca91_4_k_cu_8df81309_27894cute1_E)
_ZN39_INTERNAL_f4abca91_4_k_cu_8df81309_27894cute1_E:
	.zero		1
	.type		_ZN39_INTERNAL_f4abca91_4_k_cu_8df81309_27894cuda3std3__45__cpo6cbeginE,@object
	.size		_ZN39_INTERNAL_f4abca91_4_k_cu_8df81309_27894cuda3std3__45__cpo6cbeginE,(_ZN39_INTERNAL_f4abca91_4_k_cu_8df81309_27894cuda3std3__48in_placeE - _ZN39_INTERNAL_f4abca91_4_k_cu_8df81309_27894cuda3std3__45__cpo6cbeginE)
_ZN39_INTERNAL_f4abca91_4_k_cu_8df81309_27894cuda3std3__45__cpo6cbeginE:
	.zero		1
	.type		_ZN39_INTERNAL_f4abca91_4_k_cu_8df81309_27894cuda3std3__48in_placeE,@object
	.size		_ZN39_INTERNAL_f4abca91_4_k_cu_8df81309_27894cuda3std3__48in_placeE,(_ZN39_INTERNAL_f4abca91_4_k_cu_8df81309_27894cuda3std6ranges3__45__cpo9iter_moveE - _ZN39_INTERNAL_f4abca91_4_k_cu_8df81309_27894cuda3std3__48in_placeE)
_ZN39_INTERNAL_f4abca91_4_k_cu_8df81309_27894cuda3std3__48in_placeE:
	.zero		1
	.type		_ZN39_INTERNAL_f4abca91_4_k_cu_8df81309_27894cuda3std6ranges3__45__cpo9iter_moveE,@object
	.size		_ZN39_INTERNAL_f4abca91_4_k_cu_8df81309_27894cuda3std6ranges3__45__cpo9iter_moveE,(_ZN39_INTERNAL_f4abca91_4_k_cu_8df81309_27894cuda3std3__45__cpo5beginE - _ZN39_INTERNAL_f4abca91_4_k_cu_8df81309_27894cuda3std6ranges3__45__cpo9iter_moveE)
_ZN39_INTERNAL_f4abca91_4_k_cu_8df81309_27894cuda3std6ranges3__45__cpo9iter_moveE:
	.zero		1
	.type		_ZN39_INTERNAL_f4abca91_4_k_cu_8df81309_27894cuda3std3__45__cpo5beginE,@object
	.size		_ZN39_INTERNAL_f4abca91_4_k_cu_8df81309_27894cuda3std3__45__cpo5beginE,(_ZN39_INTERNAL_f4abca91_4_k_cu_8df81309_27894cuda3std3__441_GLOBAL__N__f4abca91_4_k_cu_8df81309_27896ignoreE - _ZN39_INTERNAL_f4abca91_4_k_cu_8df81309_27894cuda3std3__45__cpo5beginE)
_ZN39_INTERNAL_f4abca91_4_k_cu_8df81309_27894cuda3std3__45__cpo5beginE:
	.zero		1
	.type		_ZN39_INTERNAL_f4abca91_4_k_cu_8df81309_27894cuda3std3__441_GLOBAL__N__f4abca91_4_k_cu_8df81309_27896ignoreE,@object
	.size		_ZN39_INTERNAL_f4abca91_4_k_cu_8df81309_27894cuda3std3__441_GLOBAL__N__f4abca91_4_k_cu_8df81309_27896ignoreE,(_ZN39_INTERNAL_f4abca91_4_k_cu_8df81309_27894cute7productE - _ZN39_INTERNAL_f4abca91_4_k_cu_8df81309_27894cuda3std3__441_GLOBAL__N__f4abca91_4_k_cu_8df81309_27896ignoreE)
_ZN39_INTERNAL_f4abca91_4_k_cu_8df81309_27894cuda3std3__441_GLOBAL__N__f4abca91_4_k_cu_8df81309_27896ignoreE:
	.zero		1
	.type		_ZN39_INTERNAL_f4abca91_4_k_cu_8df81309_27894cute7productE,@object
	.size		_ZN39_INTERNAL_f4abca91_4_k_cu_8df81309_27894cute7productE,(_ZN39_INTERNAL_f4abca91_4_k_cu_8df81309_27894cuda3std3__45__cpo3endE - _ZN39_INTERNAL_f4abca91_4_k_cu_8df81309_27894cute7productE)
_ZN39_INTERNAL_f4abca91_4_k_cu_8df81309_27894cute7productE:
	.zero		1
	.type		_ZN39_INTERNAL_f4abca91_4_k_cu_8df81309_27894cuda3std3__45__cpo3endE,@object
	.size		_ZN39_INTERNAL_f4abca91_4_k_cu_8df81309_27894cuda3std3__45__cpo3endE,(_ZN39_INTERNAL_f4abca91_4_k_cu_8df81309_27894cuda3std3__419piecewise_constructE - _ZN39_INTERNAL_f4abca91_4_k_cu_8df81309_27894cuda3std3__45__cpo3endE)
_ZN39_INTERNAL_f4abca91_4_k_cu_8df81309_27894cuda3std3__45__cpo3endE:
	.zero		1
	.type		_ZN39_INTERNAL_f4abca91_4_k_cu_8df81309_27894cuda3std3__419piecewise_constructE,@object
	.size		_ZN39_INTERNAL_f4abca91_4_k_cu_8df81309_27894cuda3std3__419piecewise_constructE,(_ZN39_INTERNAL_f4abca91_4_k_cu_8df81309_27894cuda3std3__45__cpo4cendE - _ZN39_INTERNAL_f4abca91_4_k_cu_8df81309_27894cuda3std3__419piecewise_constructE)
_ZN39_INTERNAL_f4abca91_4_k_cu_8df81309_27894cuda3std3__419piecewise_constructE:
	.zero		1
	.type		_ZN39_INTERNAL_f4abca91_4_k_cu_8df81309_27894cuda3std3__45__cpo4cendE,@object
	.size		_ZN39_INTERNAL_f4abca91_4_k_cu_8df81309_27894cuda3std3__45__cpo4cendE,(_ZN39_INTERNAL_f4abca91_4_k_cu_8df81309_27894cuda3std6ranges3__45__cpo4swapE - _ZN39_INTERNAL_f4abca91_4_k_cu_8df81309_27894cuda3std3__45__cpo4cendE)
_ZN39_INTERNAL_f4abca91_4_k_cu_8df81309_27894cuda3std3__45__cpo4cendE:
	.zero		1
	.type		_ZN39_INTERNAL_f4abca91_4_k_cu_8df81309_27894cuda3std6ranges3__45__cpo4swapE,@object
	.size		_ZN39_INTERNAL_f4abca91_4_k_cu_8df81309_27894cuda3std6ranges3__45__cpo4swapE,(.L_9 - _ZN39_INTERNAL_f4abca91_4_k_cu_8df81309_27894cuda3std6ranges3__45__cpo4swapE)
_ZN39_INTERNAL_f4abca91_4_k_cu_8df81309_27894cuda3std6ranges3__45__cpo4swapE:
	.zero		1
.L_9:


//--------------------- .nv.constant0._ZN7cutlass13device_kernelINS_4gemm6kernel13GemmUniversalIN4cute5tupleIJiiiiEEENS1_10collective13CollectiveMmaINS1_34MainloopSm90TmaGmmaWarpSpecializedILi3ENS5_IJNS4_1CILi1EEESB_SB_EEENS1_35KernelTmaWarpSpecializedCooperativeEEENS5_IJNSA_ILi256EEESF_NSA_ILi64EEEEEENS_10bfloat16_tENS5_IJlSB_lEEESI_SJ_NS4_8TiledMMAINS4_8MMA_AtomIJNS4_4SM904GMMA28MMA_64x256x16_F32BF16BF16_SSILNSN_5MajorE0ELSP_0ELNSN_7ScaleInE1ELSQ_1EEEEEENS4_6LayoutINS5_IJNSA_ILi2EEESB_SB_EEENS5_IJSB_NSA_ILi0EEESW_EEEEENS5_IJNS4_10UnderscoreESZ_SZ_EEEEENS4_13SM90_TMA_LOADENS4_14ComposedLayoutINS4_7SwizzleILi3ELi4ELi3EEENS4_18smem_ptr_flag_bitsILi16EEENST_INS5_IJNSA_ILi8EEESG_EEENS5_IJSG_SB_EEEEEEEvNS4_8identityES12_S1C_vS1D_EENS_8epilogue10collective18CollectiveEpilogueINS1F_22Sm90TmaWarpSpecializedILi4ELi2ELi16ELb1ELb0EEEJSH_NS5_IJNSA_ILi128EEENSA_ILi32EEEEEESI_SJ_SI_SJ_NS1F_6fusion15FusionCallbacksIS1J_NS1N_13LinCombEltActINS1F_6thread7SigmoidESI_fSI_fLNS_15FloatRoundStyleE2EEESH_S1M_JEEES12_NS13_INS14_ILi2ELi4ELi3EEES17_NST_INS5_IJS18_S1L_EEENS5_IJS1L_SB_EEEEEEENS4_17SM75_U32x4_LDSM_NENS4_14SM90_TMA_STOREES1Z_NS4_17SM90_U32x4_STSM_NENS4_9Copy_AtomIJS22_NS_6half_tEEEEvEEEvvEEEEvNT_6ParamsE --------------------------
	.section	.nv.constant0._ZN7cutlass13device_kernelINS_4gemm6kernel13GemmUniversalIN4cute5tupleIJiiiiEEENS1_10collective13CollectiveMmaINS1_34MainloopSm90TmaGmmaWarpSpecializedILi3ENS5_IJNS4_1CILi1EEESB_SB_EEENS1_35KernelTmaWarpSpecializedCooperativeEEENS5_IJNSA_ILi256EEESF_NSA_ILi64EEEEEENS_10bfloat16_tENS5_IJlSB_lEEESI_SJ_NS4_8TiledMMAINS4_8MMA_AtomIJNS4_4SM904GMMA28MMA_64x256x16_F32BF16BF16_SSILNSN_5MajorE0ELSP_0ELNSN_7ScaleInE1ELSQ_1EEEEEENS4_6LayoutINS5_IJNSA_ILi2EEESB_SB_EEENS5_IJSB_NSA_ILi0EEESW_EEEEENS5_IJNS4_10UnderscoreESZ_SZ_EEEEENS4_13SM90_TMA_LOADENS4_14ComposedLayoutINS4_7SwizzleILi3ELi4ELi3EEENS4_18smem_ptr_flag_bitsILi16EEENST_INS5_IJNSA_ILi8EEESG_EEENS5_IJSG_SB_EEEEEEEvNS4_8identityES12_S1C_vS1D_EENS_8epilogue10collective18CollectiveEpilogueINS1F_22Sm90TmaWarpSpecializedILi4ELi2ELi16ELb1ELb0EEEJSH_NS5_IJNSA_ILi128EEENSA_ILi32EEEEEESI_SJ_SI_SJ_NS1F_6fusion15FusionCallbacksIS1J_NS1N_13LinCombEltActINS1F_6thread7SigmoidESI_fSI_fLNS_15FloatRoundStyleE2EEESH_S1M_JEEES12_NS13_INS14_ILi2ELi4ELi3EEES17_NST_INS5_IJS18_S1L_EEENS5_IJS1L_SB_EEEEEEENS4_17SM75_U32x4_LDSM_NENS4_14SM90_TMA_STOREES1Z_NS4_17SM90_U32x4_STSM_NENS4_9Copy_AtomIJS22_NS_6half_tEEEEvEEEvvEEEEvNT_6ParamsE,"a",@progbits
	.sectionflags	@""
	.align	4
.nv.constant0._ZN7cutlass13device_kernelINS_4gemm6kernel13GemmUniversalIN4cute5tupleIJiiiiEEENS1_10collective13CollectiveMmaINS1_34MainloopSm90TmaGmmaWarpSpecializedILi3ENS5_IJNS4_1CILi1EEESB_SB_EEENS1_35KernelTmaWarpSpecializedCooperativeEEENS5_IJNSA_ILi256EEESF_NSA_ILi64EEEEEENS_10bfloat16_tENS5_IJlSB_lEEESI_SJ_NS4_8TiledMMAINS4_8MMA_AtomIJNS4_4SM904GMMA28MMA_64x256x16_F32BF16BF16_SSILNSN_5MajorE0ELSP_0ELNSN_7ScaleInE1ELSQ_1EEEEEENS4_6LayoutINS5_IJNSA_ILi2EEESB_SB_EEENS5_IJSB_NSA_ILi0EEESW_EEEEENS5_IJNS4_10UnderscoreESZ_SZ_EEEEENS4_13SM90_TMA_LOADENS4_14ComposedLayoutINS4_7SwizzleILi3ELi4ELi3EEENS4_18smem_ptr_flag_bitsILi16EEENST_INS5_IJNSA_ILi8EEESG_EEENS5_IJSG_SB_EEEEEEEvNS4_8identityES12_S1C_vS1D_EENS_8epilogue10collective18CollectiveEpilogueINS1F_22Sm90TmaWarpSpecializedILi4ELi2ELi16ELb1ELb0EEEJSH_NS5_IJNSA_ILi128EEENSA_ILi32EEEEEESI_SJ_SI_SJ_NS1F_6fusion15FusionCallbacksIS1J_NS1N_13LinCombEltActINS1F_6thread7SigmoidESI_fSI_fLNS_15FloatRoundStyleE2EEESH_S1M_JEEES12_NS13_INS14_ILi2ELi4ELi3EEES17_NST_INS5_IJS18_S1L_EEENS5_IJS1L_SB_EEEEEEENS4_17SM75_U32x4_LDSM_NENS4_14SM90_TMA_STOREES1Z_NS4_17SM90_U32x4_STSM_NENS4_9Copy_AtomIJS22_NS_6half_tEEEEvEEEvvEEEEvNT_6ParamsE:
	.zero		2432


//--------------------- SYMBOLS --------------------------

	.type		.nv.reservedSmem.offset0,@object
	.size		.nv.reservedSmem.offset0,0x4
	.type		__assertfail,@function
